	.target	sm_90a

	.elftype	@"ET_EXEC"


//--------------------- .note.nv.tkinfo           --------------------------
	.section	.note.nv.tkinfo,"",@"SHT_NOTE"
	.sectionflags	@"SHF_NOTE_NV_TKINFO"
	.tkinfo
        /*0018*/ 	.word	0x00000002
        /*0030*/ 	.string	""
        /*0030*/ 	.string	"ptxas"
        /*0030*/ 	.string	"Cuda compilation tools, release 13.0, V13.0.88"
        /*0030*/ 	.string	"Build cuda_13.0.r13.0/compiler.36424714_0"
        /*0030*/ 	.string	"-v  -suppress-debug-info  -lineinfo  -arch sm_90a "



//--------------------- .note.nv.cuinfo           --------------------------
	.section	.note.nv.cuinfo,"",@"SHT_NOTE"
	.sectionflags	@"SHF_NOTE_NV_CUINFO"
        /*0018*/ 	.short	0x0002
        /*001a*/ 	.short	0x005a
        /*001c*/ 	.short	0x0082
	.zero		2


//--------------------- .nv.info                  --------------------------
	.section	.nv.info,"",@"SHT_CUDA_INFO"
	.align	4


	//----- nvinfo : EIATTR_REGCOUNT
	.align		4
        /*0000*/ 	.byte	0x04, 0x2f
        /*0002*/ 	.short	(.L_1 - .L_0)
	.align		4
.L_0:
        /*0004*/ 	.word	index@(matmul_kernel)
        /*0008*/ 	.word	0x000000ff


	//----- nvinfo : EIATTR_FRAME_SIZE
	.align		4
.L_1:
        /*000c*/ 	.byte	0x04, 0x11
        /*000e*/ 	.short	(.L_3 - .L_2)
	.align		4
.L_2:
        /*0010*/ 	.word	index@(matmul_kernel)
        /*0014*/ 	.word	0x00001f60


	//----- nvinfo : EIATTR_MIN_STACK_SIZE
	.align		4
.L_3:
        /*0018*/ 	.byte	0x04, 0x12
        /*001a*/ 	.short	(.L_5 - .L_4)
	.align		4
.L_4:
        /*001c*/ 	.word	index@(matmul_kernel)
        /*0020*/ 	.word	0x00001f60
.L_5:


//--------------------- .nv.compat                --------------------------
	.section	.nv.compat,"",@"SHT_CUDA_COMPAT_INFO"
	.align	4
        /*0000*/ 	.byte	0x02, 0x09, 0x01, 0x00, 0x02, 0x02, 0x04, 0x00, 0x02, 0x05, 0x05, 0x00, 0x03, 0x07, 0x01, 0x01
        /*0010*/ 	.byte	0x02, 0x03, 0x00, 0x00, 0x02, 0x06, 0x01, 0x00, 0x04, 0x0b, 0x08, 0x00, 0x00, 0x00, 0x00, 0x00
        /*0020*/ 	.byte	0x00, 0x00, 0x00, 0x00


//--------------------- .nv.info.matmul_kernel    --------------------------
	.section	.nv.info.matmul_kernel,"",@"SHT_CUDA_INFO"
	.sectionflags	@""
	.align	4


	//----- nvinfo : EIATTR_CUDA_API_VERSION
	.align		4
        /*0000*/ 	.byte	0x04, 0x37
        /*0002*/ 	.short	(.L_7 - .L_6)
.L_6:
        /*0004*/ 	.word	0x00000082


	//----- nvinfo : EIATTR_KPARAM_INFO
	.align		4
.L_7:
        /*0008*/ 	.byte	0x04, 0x17
        /*000a*/ 	.short	(.L_9 - .L_8)
.L_8:
        /*000c*/ 	.word	0x00000000
        /*0010*/ 	.short	0x000d
        /*0012*/ 	.short	0x0048
        /*0014*/ 	.byte	0x00, 0xf4, 0x21, 0x00


	//----- nvinfo : EIATTR_KPARAM_INFO
	.align		4
.L_9:
        /*0018*/ 	.byte	0x04, 0x17
        /*001a*/ 	.short	(.L_11 - .L_10)
.L_10:
        /*001c*/ 	.word	0x00000000
        /*0020*/ 	.short	0x000c
        /*0022*/ 	.short	0x0040
        /*0024*/ 	.byte	0x00, 0xf4, 0x21, 0x00


	//----- nvinfo : EIATTR_KPARAM_INFO
	.align		4
.L_11:
        /*0028*/ 	.byte	0x04, 0x17
        /*002a*/ 	.short	(.L_13 - .L_12)
.L_12:
        /*002c*/ 	.word	0x00000000
        /*0030*/ 	.short	0x000b
        /*0032*/ 	.short	0x0038
        /*0034*/ 	.byte	0x00, 0xf0, 0x11, 0x00


	//----- nvinfo : EIATTR_KPARAM_INFO
	.align		4
.L_13:
        /*0038*/ 	.byte	0x04, 0x17
        /*003a*/ 	.short	(.L_15 - .L_14)
.L_14:
        /*003c*/ 	.word	0x00000000
        /*0040*/ 	.short	0x000a
        /*0042*/ 	.short	0x0034
        /*0044*/ 	.byte	0x00, 0xf0, 0x11, 0x00


	//----- nvinfo : EIATTR_KPARAM_INFO
	.align		4
.L_15:
        /*0048*/ 	.byte	0x04, 0x17
        /*004a*/ 	.short	(.L_17 - .L_16)
.L_16:
        /*004c*/ 	.word	0x00000000
        /*0050*/ 	.short	0x0009
        /*0052*/ 	.short	0x0030
        /*0054*/ 	.byte	0x00, 0xf0, 0x11, 0x00


	//----- nvinfo : EIATTR_KPARAM_INFO
	.align		4
.L_17:
        /*0058*/ 	.byte	0x04, 0x17
        /*005a*/ 	.short	(.L_19 - .L_18)
.L_18:
        /*005c*/ 	.word	0x00000000
        /*0060*/ 	.short	0x0008
        /*0062*/ 	.short	0x002c
        /*0064*/ 	.byte	0x00, 0xf0, 0x11, 0x00


	//----- nvinfo : EIATTR_KPARAM_INFO
	.align		4
.L_19:
        /*0068*/ 	.byte	0x04, 0x17
        /*006a*/ 	.short	(.L_21 - .L_20)
.L_20:
        /*006c*/ 	.word	0x00000000
        /*0070*/ 	.short	0x0007
        /*0072*/ 	.short	0x0028
        /*0074*/ 	.byte	0x00, 0xf0, 0x11, 0x00


	//----- nvinfo : EIATTR_KPARAM_INFO
	.align		4
.L_21:
        /*0078*/ 	.byte	0x04, 0x17
        /*007a*/ 	.short	(.L_23 - .L_22)
.L_22:
        /*007c*/ 	.word	0x00000000
        /*0080*/ 	.short	0x0006
        /*0082*/ 	.short	0x0024
        /*0084*/ 	.byte	0x00, 0xf0, 0x11, 0x00


	//----- nvinfo : EIATTR_KPARAM_INFO
	.align		4
.L_23:
        /*0088*/ 	.byte	0x04, 0x17
        /*008a*/ 	.short	(.L_25 - .L_24)
.L_24:
        /*008c*/ 	.word	0x00000000
        /*0090*/ 	.short	0x0005
        /*0092*/ 	.short	0x0020
        /*0094*/ 	.byte	0x00, 0xf0, 0x11, 0x00


	//----- nvinfo : EIATTR_KPARAM_INFO
	.align		4
.L_25:
        /*0098*/ 	.byte	0x04, 0x17
        /*009a*/ 	.short	(.L_27 - .L_26)
.L_26:
        /*009c*/ 	.word	0x00000000
        /*00a0*/ 	.short	0x0004
        /*00a2*/ 	.short	0x001c
        /*00a4*/ 	.byte	0x00, 0xf0, 0x11, 0x00


	//----- nvinfo : EIATTR_KPARAM_INFO
	.align		4
.L_27:
        /*00a8*/ 	.byte	0x04, 0x17
        /*00aa*/ 	.short	(.L_29 - .L_28)
.L_28:
        /*00ac*/ 	.word	0x00000000
        /*00b0*/ 	.short	0x0003
        /*00b2*/ 	.short	0x0018
        /*00b4*/ 	.byte	0x00, 0xf0, 0x11, 0x00


	//----- nvinfo : EIATTR_KPARAM_INFO
	.align		4
.L_29:
        /*00b8*/ 	.byte	0x04, 0x17
        /*00ba*/ 	.short	(.L_31 - .L_30)
.L_30:
        /*00bc*/ 	.word	0x00000000
        /*00c0*/ 	.short	0x0002
        /*00c2*/ 	.short	0x0010
        /*00c4*/ 	.byte	0x00, 0xf4, 0x21, 0x00


	//----- nvinfo : EIATTR_KPARAM_INFO
	.align		4
.L_31:
        /*00c8*/ 	.byte	0x04, 0x17
        /*00ca*/ 	.short	(.L_33 - .L_32)
.L_32:
        /*00cc*/ 	.word	0x00000000
        /*00d0*/ 	.short	0x0001
        /*00d2*/ 	.short	0x0008
        /*00d4*/ 	.byte	0x00, 0xf4, 0x21, 0x00


	//----- nvinfo : EIATTR_KPARAM_INFO
	.align		4
.L_33:
        /*00d8*/ 	.byte	0x04, 0x17
        /*00da*/ 	.short	(.L_35 - .L_34)
.L_34:
        /*00dc*/ 	.word	0x00000000
        /*00e0*/ 	.short	0x0000
        /*00e2*/ 	.short	0x0000
        /*00e4*/ 	.byte	0x00, 0xf4, 0x21, 0x00


	//----- nvinfo : EIATTR_SPARSE_MMA_MASK
	.align		4
.L_35:
        /*00e8*/ 	.byte	0x03, 0x50
        /*00ea*/ 	.short	0x0000


	//----- nvinfo : EIATTR_MAXREG_COUNT
	.align		4
        /*00ec*/ 	.byte	0x03, 0x1b
        /*00ee*/ 	.short	0x00ff


	//----- nvinfo : EIATTR_NUM_BARRIERS
	.align		4
        /*00f0*/ 	.byte	0x02, 0x4c
        /*00f2*/ 	.byte	0x01
	.zero		1


	//----- nvinfo : EIATTR_ANNOTATIONS
	.align		4
        /*00f4*/ 	.byte	0x04, 0x55
        /*00f6*/ 	.short	(.L_37 - .L_36)


	//   ....[0]....
.L_36:
        /*00f8*/ 	.word	0x00000001
        /*00fc*/ 	.byte	0x70, 0x00, 0x00, 0x00, 0x01, 0x00, 0x00, 0x00, 0xb0, 0x00, 0x00, 0x00, 0x01, 0x00, 0x00, 0x00
        /* <DEDUP_REMOVED lines=3360> */
        /*d30c*/ 	.byte	0x30, 0xeb, 0x03, 0x00


	//----- nvinfo : EIATTR_MERCURY_ISA_VERSION
	.align		4
.L_37:
        /*d310*/ 	.byte	0x03, 0x5f
        /*d312*/ 	.short	0x0101


	//----- nvinfo : EIATTR_EXIT_INSTR_OFFSETS
	.align		4
        /*d314*/ 	.byte	0x04, 0x1c
        /*d316*/ 	.short	(.L_39 - .L_38)


	//   ....[0]....
.L_38:
        /*d318*/ 	.word	0x00040a30


	//   ....[1]....
        /*d31c*/ 	.word	0x00040a60


	//----- nvinfo : EIATTR_REQNTID
	.align		4
.L_39:
        /*d320*/ 	.byte	0x04, 0x10
        /*d322*/ 	.short	(.L_41 - .L_40)
.L_40:
        /*d324*/ 	.word	0x00000080
        /*d328*/ 	.word	0x00000001
        /*d32c*/ 	.word	0x00000001


	//----- nvinfo : EIATTR_CBANK_PARAM_SIZE
	.align		4
.L_41:
        /*d330*/ 	.byte	0x03, 0x19
        /*d332*/ 	.short	0x0050


	//----- nvinfo : EIATTR_PARAM_CBANK
	.align		4
        /*d334*/ 	.byte	0x04, 0x0a
        /*d336*/ 	.short	(.L_43 - .L_42)
	.align		4
.L_42:
        /*d338*/ 	.word	index@(.nv.constant0.matmul_kernel)
        /*d33c*/ 	.short	0x0210
        /*d33e*/ 	.short	0x0050


	//----- nvinfo : EIATTR_SW_WAR
	.align		4
.L_43:
        /*d340*/ 	.byte	0x04, 0x36
        /*d342*/ 	.short	(.L_45 - .L_44)
.L_44:
        /*d344*/ 	.word	0x00000008
.L_45:


//--------------------- .nv.callgraph             --------------------------
	.section	.nv.callgraph,"",@"SHT_CUDA_CALLGRAPH"
	.align	4
	.sectionentsize	8
	.align		4
        /*0000*/ 	.word	0x00000000
	.align		4
        /*0004*/ 	.word	0xffffffff
	.align		4
        /*0008*/ 	.word	0x00000000
	.align		4
        /*000c*/ 	.word	0xfffffffe
	.align		4
        /*0010*/ 	.word	0x00000000
	.align		4
        /*0014*/ 	.word	0xfffffffd
	.align		4
        /*0018*/ 	.word	0x00000000
	.align		4
        /*001c*/ 	.word	0xfffffffc


//--------------------- .text.matmul_kernel       --------------------------
	.section	.text.matmul_kernel,"ax",@progbits
	.align	128
        .global         matmul_kernel
        .type           matmul_kernel,@function
        .size           matmul_kernel,(.L_x_3 - matmul_kernel)
        .other          matmul_kernel,@"STO_CUDA_ENTRY STV_DEFAULT"
matmul_kernel:
.text.matmul_kernel:
[----:B------:R-:W0:Y:S08]  /*0000*/  LDC R1, c[0x0][0x28] ;  /* 0x00000a00ff017b82 */ /* 0x000e300000000800 */
[----:B------:R-:W1:Y:S01]  /*0010*/  LDC.64 R10, c[0x0][0x228] ;  /* 0x00008a00ff0a7b82 */ /* 0x000e620000000a00 */
[----:B0-----:R-:W-:Y:S01]  /*0020*/  VIADD R1, R1, 0xffffe0a0 ;  /* 0xffffe0a001017836 */ /* 0x001fe20000000000 */
[----:B------:R-:W0:Y:S01]  /*0030*/  S2R R5, SR_CTAID.X ;  /* 0x0000000000057919 */ /* 0x000e220000002500 */
[----:B------:R-:W-:Y:S01]  /*0040*/  UMOV UR4, 0x400 ;  /* 0x0000040000047882 */ /* 0x000fe20000000000 */
[----:B------:R-:W-:Y:S01]  /*0050*/  ULDC.64 UR6, c[0x0][0x208] ;  /* 0x0000820000067ab9 */ /* 0x000fe20000000a00 */
[----:B------:R-:W-:Y:S01]  /*0060*/  CS2R R224, SRZ ;  /* 0x0000000000e07805 */ /* 0x000fe2000001ff00 */
[----:B------:R2:W-:Y:S01]  /*0070*/  STL [R1+0x2e0], RZ ;  /* 0x0002e0ff01007387 */ /* 0x0005e20000100800 */
[----:B------:R-:W-:Y:S01]  /*0080*/  CS2R R226, SRZ ;  /* 0x0000000000e27805 */ /* 0x000fe2000001ff00 */
[----:B------:R-:W3:Y:S01]  /*0090*/  S2UR UR5, SR_CgaCtaId ;  /* 0x00000000000579c3 */ /* 0x000ee20000008800 */
[----:B------:R-:W-:Y:S01]  /*00a0*/  CS2R R24, SRZ ;  /* 0x0000000000187805 */ /* 0x000fe2000001ff00 */
[----:B------:R2:W-:Y:S01]  /*00b0*/  STL [R1+0x2e4], RZ ;  /* 0x0002e4ff01007387 */ /* 0x0005e20000100800 */
[----:B------:R-:W-:-:S02]  /*00c0*/  CS2R R26, SRZ ;  /* 0x00000000001a7805 */ /* 0x000fc4000001ff00 */
[----:B------:R-:W-:Y:S02]  /*00d0*/  CS2R R204, SRZ ;  /* 0x0000000000cc7805 */ /* 0x000fe4000001ff00 */
[----:B------:R-:W-:Y:S01]  /*00e0*/  CS2R R206, SRZ ;  /* 0x0000000000ce7805 */ /* 0x000fe2000001ff00 */
[----:B------:R2:W-:Y:S01]  /*00f0*/  STL [R1+0x2e8], RZ ;  /* 0x0002e8ff01007387 */ /* 0x0005e20000100800 */
[----:B------:R-:W-:Y:S02]  /*0100*/  CS2R R200, SRZ ;  /* 0x0000000000c87805 */ /* 0x000fe4000001ff00 */
[----:B------:R-:W-:Y:S02]  /*0110*/  CS2R R202, SRZ ;  /* 0x0000000000ca7805 */ /* 0x000fe4000001ff00 */
[----:B------:R-:W-:Y:S01]  /*0120*/  CS2R R196, SRZ ;  /* 0x0000000000c47805 */ /* 0x000fe2000001ff00 */
[----:B------:R2:W-:Y:S01]  /*0130*/  STL [R1+0x2ec], RZ ;  /* 0x0002ecff01007387 */ /* 0x0005e20000100800 */
[----:B------:R-:W-:-:S02]  /*0140*/  CS2R R198, SRZ ;  /* 0x0000000000c67805 */ /* 0x000fc4000001ff00 */
[----:B------:R-:W-:Y:S02]  /*0150*/  CS2R R28, SRZ ;  /* 0x00000000001c7805 */ /* 0x000fe4000001ff00 */
[----:B------:R-:W-:Y:S01]  /*0160*/  CS2R R30, SRZ ;  /* 0x00000000001e7805 */ /* 0x000fe2000001ff00 */
[----:B------:R2:W-:Y:S01]  /*0170*/  STL [R1+0x2f0], RZ ;  /* 0x0002f0ff01007387 */ /* 0x0005e20000100800 */
[----:B------:R-:W-:Y:S01]  /*0180*/  CS2R R176, SRZ ;  /* 0x0000000000b07805 */ /* 0x000fe2000001ff00 */
[----:B-1----:R-:W-:Y:S01]  /*0190*/  VIADD R0, R11, 0xff ;  /* 0x000000ff0b007836 */ /* 0x002fe20000000000 */
[----:B------:R-:W-:Y:S01]  /*01a0*/  CS2R R178, SRZ ;  /* 0x0000000000b27805 */ /* 0x000fe2000001ff00 */
[----:B------:R2:W-:Y:S01]  /*01b0*/  STL [R1+0x2f4], RZ ;  /* 0x0002f4ff01007387 */ /* 0x0005e20000100800 */
[----:B------:R-:W-:Y:S02]  /*01c0*/  CS2R R172, SRZ ;  /* 0x0000000000ac7805 */ /* 0x000fe4000001ff00 */
[----:B------:R-:W-:-:S02]  /*01d0*/  CS2R R174, SRZ ;  /* 0x0000000000ae7805 */ /* 0x000fc4000001ff00 */
[----:B------:R-:W-:Y:S01]  /*01e0*/  SHF.R.S32.HI R3, RZ, 0x1f, R0 ;  /* 0x0000001fff037819 */ /* 0x000fe20000011400 */
[----:B------:R2:W-:Y:S01]  /*01f0*/  STL [R1+0x2f8], RZ ;  /* 0x0002f8ff01007387 */ /* 0x0005e20000100800 */
[----:B------:R-:W-:Y:S01]  /*0200*/  CS2R R168, SRZ ;  /* 0x0000000000a87805 */ /* 0x000fe2000001ff00 */
[----:B---3--:R-:W-:Y:S01]  /*0210*/  ULEA UR4, UR5, UR4, 0x18 ;  /* 0x0000000405047291 */ /* 0x008fe2000f8ec03f */
[----:B------:R-:W-:Y:S01]  /*0220*/  LEA.HI R3, R3, R0, RZ, 0x8 ;  /* 0x0000000003037211 */ /* 0x000fe200078f40ff */
[----:B------:R2:W-:Y:S01]  /*0230*/  STL [R1+0x2fc], RZ ;  /* 0x0002fcff01007387 */ /* 0x0005e20000100800 */
[----:B0-----:R-:W-:Y:S02]  /*0240*/  IABS R8, R5 ;  /* 0x0000000500087213 */ /* 0x001fe40000000000 */
[----:B------:R-:W-:Y:S02]  /*0250*/  CS2R R170, SRZ ;  /* 0x0000000000aa7805 */ /* 0x000fe4000001ff00 */
[----:B------:R-:W-:Y:S01]  /*0260*/  SHF.R.S32.HI R4, RZ, 0x8, R3 ;  /* 0x00000008ff047819 */ /* 0x000fe20000011403 */
[----:B------:R2:W-:Y:S01]  /*0270*/  STL [R1+0x300], RZ ;  /* 0x000300ff01007387 */ /* 0x0005e20000100800 */
[----:B------:R-:W-:-:S02]  /*0280*/  CS2R R32, SRZ ;  /* 0x0000000000207805 */ /* 0x000fc4000001ff00 */
[----:B------:R-:W-:Y:S02]  /*0290*/  CS2R R34, SRZ ;  /* 0x0000000000227805 */ /* 0x000fe4000001ff00 */
[-C--:B------:R-:W-:Y:S01]  /*02a0*/  IABS R7, R4.reuse ;  /* 0x0000000400077213 */ /* 0x080fe20000000000 */
[----:B------:R2:W-:Y:S01]  /*02b0*/  STL [R1+0x304], RZ ;  /* 0x000304ff01007387 */ /* 0x0005e20000100800 */
[----:B------:R-:W-:Y:S02]  /*02c0*/  IABS R12, R4 ;  /* 0x00000004000c7213 */ /* 0x000fe40000000000 */
[----:B------:R-:W-:Y:S01]  /*02d0*/  CS2R R148, SRZ ;  /* 0x0000000000947805 */ /* 0x000fe2000001ff00 */
[----:B------:R-:W0:Y:S01]  /*02e0*/  I2F.RP R0, R7 ;  /* 0x0000000700007306 */ /* 0x000e220000209400 */
[----:B------:R2:W-:Y:S01]  /*02f0*/  STL [R1+0x308], RZ ;  /* 0x000308ff01007387 */ /* 0x0005e20000100800 */
[----:B------:R-:W-:Y:S02]  /*0300*/  CS2R R150, SRZ ;  /* 0x0000000000967805 */ /* 0x000fe4000001ff00 */
[----:B------:R-:W-:-:S02]  /*0310*/  CS2R R144, SRZ ;  /* 0x0000000000907805 */ /* 0x000fc4000001ff00 */
[----:B------:R-:W-:Y:S01]  /*0320*/  CS2R R146, SRZ ;  /* 0x0000000000927805 */ /* 0x000fe2000001ff00 */
[----:B------:R2:W-:Y:S01]  /*0330*/  STL [R1+0x30c], RZ ;  /* 0x00030cff01007387 */ /* 0x0005e20000100800 */
[----:B------:R-:W-:Y:S02]  /*0340*/  CS2R R140, SRZ ;  /* 0x00000000008c7805 */ /* 0x000fe4000001ff00 */
[----:B------:R-:W-:Y:S02]  /*0350*/  CS2R R142, SRZ ;  /* 0x00000000008e7805 */ /* 0x000fe4000001ff00 */
[----:B------:R-:W-:Y:S01]  /*0360*/  CS2R R36, SRZ ;  /* 0x0000000000247805 */ /* 0x000fe2000001ff00 */
[----:B------:R2:W-:Y:S01]  /*0370*/  STL [R1+0x310], RZ ;  /* 0x000310ff01007387 */ /* 0x0005e20000100800 */
[----:B------:R-:W-:Y:S02]  /*0380*/  CS2R R38, SRZ ;  /* 0x0000000000267805 */ /* 0x000fe4000001ff00 */
[----:B------:R-:W-:-:S02]  /*0390*/  CS2R R120, SRZ ;  /* 0x0000000000787805 */ /* 0x000fc4000001ff00 */
[----:B------:R-:W-:Y:S01]  /*03a0*/  CS2R R122, SRZ ;  /* 0x00000000007a7805 */ /* 0x000fe2000001ff00 */
[----:B------:R2:W-:Y:S01]  /*03b0*/  STL [R1+0x314], RZ ;  /* 0x000314ff01007387 */ /* 0x0005e20000100800 */
[----:B------:R-:W-:Y:S01]  /*03c0*/  CS2R R116, SRZ ;  /* 0x0000000000747805 */ /* 0x000fe2000001ff00 */
[----:B0-----:R-:W0:Y:S01]  /*03d0*/  MUFU.RCP R0, R0 ;  /* 0x0000000000007308 */ /* 0x001e220000001000 */
        /* <DEDUP_REMOVED lines=15> */
[----:B------:R-:W-:Y:S01]  /*04d0*/  CS2R R44, SRZ ;  /* 0x00000000002c7805 */ /* 0x000fe2000001ff00 */
[----:B0-----:R-:W-:Y:S01]  /*04e0*/  VIADD R2, R0, 0xffffffe ;  /* 0x0ffffffe00027836 */ /* 0x001fe20000000000 */
[----:B------:R2:W-:Y:S01]  /*04f0*/  STL [R1+0x328], RZ ;  /* 0x000328ff01007387 */ /* 0x0005e20000100800 */
[----:B------:R-:W-:Y:S01]  /*0500*/  IMAD.MOV R0, RZ, RZ, -R12 ;  /* 0x000000ffff007224 */ /* 0x000fe200078e0a0c */
[----:B------:R-:W-:Y:S01]  /*0510*/  CS2R R46, SRZ ;  /* 0x00000000002e7805 */ /* 0x000fe2000001ff00 */
[----:B------:R0:W1:Y:S01]  /*0520*/  F2I.FTZ.U32.TRUNC.NTZ R3, R2 ;  /* 0x0000000200037305 */ /* 0x000062000021f000 */
        /* <DEDUP_REMOVED lines=9> */
[----:B0-----:R-:W-:Y:S01]  /*05c0*/  IMAD.MOV.U32 R2, RZ, RZ, RZ ;  /* 0x000000ffff027224 */ /* 0x001fe200078e00ff */
[----:B------:R-:W-:Y:S02]  /*05d0*/  CS2R R20, SRZ ;  /* 0x0000000000147805 */ /* 0x000fe4000001ff00 */
[----:B------:R-:W-:Y:S01]  /*05e0*/  CS2R R22, SRZ ;  /* 0x0000000000167805 */ /* 0x000fe2000001ff00 */
[----:B------:R2:W-:Y:S01]  /*05f0*/  STL [R1+0x338], RZ ;  /* 0x000338ff01007387 */ /* 0x0005e20000100800 */
[----:B------:R-:W-:Y:S01]  /*0600*/  CS2R R16, SRZ ;  /* 0x0000000000107805 */ /* 0x000fe2000001ff00 */
[--C-:B-1----:R-:W-:Y:S01]  /*0610*/  IMAD.MOV R6, RZ, RZ, -R3.reuse ;  /* 0x000000ffff067224 */ /* 0x102fe200078e0a03 */
[----:B------:R-:W-:Y:S01]  /*0620*/  CS2R R18, SRZ ;  /* 0x0000000000127805 */ /* 0x000fe2000001ff00 */
[----:B------:R2:W-:Y:S01]  /*0630*/  STL [R1+0x33c], RZ ;  /* 0x00033cff01007387 */ /* 0x0005e20000100800 */
[----:B------:R-:W-:Y:S01]  /*0640*/  CS2R R14, SRZ ;  /* 0x00000000000e7805 */ /* 0x000fe2000001ff00 */
[----:B------:R-:W-:Y:S01]  /*0650*/  IMAD R9, R6, R7, RZ ;  /* 0x0000000706097224 */ /* 0x000fe200078e02ff */
[----:B------:R-:W-:Y:S01]  /*0660*/  CS2R R52, SRZ ;  /* 0x0000000000347805 */ /* 0x000fe2000001ff00 */
[----:B------:R2:W-:Y:S01]  /*0670*/  STL [R1+0x340], RZ ;  /* 0x000340ff01007387 */ /* 0x0005e20000100800 */
[----:B------:R-:W-:Y:S01]  /*0680*/  IMAD.MOV.U32 R6, RZ, RZ, R8 ;  /* 0x000000ffff067224 */ /* 0x000fe200078e0008 */
[----:B------:R-:W-:Y:S01]  /*0690*/  CS2R R54, SRZ ;  /* 0x0000000000367805 */ /* 0x000fe2000001ff00 */
[----:B------:R-:W-:Y:S01]  /*06a0*/  IMAD.HI.U32 R3, R3, R9, R2 ;  /* 0x0000000903037227 */ /* 0x000fe200078e0002 */
[----:B------:R2:W-:Y:S01]  /*06b0*/  STL [R1+0x344], RZ ;  /* 0x000344ff01007387 */ /* 0x0005e20000100800 */
[----:B------:R-:W-:-:S02]  /*06c0*/  CS2R R56, SRZ ;  /* 0x0000000000387805 */ /* 0x000fc4000001ff00 */
[----:B------:R-:W-:Y:S02]  /*06d0*/  CS2R R58, SRZ ;  /* 0x00000000003a7805 */ /* 0x000fe4000001ff00 */
[----:B------:R-:W-:Y:S01]  /*06e0*/  CS2R R72, SRZ ;  /* 0x0000000000487805 */ /* 0x000fe2000001ff00 */
[----:B------:R2:W-:Y:S01]  /*06f0*/  STL [R1+0x348], RZ ;  /* 0x000348ff01007387 */ /* 0x0005e20000100800 */
[----:B------:R-:W-:Y:S01]  /*0700*/  IMAD.HI.U32 R3, R3, R6, RZ ;  /* 0x0000000603037227 */ /* 0x000fe200078e00ff */
[----:B------:R-:W-:Y:S02]  /*0710*/  CS2R R74, SRZ ;  /* 0x00000000004a7805 */ /* 0x000fe4000001ff00 */
[----:B------:R-:W-:Y:S01]  /*0720*/  CS2R R60, SRZ ;  /* 0x00000000003c7805 */ /* 0x000fe2000001ff00 */
[----:B------:R2:W-:Y:S01]  /*0730*/  STL [R1+0x34c], RZ ;  /* 0x00034cff01007387 */ /* 0x0005e20000100800 */
[----:B------:R-:W-:Y:S01]  /*0740*/  IMAD R0, R3, R0, R6 ;  /* 0x0000000003007224 */ /* 0x000fe200078e0206 */
[----:B------:R-:W-:-:S02]  /*0750*/  CS2R R62, SRZ ;  /* 0x00000000003e7805 */ /* 0x000fc4000001ff00 */
[----:B------:R-:W-:Y:S01]  /*0760*/  CS2R R76, SRZ ;  /* 0x00000000004c7805 */ /* 0x000fe2000001ff00 */
[----:B------:R2:W-:Y:S01]  /*0770*/  STL [R1+0x350], RZ ;  /* 0x000350ff01007387 */ /* 0x0005e20000100800 */
[----:B------:R-:W-:Y:S02]  /*0780*/  CS2R R78, SRZ ;  /* 0x00000000004e7805 */ /* 0x000fe4000001ff00 */
[----:B------:R-:W-:Y:S02]  /*0790*/  ISETP.GT.U32.AND P1, PT, R7, R0, PT ;  /* 0x000000000700720c */ /* 0x000fe40003f24070 */
[----:B------:R-:W-:Y:S01]  /*07a0*/  CS2R R80, SRZ ;  /* 0x0000000000507805 */ /* 0x000fe2000001ff00 */
        /* <DEDUP_REMOVED lines=10> */
[----:B------:R-:W-:Y:S01]  /*0850*/  CS2R R108, SRZ ;  /* 0x00000000006c7805 */ /* 0x000fe2000001ff00 */
[----:B------:R-:W-:Y:S01]  /*0860*/  @!P1 IMAD.IADD R0, R0, 0x1, -R7 ;  /* 0x0000000100009824 */ /* 0x000fe200078e0a07 */
[----:B------:R2:W-:Y:S01]  /*0870*/  STL [R1+0x360], RZ ;  /* 0x000360ff01007387 */ /* 0x0005e20000100800 */
[----:B------:R-:W-:Y:S01]  /*0880*/  @!P1 VIADD R3, R3, 0x1 ;  /* 0x0000000103039836 */ /* 0x000fe20000000000 */
[----:B------:R-:W-:-:S02]  /*0890*/  ISETP.NE.AND P1, PT, R4, RZ, PT ;  /* 0x000000ff0400720c */ /* 0x000fc40003f25270 */
[----:B------:R-:W-:Y:S01]  /*08a0*/  CS2R R110, SRZ ;  /* 0x00000000006e7805 */ /* 0x000fe2000001ff00 */
[----:B------:R2:W-:Y:S01]  /*08b0*/  STL [R1+0x364], RZ ;  /* 0x000364ff01007387 */ /* 0x0005e20000100800 */
[----:B------:R-:W-:Y:S02]  /*08c0*/  ISETP.GE.U32.AND P0, PT, R0, R7, PT ;  /* 0x000000070000720c */ /* 0x000fe40003f06070 */
[----:B------:R-:W-:Y:S02]  /*08d0*/  CS2R R124, SRZ ;  /* 0x00000000007c7805 */ /* 0x000fe4000001ff00 */
[----:B------:R-:W-:Y:S01]  /*08e0*/  LOP3.LUT R0, R5, R4, RZ, 0x3c, !PT ;  /* 0x0000000405007212 */ /* 0x000fe200078e3cff */
[----:B------:R2:W-:Y:S01]  /*08f0*/  STL [R1+0x368], RZ ;  /* 0x000368ff01007387 */ /* 0x0005e20000100800 */
[----:B------:R-:W-:Y:S02]  /*0900*/  CS2R R126, SRZ ;  /* 0x00000000007e7805 */ /* 0x000fe4000001ff00 */
[----:B------:R-:W-:-:S02]  /*0910*/  CS2R R128, SRZ ;  /* 0x0000000000807805 */ /* 0x000fc4000001ff00 */
[----:B------:R-:W-:Y:S01]  /*0920*/  ISETP.GE.AND P2, PT, R0, RZ, PT ;  /* 0x000000ff0000720c */ /* 0x000fe20003f46270 */
[----:B------:R2:W-:Y:S01]  /*0930*/  STL [R1+0x36c], RZ ;  /* 0x00036cff01007387 */ /* 0x0005e20000100800 */
[----:B------:R-:W-:Y:S01]  /*0940*/  VIADD R0, R10, 0x1ff ;  /* 0x000001ff0a007836 */ /* 0x000fe20000000000 */
[----:B------:R-:W-:Y:S02]  /*0950*/  CS2R R130, SRZ ;  /* 0x0000000000827805 */ /* 0x000fe4000001ff00 */
[----:B------:R-:W-:Y:S01]  /*0960*/  CS2R R132, SRZ ;  /* 0x0000000000847805 */ /* 0x000fe2000001ff00 */
[----:B------:R2:W-:Y:S01]  /*0970*/  STL [R1+0x370], RZ ;  /* 0x000370ff01007387 */ /* 0x0005e20000100800 */
[----:B------:R-:W-:Y:S01]  /*0980*/  CS2R R134, SRZ ;  /* 0x0000000000867805 */ /* 0x000fe2000001ff00 */
[----:B------:R-:W-:Y:S01]  /*0990*/  @P0 VIADD R3, R3, 0x1 ;  /* 0x0000000103030836 */ /* 0x000fe20000000000 */
[----:B------:R-:W-:Y:S01]  /*09a0*/  CS2R R136, SRZ ;  /* 0x0000000000887805 */ /* 0x000fe2000001ff00 */
[----:B------:R2:W-:Y:S01]  /*09b0*/  STL [R1+0x374], RZ ;  /* 0x000374ff01007387 */ /* 0x0005e20000100800 */
[----:B------:R-:W-:Y:S01]  /*09c0*/  CS2R R138, SRZ ;  /* 0x00000000008a7805 */ /* 0x000fe2000001ff00 */
[----:B------:R-:W-:Y:S01]  /*09d0*/  IMAD.MOV.U32 R8, RZ, RZ, R3 ;  /* 0x000000ffff087224 */ /* 0x000fe200078e0003 */
[----:B------:R-:W-:Y:S01]  /*09e0*/  SHF.R.S32.HI R3, RZ, 0x1f, R0 ;  /* 0x0000001fff037819 */ /* 0x000fe20000011400 */
[----:B------:R2:W-:Y:S01]  /*09f0*/  STL [R1+0x378], RZ ;  /* 0x000378ff01007387 */ /* 0x0005e20000100800 */
[----:B------:R-:W-:Y:S01]  /*0a00*/  CS2R R152, SRZ ;  /* 0x0000000000987805 */ /* 0x000fe2000001ff00 */
[----:B------:R-:W-:Y:S01]  /*0a10*/  @!P2 IMAD.MOV R8, RZ, RZ, -R8 ;  /* 0x000000ffff08a224 */ /* 0x000fe200078e0a08 */
[----:B------:R-:W-:Y:S01]  /*0a20*/  LEA.HI R3, R3, R0, RZ, 0x9 ;  /* 0x0000000003037211 */ /* 0x000fe200078f48ff */
[----:B------:R2:W-:Y:S01]  /*0a30*/  STL [R1+0x37c], RZ ;  /* 0x00037cff01007387 */ /* 0x0005e20000100800 */
[----:B------:R-:W-:-:S02]  /*0a40*/  @!P1 LOP3.LUT R8, RZ, R4, RZ, 0x33, !PT ;  /* 0x00000004ff089212 */ /* 0x000fc400078e33ff */
[----:B------:R-:W-:Y:S02]  /*0a50*/  CS2R R154, SRZ ;  /* 0x00000000009a7805 */ /* 0x000fe4000001ff00 */
[----:B------:R-:W-:Y:S01]  /*0a60*/  CS2R R156, SRZ ;  /* 0x00000000009c7805 */ /* 0x000fe2000001ff00 */
[----:B------:R2:W-:Y:S01]  /*0a70*/  STL [R1+0x380], RZ ;  /* 0x000380ff01007387 */ /* 0x0005e20000100800 */
[----:B------:R-:W-:Y:S01]  /*0a80*/  LEA.HI.SX32 R3, R3, -R8, 0x17 ;  /* 0x8000000803037211 */ /* 0x000fe200078fbaff */
[----:B------:R-:W-:Y:S01]  /*0a90*/  IMAD.MOV R6, RZ, RZ, -R8 ;  /* 0x000000ffff067224 */ /* 0x000fe200078e0a08 */
[----:B------:R-:W-:Y:S01]  /*0aa0*/  CS2R R158, SRZ ;  /* 0x00000000009e7805 */ /* 0x000fe2000001ff00 */
[----:B------:R2:W-:Y:S01]  /*0ab0*/  STL [R1+0x384], RZ ;  /* 0x000384ff01007387 */ /* 0x0005e20000100800 */
[----:B------:R-:W-:Y:S01]  /*0ac0*/  VIMNMX R9, R3, 0x1, PT ;  /* 0x0000000103097848 */ /* 0x000fe20003fe0100 */
[----:B------:R-:W-:Y:S01]  /*0ad0*/  IMAD R12, R4, R6, R5 ;  /* 0x00000006040c7224 */ /* 0x000fe200078e0205 */
[----:B------:R-:W-:Y:S01]  /*0ae0*/  CS2R R160, SRZ ;  /* 0x0000000000a07805 */ /* 0x000fe2000001ff00 */
[----:B------:R2:W-:Y:S01]  /*0af0*/  STL [R1+0x388], RZ ;  /* 0x000388ff01007387 */ /* 0x0005e20000100800 */
[----:B------:R-:W-:-:S02]  /*0b00*/  IABS R7, R9 ;  /* 0x0000000900077213 */ /* 0x000fc40000000000 */
[----:B------:R-:W-:Y:S02]  /*0b10*/  CS2R R162, SRZ ;  /* 0x0000000000a27805 */ /* 0x000fe4000001ff00 */
[----:B------:R-:W-:Y:S01]  /*0b20*/  IABS R6, R12 ;  /* 0x0000000c00067213 */ /* 0x000fe20000000000 */
[----:B------:R2:W-:Y:S01]  /*0b30*/  STL [R1+0x38c], RZ ;  /* 0x00038cff01007387 */ /* 0x0005e20000100800 */
[----:B------:R-:W0:Y:S01]  /*0b40*/  I2F.RP R0, R7 ;  /* 0x0000000700007306 */ /* 0x000e220000209400 */
[----:B------:R-:W-:Y:S02]  /*0b50*/  CS2R R164, SRZ ;  /* 0x0000000000a47805 */ /* 0x000fe4000001ff00 */
        /* <DEDUP_REMOVED lines=14> */
[----:B0-----:R-:W0:Y:S01]  /*0c40*/  MUFU.RCP R0, R0 ;  /* 0x0000000000007308 */ /* 0x001e220000001000 */
        /* <DEDUP_REMOVED lines=15> */
[----:B------:R-:W-:Y:S01]  /*0d40*/  CS2R R244, SRZ ;  /* 0x0000000000f47805 */ /* 0x000fe2000001ff00 */
[----:B0-----:R-:W-:Y:S01]  /*0d50*/  VIADD R2, R0, 0xffffffe ;  /* 0x0ffffffe00027836 */ /* 0x001fe20000000000 */
[----:B------:R-:W-:Y:S01]  /*0d60*/  CS2R R246, SRZ ;  /* 0x0000000000f67805 */ /* 0x000fe2000001ff00 */
[----:B------:R2:W-:Y:S02]  /*0d70*/  STL [R1+0x3b0], RZ ;  /* 0x0003b0ff01007387 */ /* 0x0005e40000100800 */
[----:B------:R0:W1:Y:S02]  /*0d80*/  F2I.FTZ.U32.TRUNC.NTZ R3, R2 ;  /* 0x0000000200037305 */ /* 0x000064000021f000 */
[----:B------:R2:W-:Y:S04]  /*0d90*/  STL [R1+0x3b4], RZ ;  /* 0x0003b4ff01007387 */ /* 0x0005e80000100800 */
[----:B------:R2:W-:Y:S01]  /*0da0*/  STL [R1+0x3b8], RZ ;  /* 0x0003b8ff01007387 */ /* 0x0005e20000100800 */
[----:B0-----:R-:W-:-:S03]  /*0db0*/  IMAD.MOV.U32 R2, RZ, RZ, RZ ;  /* 0x000000ffff027224 */ /* 0x001fc600078e00ff */
[----:B------:R2:W-:Y:S04]  /*0dc0*/  STL [R1+0x3bc], RZ ;  /* 0x0003bcff01007387 */ /* 0x0005e80000100800 */
[----:B------:R2:W-:Y:S01]  /*0dd0*/  STL [R1+0x3c0], RZ ;  /* 0x0003c0ff01007387 */ /* 0x0005e20000100800 */
[----:B-1----:R-:W-:-:S03]  /*0de0*/  IMAD.MOV R13, RZ, RZ, -R3 ;  /* 0x000000ffff0d7224 */ /* 0x002fc600078e0a03 */
[----:B------:R2:W-:Y:S01]  /*0df0*/  STL [R1+0x3c4], RZ ;  /* 0x0003c4ff01007387 */ /* 0x0005e20000100800 */
[----:B------:R-:W-:-:S03]  /*0e00*/  IMAD.MOV.U32 R4, RZ, RZ, R13 ;  /* 0x000000ffff047224 */ /* 0x000fc600078e000d */
[----:B------:R2:W-:Y:S01]  /*0e10*/  STL [R1+0x3c8], RZ ;  /* 0x0003c8ff01007387 */ /* 0x0005e20000100800 */
[----:B------:R-:W-:Y:S01]  /*0e20*/  IMAD R5, R4, R7, RZ ;  /* 0x0000000704057224 */ /* 0x000fe200078e02ff */
[----:B------:R-:W-:Y:S02]  /*0e30*/  IABS R4, R9 ;  /* 0x0000000900047213 */ /* 0x000fe40000000000 */
[----:B------:R2:W-:Y:S01]  /*0e40*/  STL [R1+0x3cc], RZ ;  /* 0x0003ccff01007387 */ /* 0x0005e20000100800 */
[----:B------:R-:W-:-:S03]  /*0e50*/  IMAD.HI.U32 R3, R3, R5, R2 ;  /* 0x0000000503037227 */ /* 0x000fc600078e0002 */
[----:B------:R2:W-:Y:S01]  /*0e60*/  STL [R1+0x3d0], RZ ;  /* 0x0003d0ff01007387 */ /* 0x0005e20000100800 */
[----:B------:R-:W-:Y:S02]  /*0e70*/  IMAD.MOV R5, RZ, RZ, -R4 ;  /* 0x000000ffff057224 */ /* 0x000fe400078e0a04 */
[----:B------:R-:W-:Y:S01]  /*0e80*/  IMAD.HI.U32 R4, R3, R6, RZ ;  /* 0x0000000603047227 */ /* 0x000fe200078e00ff */
[----:B------:R2:W-:Y:S03]  /*0e90*/  STL [R1+0x3d4], RZ ;  /* 0x0003d4ff01007387 */ /* 0x0005e60000100800 */
[----:B------:R-:W-:Y:S01]  /*0ea0*/  IMAD R0, R4, R5, R6 ;  /* 0x0000000504007224 */ /* 0x000fe200078e0206 */
[----:B------:R2:W-:Y:S04]  /*0eb0*/  STL [R1+0x3d8], RZ ;  /* 0x0003d8ff01007387 */ /* 0x0005e80000100800 */
[----:B------:R2:W-:Y:S01]  /*0ec0*/  STL [R1+0x3dc], RZ ;  /* 0x0003dcff01007387 */ /* 0x0005e20000100800 */
[----:B------:R-:W-:-:S03]  /*0ed0*/  ISETP.GT.U32.AND P1, PT, R7, R0, PT ;  /* 0x000000000700720c */ /* 0x000fc60003f24070 */
[----:B------:R2:W-:Y:S04]  /*0ee0*/  STL [R1+0x3e0], RZ ;  /* 0x0003e0ff01007387 */ /* 0x0005e80000100800 */
[----:B------:R2:W-:Y:S04]  /*0ef0*/  STL [R1+0x3e4], RZ ;  /* 0x0003e4ff01007387 */ /* 0x0005e80000100800 */
[----:B------:R2:W-:Y:S02]  /*0f00*/  STL [R1+0x3e8], RZ ;  /* 0x0003e8ff01007387 */ /* 0x0005e40000100800 */
[----:B------:R-:W-:-:S02]  /*0f10*/  @!P1 IMAD.IADD R0, R0, 0x1, -R7 ;  /* 0x0000000100009824 */ /* 0x000fc400078e0a07 */
[----:B------:R2:W-:Y:S01]  /*0f20*/  STL [R1+0x3ec], RZ ;  /* 0x0003ecff01007387 */ /* 0x0005e20000100800 */
[----:B------:R-:W-:Y:S01]  /*0f30*/  @!P1 VIADD R4, R4, 0x1 ;  /* 0x0000000104049836 */ /* 0x000fe20000000000 */
[----:B------:R-:W-:Y:S02]  /*0f40*/  ISETP.NE.AND P1, PT, R9, RZ, PT ;  /* 0x000000ff0900720c */ /* 0x000fe40003f25270 */
[----:B------:R2:W-:Y:S01]  /*0f50*/  STL [R1+0x3f0], RZ ;  /* 0x0003f0ff01007387 */ /* 0x0005e20000100800 */
[----:B------:R-:W-:Y:S02]  /*0f60*/  ISETP.GE.U32.AND P0, PT, R0, R7, PT ;  /* 0x000000070000720c */ /* 0x000fe40003f06070 */
[----:B------:R-:W-:Y:S01]  /*0f70*/  LOP3.LUT R0, R12, R9, RZ, 0x3c, !PT ;  /* 0x000000090c007212 */ /* 0x000fe200078e3cff */
[----:B------:R2:W-:Y:S03]  /*0f80*/  STL [R1+0x3f4], RZ ;  /* 0x0003f4ff01007387 */ /* 0x0005e60000100800 */
[----:B------:R-:W-:Y:S01]  /*0f90*/  ISETP.GE.AND P2, PT, R0, RZ, PT ;  /* 0x000000ff0000720c */ /* 0x000fe20003f46270 */
[----:B------:R2:W-:Y:S04]  /*0fa0*/  STL [R1+0x3f8], RZ ;  /* 0x0003f8ff01007387 */ /* 0x0005e80000100800 */
[----:B------:R2:W-:Y:S02]  /*0fb0*/  STL [R1+0x3fc], RZ ;  /* 0x0003fcff01007387 */ /* 0x0005e40000100800 */
[----:B------:R-:W-:-:S02]  /*0fc0*/  @P0 VIADD R4, R4, 0x1 ;  /* 0x0000000104040836 */ /* 0x000fc40000000000 */
[----:B------:R2:W-:Y:S04]  /*0fd0*/  STL [R1+0x530], RZ ;  /* 0x000530ff01007387 */ /* 0x0005e80000100800 */
[----:B------:R2:W-:Y:S01]  /*0fe0*/  STL [R1+0x534], RZ ;  /* 0x000534ff01007387 */ /* 0x0005e20000100800 */
[----:B------:R-:W-:Y:S01]  /*0ff0*/  @!P2 IMAD.MOV R4, RZ, RZ, -R4 ;  /* 0x000000ffff04a224 */ /* 0x000fe200078e0a04 */
[----:B------:R-:W-:Y:S02]  /*1000*/  @!P1 LOP3.LUT R4, RZ, R9, RZ, 0x33, !PT ;  /* 0x00000009ff049212 */ /* 0x000fe400078e33ff */
[----:B------:R2:W-:Y:S03]  /*1010*/  STL [R1+0x538], RZ ;  /* 0x000538ff01007387 */ /* 0x0005e60000100800 */
[----:B------:R-:W-:Y:S01]  /*1020*/  IMAD.MOV R0, RZ, RZ, -R4 ;  /* 0x000000ffff007224 */ /* 0x000fe200078e0a04 */
[----:B------:R2:W-:Y:S01]  /*1030*/  STL [R1+0x53c], RZ ;  /* 0x00053cff01007387 */ /* 0x0005e20000100800 */
[----:B------:R-:W-:-:S02]  /*1040*/  IMAD.SHL.U32 R4, R4, 0x100, RZ ;  /* 0x0000010004047824 */ /* 0x000fc400078e00ff */
[----:B------:R-:W-:Y:S01]  /*1050*/  IMAD R0, R9, R0, R12 ;  /* 0x0000000009007224 */ /* 0x000fe200078e020c */
[----:B------:R2:W-:Y:S01]  /*1060*/  STL [R1+0x540], RZ ;  /* 0x000540ff01007387 */ /* 0x0005e20000100800 */
[----:B------:R-:W-:Y:S02]  /*1070*/  CS2R R12, SRZ ;  /* 0x00000000000c7805 */ /* 0x000fe4000001ff00 */
[----:B------:R-:W-:Y:S01]  /*1080*/  IMAD.IADD R0, R8, 0x1, R0 ;  /* 0x0000000108007824 */ /* 0x000fe200078e0200 */
[----:B------:R2:W-:Y:S04]  /*1090*/  STL [R1+0x544], RZ ;  /* 0x000544ff01007387 */ /* 0x0005e80000100800 */
        /* <DEDUP_REMOVED lines=142> */
[----:B------:R2:W-:Y:S01]  /*1980*/  STL [R1+0xde0], RZ ;  /* 0x000de0ff01007387 */ /* 0x0005e20000100800 */
[----:B------:R-:W0:Y:S03]  /*1990*/  S2R R2, SR_TID.X ;  /* 0x0000000000027919 */ /* 0x000e260000002100 */
        /* <DEDUP_REMOVED lines=8> */
[----:B0-----:R-:W-:-:S02]  /*1a20*/  LOP3.LUT R5, R2, 0x7f, RZ, 0xc0, !PT ;  /* 0x0000007f02057812 */ /* 0x001fc400078ec0ff */
[----:B------:R-:W-:Y:S01]  /*1a30*/  LOP3.LUT R236, R2, 0x60, RZ, 0xc0, !PT ;  /* 0x0000006002ec7812 */ /* 0x000fe200078ec0ff */
[----:B------:R2:W-:Y:S02]  /*1a40*/  STL [R1+0xe04], RZ ;  /* 0x000e04ff01007387 */ /* 0x0005e40000100800 */
[----:B------:R-:W-:Y:S02]  /*1a50*/  IMAD R5, R0, 0x200, R5 ;  /* 0x0000020000057824 */ /* 0x000fe400078e0205 */
[----:B------:R2:W-:Y:S01]  /*1a60*/  STL [R1+0xe08], RZ ;  /* 0x000e08ff01007387 */ /* 0x0005e20000100800 */
[----:B------:R-:W0:Y:S01]  /*1a70*/  LDC R0, c[0x0][0x230] ;  /* 0x00008c00ff007b82 */ /* 0x000e220000000800 */
[C---:B------:R-:W-:Y:S02]  /*1a80*/  VIADD R6, R5.reuse, 0x80 ;  /* 0x0000008005067836 */ /* 0x040fe40000000000 */
[----:B------:R2:W-:Y:S01]  /*1a90*/  STL [R1+0xe0c], RZ ;  /* 0x000e0cff01007387 */ /* 0x0005e20000100800 */
[----:B------:R-:W-:-:S02]  /*1aa0*/  VIADD R7, R5, 0x100 ;  /* 0x0000010005077836 */ /* 0x000fc40000000000 */
[----:B------:R-:W-:Y:S01]  /*1ab0*/  VIADD R8, R5, 0x180 ;  /* 0x0000018005087836 */ /* 0x000fe20000000000 */
[----:B------:R2:W-:Y:S04]  /*1ac0*/  STL [R1+0xe10], RZ ;  /* 0x000e10ff01007387 */ /* 0x0005e80000100800 */
[----:B------:R2:W-:Y:S04]  /*1ad0*/  STL [R1+0xe14], RZ ;  /* 0x000e14ff01007387 */ /* 0x0005e80000100800 */
[----:B------:R2:W-:Y:S04]  /*1ae0*/  STL [R1+0xe18], RZ ;  /* 0x000e18ff01007387 */ /* 0x0005e80000100800 */
[----:B------:R2:W-:Y:S04]  /*1af0*/  STL [R1+0xe1c], RZ ;  /* 0x000e1cff01007387 */ /* 0x0005e80000100800 */
[----:B------:R2:W-:Y:S01]  /*1b00*/  STL [R1+0xe20], RZ ;  /* 0x000e20ff01007387 */ /* 0x0005e20000100800 */
[----:B0-----:R-:W-:-:S03]  /*1b10*/  VIADD R0, R0, 0x1f ;  /* 0x0000001f00007836 */ /* 0x001fc60000000000 */
[----:B------:R2:W-:Y:S02]  /*1b20*/  STL [R1+0xe24], RZ ;  /* 0x000e24ff01007387 */ /* 0x0005e40000100800 */
[----:B------:R-:W-:Y:S02]  /*1b30*/  ISETP.GE.AND P0, PT, R0, 0x20, PT ;  /* 0x000000200000780c */ /* 0x000fe40003f06270 */
        /* <DEDUP_REMOVED lines=46> */
[----:B------:R-:W-:Y:S05]  /*1e20*/  @!P0 BRA `(.L_x_0) ;  /* 0x0000023400d48947 */ /* 0x000fea0003800000 */
[----:B------:R-:W-:Y:S01]  /*1e30*/  IABS R23, R10 ;  /* 0x0000000a00177213 */ /* 0x000fe20000000000 */
[----:B------:R-:W-:Y:S01]  /*1e40*/  ULDC UR60, c[0x0][0x23c] ;  /* 0x00008f00003c7ab9 */ /* 0x000fe20000000800 */
[----:B------:R-:W-:Y:S01]  /*1e50*/  IABS R9, R11 ;  /* 0x0000000b00097213 */ /* 0x000fe20000000000 */
[----:B------:R-:W-:Y:S01]  /*1e60*/  ULDC.64 UR8, c[0x0][0x218] ;  /* 0x0000860000087ab9 */ /* 0x000fe20000000a00 */
[----:B------:R-:W0:Y:S01]  /*1e70*/  I2F.RP R16, R23 ;  /* 0x0000001700107306 */ /* 0x000e220000209400 */
[----:B------:R-:W-:Y:S01]  /*1e80*/  IABS R20, R7 ;  /* 0x0000000700147213 */ /* 0x000fe20000000000 */
[----:B------:R-:W-:Y:S01]  /*1e90*/  ULDC UR5, c[0x0][0x240] ;  /* 0x0000900000057ab9 */ /* 0x000fe20000000800 */
[----:B------:R-:W-:Y:S01]  /*1ea0*/  IABS R22, R6 ;  /* 0x0000000600167213 */ /* 0x000fe20000000000 */
[----:B------:R-:W-:Y:S01]  /*1eb0*/  ULDC.64 UR10, c[0x0][0x210] ;  /* 0x00008400000a7ab9 */ /* 0x000fe20000000a00 */
[----:B------:R-:W-:Y:S01]  /*1ec0*/  IABS R24, R5 ;  /* 0x0000000500187213 */ /* 0x000fe20000000000 */
[----:B------:R-:W-:Y:S01]  /*1ed0*/  USHF.R.U32.HI UR12, URZ, 0x4, UR4 ;  /* 0x000000043f0c7899 */ /* 0x000fe20008011604 */
[----:B------:R-:W-:Y:S01]  /*1ee0*/  LOP3.LUT R75, R2, 0x1f, RZ, 0xc0, !PT ;  /* 0x0000001f024b7812 */ /* 0x000fe200078ec0ff */
[----:B------:R-:W1:Y:S01]  /*1ef0*/  I2F.RP R3, R9 ;  /* 0x0000000900037306 */ /* 0x000e620000209400 */
[----:B------:R-:W-:Y:S01]  /*1f00*/  UMOV UR15, URZ ;  /* 0x0000003f000f7c82 */ /* 0x000fe20008000000 */
[----:B------:R-:W-:Y:S01]  /*1f10*/  USGXT.U32 UR12, UR12, 0xe ;  /* 0x0000000e0c0c789a */ /* 0x000fe20008000000 */
[----:B------:R-:W-:-:S02]  /*1f20*/  CS2R R110, SRZ ;  /* 0x00000000006e7805 */ /* 0x000fc4000001ff00 */
[----:B------:R-:W-:Y:S02]  /*1f30*/  CS2R R112, SRZ ;  /* 0x0000000000707805 */ /* 0x000fe4000001ff00 */
[----:B------:R-:W-:Y:S01]  /*1f40*/  CS2R R114, SRZ ;  /* 0x0000000000727805 */ /* 0x000fe2000001ff00 */
[----:B------:R-:W-:Y:S01]  /*1f50*/  UIADD3 UR13, UP0, UR12, 0x80, URZ ;  /* 0x000000800c0d7890 */ /* 0x000fe2000ff1e03f */
[----:B------:R-:W-:Y:S01]  /*1f60*/  CS2R R116, SRZ ;  /* 0x0000000000747805 */ /* 0x000fe2000001ff00 */
[----:B0-----:R-:W0:Y:S01]  /*1f70*/  MUFU.RCP R16, R16 ;  /* 0x0000001000107308 */ /* 0x001e220000001000 */
[----:B------:R-:W-:Y:S02]  /*1f80*/  CS2R R118, SRZ ;  /* 0x0000000000767805 */ /* 0x000fe4000001ff00 */
[----:B------:R-:W-:Y:S02]  /*1f90*/  CS2R R120, SRZ ;  /* 0x0000000000787805 */ /* 0x000fe4000001ff00 */
[----:B------:R-:W-:-:S02]  /*1fa0*/  CS2R R122, SRZ ;  /* 0x00000000007a7805 */ /* 0x000fc4000001ff00 */
[----:B------:R-:W-:Y:S02]  /*1fb0*/  CS2R R124, SRZ ;  /* 0x00000000007c7805 */ /* 0x000fe4000001ff00 */
[----:B------:R-:W-:Y:S02]  /*1fc0*/  CS2R R126, SRZ ;  /* 0x00000000007e7805 */ /* 0x000fe4000001ff00 */
[----:B------:R-:W-:Y:S02]  /*1fd0*/  CS2R R128, SRZ ;  /* 0x0000000000807805 */ /* 0x000fe4000001ff00 */
[----:B------:R-:W-:Y:S01]  /*1fe0*/  CS2R R130, SRZ ;  /* 0x0000000000827805 */ /* 0x000fe2000001ff00 */
[----:B-1----:R-:W1:Y:S01]  /*1ff0*/  MUFU.RCP R3, R3 ;  /* 0x0000000300037308 */ /* 0x002e620000001000 */
[----:B------:R-:W-:Y:S02]  /*2000*/  CS2R R132, SRZ ;  /* 0x0000000000847805 */ /* 0x000fe4000001ff00 */
[----:B------:R-:W-:-:S02]  /*2010*/  CS2R R134, SRZ ;  /* 0x0000000000867805 */ /* 0x000fc4000001ff00 */
[----:B------:R-:W-:Y:S02]  /*2020*/  CS2R R136, SRZ ;  /* 0x0000000000887805 */ /* 0x000fe4000001ff00 */
[----:B------:R-:W-:Y:S02]  /*2030*/  CS2R R138, SRZ ;  /* 0x00000000008a7805 */ /* 0x000fe4000001ff00 */
[----:B------:R-:W-:Y:S02]  /*2040*/  CS2R R140, SRZ ;  /* 0x00000000008c7805 */ /* 0x000fe4000001ff00 */
[----:B------:R-:W-:Y:S02]  /*2050*/  CS2R R142, SRZ ;  /* 0x00000000008e7805 */ /* 0x000fe4000001ff00 */
[----:B------:R-:W-:Y:S02]  /*2060*/  CS2R R144, SRZ ;  /* 0x0000000000907805 */ /* 0x000fe4000001ff00 */
[----:B------:R-:W-:Y:S01]  /*2070*/  CS2R R146, SRZ ;  /* 0x0000000000927805 */ /* 0x000fe2000001ff00 */
[----:B0-----:R-:W-:Y:S01]  /*2080*/  VIADD R14, R16, 0xffffffe ;  /* 0x0ffffffe100e7836 */ /* 0x001fe20000000000 */
[----:B------:R-:W-:-:S02]  /*2090*/  CS2R R148, SRZ ;  /* 0x0000000000947805 */ /* 0x000fc4000001ff00 */
[----:B------:R-:W-:Y:S01]  /*20a0*/  CS2R R150, SRZ ;  /* 0x0000000000967805 */ /* 0x000fe2000001ff00 */
[----:B------:R0:W3:Y:S01]  /*20b0*/  F2I.FTZ.U32.TRUNC.NTZ R15, R14 ;  /* 0x0000000e000f7305 */ /* 0x0000e2000021f000 */
[----:B-1----:R-:W-:-:S07]  /*20c0*/  VIADD R12, R3, 0xffffffe ;  /* 0x0ffffffe030c7836 */ /* 0x002fce0000000000 */
[----:B------:R1:W4:Y:S01]  /*20d0*/  F2I.FTZ.U32.TRUNC.NTZ R13, R12 ;  /* 0x0000000c000d7305 */ /* 0x000322000021f000 */
[----:B0-----:R-:W-:Y:S02]  /*20e0*/  IMAD.MOV.U32 R14, RZ, RZ, RZ ;  /* 0x000000ffff0e7224 */ /* 0x001fe400078e00ff */
[----:B---3--:R-:W-:Y:S02]  /*20f0*/  IMAD.MOV R18, RZ, RZ, -R15 ;  /* 0x000000ffff127224 */ /* 0x008fe400078e0a0f */
[----:B-1----:R-:W-:Y:S02]  /*2100*/  IMAD.MOV.U32 R12, RZ, RZ, RZ ;  /* 0x000000ffff0c7224 */ /* 0x002fe400078e00ff */
[----:B------:R-:W-:Y:S01]  /*2110*/  IMAD R17, R18, R23, RZ ;  /* 0x0000001712117224 */ /* 0x000fe200078e02ff */
[----:B------:R-:W-:-:S03]  /*2120*/  IABS R18, R8 ;  /* 0x0000000800127213 */ /* 0x000fc60000000000 */
[----:B------:R-:W-:-:S04]  /*2130*/  IMAD.HI.U32 R15, R15, R17, R14 ;  /* 0x000000110f0f7227 */ /* 0x000fc800078e000e */
[----:B----4-:R-:W-:Y:S02]  /*2140*/  IMAD.MOV R14, RZ, RZ, -R13 ;  /* 0x000000ffff0e7224 */ /* 0x010fe400078e0a0d */
[----:B------:R-:W-:-:S04]  /*2150*/  IMAD.HI.U32 R3, R15, R18, RZ ;  /* 0x000000120f037227 */ /* 0x000fc800078e00ff */
[----:B------:R-:W-:Y:S02]  /*2160*/  IMAD R17, R14, R9, RZ ;  /* 0x000000090e117224 */ /* 0x000fe400078e02ff */
[----:B------:R-:W-:-:S04]  /*2170*/  IMAD.HI.U32 R14, R15, R20, RZ ;  /* 0x000000140f0e7227 */ /* 0x000fc800078e00ff */
[----:B------:R-:W-:Y:S02]  /*2180*/  IMAD.MOV R19, RZ, RZ, -R3 ;  /* 0x000000ffff137224 */ /* 0x000fe400078e0a03 */
[----:B------:R-:W-:-:S04]  /*2190*/  IMAD.HI.U32 R3, R13, R17, R12 ;  /* 0x000000110d037227 */ /* 0x000fc800078e000c */
[----:B------:R-:W-:-:S04]  /*21a0*/  IMAD.HI.U32 R16, R15, R22, RZ ;  /* 0x000000160f107227 */ /* 0x000fc800078e00ff */
[----:B------:R-:W-:Y:S01]  /*21b0*/  IMAD.MOV R17, RZ, RZ, -R14 ;  /* 0x000000ffff117224 */ /* 0x000fe200078e0a0e */
[----:B------:R-:W-:Y:S01]  /*21c0*/  LEA.HI R14, R236, R4, RZ, 0x1b ;  /* 0x00000004ec0e7211 */ /* 0x000fe200078fd8ff */
[----:B------:R-:W-:Y:S02]  /*21d0*/  IMAD.MOV R12, RZ, RZ, -R16 ;  /* 0x000000ffff0c7224 */ /* 0x000fe400078e0a10 */
[----:B------:R-:W-:Y:S01]  /*21e0*/  IMAD R17, R23, R17, R20 ;  /* 0x0000001117117224 */ /* 0x000fe200078e0214 */
[----:B------:R-:W-:Y:S01]  /*21f0*/  IABS R108, R14 ;  /* 0x0000000e006c7213 */ /* 0x000fe20000000000 */
[----:B------:R-:W-:-:S03]  /*2200*/  IMAD.HI.U32 R15, R15, R24, RZ ;  /* 0x000000180f0f7227 */ /* 0x000fc600078e00ff */
[C---:B------:R-:W-:Y:S01]  /*2210*/  ISETP.GT.U32.AND P6, PT, R23.reuse, R17, PT ;  /* 0x000000111700720c */ /* 0x040fe20003fc4070 */
[C---:B------:R-:W-:Y:S02]  /*2220*/  IMAD R16, R23.reuse, R19, R18 ;  /* 0x0000001317107224 */ /* 0x040fe400078e0212 */
[C---:B------:R-:W-:Y:S02]  /*2230*/  IMAD R18, R23.reuse, R12, R22 ;  /* 0x0000000c17127224 */ /* 0x040fe400078e0216 */
[----:B------:R-:W-:Y:S01]  /*2240*/  IMAD.MOV R15, RZ, RZ, -R15 ;  /* 0x000000ffff0f7224 */ /* 0x000fe200078e0a0f */
[C---:B------:R-:W-:Y:S01]  /*2250*/  ISETP.GT.U32.AND P1, PT, R23.reuse, R16, PT ;  /* 0x000000101700720c */ /* 0x040fe20003f24070 */
[C---:B------:R-:W-:Y:S01]  /*2260*/  VIADD R12, R14.reuse, 0xfc ;  /* 0x000000fc0e0c7836 */ /* 0x040fe20000000000 */
[C---:B------:R-:W-:Y:S01]  /*2270*/  ISETP.GT.U32.AND P2, PT, R23.reuse, R18, PT ;  /* 0x000000121700720c */ /* 0x040fe20003f44070 */
[----:B------:R-:W-:Y:S02]  /*2280*/  IMAD R20, R23, R15, R24 ;  /* 0x0000000f17147224 */ /* 0x000fe400078e0218 */
[C---:B------:R-:W-:Y:S01]  /*2290*/  VIADD R13, R14.reuse, 0xf8 ;  /* 0x000000f80e0d7836 */ /* 0x040fe20000000000 */
[----:B------:R-:W-:Y:S01]  /*22a0*/  IABS R22, R12 ;  /* 0x0000000c00167213 */ /* 0x000fe20000000000 */
[----:B------:R-:W-:Y:S01]  /*22b0*/  @!P6 IMAD.IADD R17, R17, 0x1, -R23 ;  /* 0x000000011111e824 */ /* 0x000fe200078e0a17 */
[----:B------:R-:W-:Y:S01]  /*22c0*/  ISETP.GT.U32.AND P4, PT, R23, R20, PT ;  /* 0x000000141700720c */ /* 0x000fe20003f84070 */
[----:B------:R-:W-:Y:S01]  /*22d0*/  VIADD R15, R14, 0xf4 ;  /* 0x000000f40e0f7836 */ /* 0x000fe20000000000 */
[----:B------:R-:W-:Y:S01]  /*22e0*/  ISETP.GE.AND P3, PT, R12, RZ, PT ;  /* 0x000000ff0c00720c */ /* 0x000fe20003f66270 */
[----:B------:R-:W-:Y:S01]  /*22f0*/  IMAD.HI.U32 R12, R3, R22, RZ ;  /* 0x00000016030c7227 */ /* 0x000fe200078e00ff */
[----:B------:R-:W-:-:S02]  /*2300*/  IABS R24, R13 ;  /* 0x0000000d00187213 */ /* 0x000fc40000000000 */
[----:B------:R-:W-:Y:S01]  /*2310*/  ISETP.GE.AND P0, PT, R13, RZ, PT ;  /* 0x000000ff0d00720c */ /* 0x000fe20003f06270 */
[--C-:B------:R-:W-:Y:S01]  /*2320*/  @!P1 IMAD.IADD R16, R16, 0x1, -R23.reuse ;  /* 0x0000000110109824 */ /* 0x100fe200078e0a17 */
[----:B------:R-:W-:Y:S01]  /*2330*/  ISETP.GE.AND P5, PT, R15, RZ, PT ;  /* 0x000000ff0f00720c */ /* 0x000fe20003fa6270 */
[----:B------:R-:W-:Y:S01]  /*2340*/  @!P2 IMAD.IADD R18, R18, 0x1, -R23 ;  /* 0x000000011212a824 */ /* 0x000fe200078e0a17 */
[C---:B------:R-:W-:Y:S01]  /*2350*/  ISETP.GT.U32.AND P2, PT, R23.reuse, R17, PT ;  /* 0x000000111700720c */ /* 0x040fe20003f44070 */
[----:B------:R-:W-:Y:S01]  /*2360*/  VIADD R25, R14, 0xf0 ;  /* 0x000000f00e197836 */ /* 0x000fe20000000000 */
[----:B------:R-:W-:Y:S01]  /*2370*/  ISETP.GT.U32.AND P1, PT, R23, R16, PT ;  /* 0x000000101700720c */ /* 0x000fe20003f24070 */
[----:B------:R-:W-:Y:S01]  /*2380*/  IMAD.HI.U32 R13, R3, R24, RZ ;  /* 0x00000018030d7227 */ /* 0x000fe200078e00ff */
[----:B------:R-:W-:Y:S02]  /*2390*/  IABS R15, R15 ;  /* 0x0000000f000f7213 */ /* 0x000fe40000000000 */
[----:B------:R-:W-:Y:S01]  /*23a0*/  IABS R21, R25 ;  /* 0x0000001900157213 */ /* 0x000fe20000000000 */
[----:B------:R-:W-:-:S02]  /*23b0*/  IMAD.MOV R12, RZ, RZ, -R12 ;  /* 0x000000ffff0c7224 */ /* 0x000fc400078e0a0c */
[----:B------:R-:W-:Y:S01]  /*23c0*/  @!P4 IMAD.IADD R20, R20, 0x1, -R23 ;  /* 0x000000011414c824 */ /* 0x000fe200078e0a17 */
[----:B------:R-:W-:Y:S01]  /*23d0*/  ISETP.GT.U32.AND P4, PT, R23, R18, PT ;  /* 0x000000121700720c */ /* 0x000fe20003f84070 */
[----:B------:R-:W-:Y:S02]  /*23e0*/  IMAD.MOV R13, RZ, RZ, -R13 ;  /* 0x000000ffff0d7224 */ /* 0x000fe400078e0a0d */
[----:B------:R-:W-:Y:S01]  /*23f0*/  IMAD R12, R9, R12, R22 ;  /* 0x0000000c090c7224 */ /* 0x000fe200078e0216 */
[----:B------:R-:W-:Y:S01]  /*2400*/  ISETP.GT.U32.AND P6, PT, R23, R20, PT ;  /* 0x000000141700720c */ /* 0x000fe20003fc4070 */
[----:B------:R-:W-:Y:S02]  /*2410*/  IMAD.MOV.U32 R22, RZ, RZ, R15 ;  /* 0x000000ffff167224 */ /* 0x000fe400078e000f */
[----:B------:R-:W-:Y:S02]  /*2420*/  IMAD R19, R9, R13, R24 ;  /* 0x0000000d09137224 */ /* 0x000fe400078e0218 */
[----:B------:R-:W-:-:S04]  /*2430*/  IMAD.HI.U32 R13, R3, R22, RZ ;  /* 0x00000016030d7227 */ /* 0x000fc800078e00ff */
[----:B------:R-:W-:Y:S01]  /*2440*/  @!P2 IMAD.IADD R17, R17, 0x1, -R23 ;  /* 0x000000011111a824 */ /* 0x000fe200078e0a17 */
[----:B------:R-:W-:Y:S01]  /*2450*/  ISETP.GE.AND P2, PT, R7, RZ, PT ;  /* 0x000000ff0700720c */ /* 0x000fe20003f46270 */
[----:B------:R-:W-:Y:S02]  /*2460*/  IMAD.MOV.U32 R24, RZ, RZ, R21 ;  /* 0x000000ffff187224 */ /* 0x000fe400078e0015 */
[----:B------:R-:W-:Y:S01]  /*2470*/  @!P1 IMAD.IADD R16, R16, 0x1, -R23 ;  /* 0x0000000110109824 */ /* 0x000fe200078e0a17 */
[----:B------:R-:W-:Y:S01]  /*2480*/  ISETP.GE.AND P1, PT, R8, RZ, PT ;  /* 0x000000ff0800720c */ /* 0x000fe20003f26270 */
[----:B------:R-:W-:Y:S02]  /*2490*/  IMAD.MOV R21, RZ, RZ, -R13 ;  /* 0x000000ffff157224 */ /* 0x000fe400078e0a0d */
[----:B------:R-:W-:-:S04]  /*24a0*/  IMAD.HI.U32 R13, R3, R24, RZ ;  /* 0x00000018030d7227 */ /* 0x000fc800078e00ff */
[----:B------:R-:W-:Y:S02]  /*24b0*/  IMAD.MOV.U32 R15, RZ, RZ, R16 ;  /* 0x000000ffff0f7224 */ /* 0x000fe400078e0010 */
[C---:B------:R-:W-:Y:S02]  /*24c0*/  IMAD R16, R9.reuse, R21, R22 ;  /* 0x0000001509107224 */ /* 0x040fe400078e0216 */
[----:B------:R-:W-:Y:S01]  /*24d0*/  @!P6 IMAD.IADD R20, R20, 0x1, -R23 ;  /* 0x000000011414e824 */ /* 0x000fe200078e0a17 */
[----:B------:R-:W-:Y:S01]  /*24e0*/  ISETP.GT.U32.AND P6, PT, R9, R12, PT ;  /* 0x0000000c0900720c */ /* 0x000fe20003fc4070 */
[----:B------:R-:W-:Y:S02]  /*24f0*/  IMAD.MOV R22, RZ, RZ, -R13 ;  /* 0x000000ffff167224 */ /* 0x000fe400078e0a0d */
[----:B------:R-:W-:Y:S02]  /*2500*/  IMAD.MOV.U32 R13, RZ, RZ, R17 ;  /* 0x000000ffff0d7224 */ /* 0x000fe400078e0011 */
[----:B------:R-:W-:Y:S01]  /*2510*/  @!P4 IMAD.IADD R18, R18, 0x1, -R23 ;  /* 0x000000011212c824 */ /* 0x000fe200078e0a17 */
[----:B------:R-:W-:Y:S01]  /*2520*/  ISETP.GE.AND P4, PT, R6, RZ, PT ;  /* 0x000000ff0600720c */ /* 0x000fe20003f86270 */
[----:B------:R-:W-:Y:S01]  /*2530*/  @!P2 IMAD.MOV R13, RZ, RZ, -R13 ;  /* 0x000000ffff0da224 */ /* 0x000fe200078e0a0d */
[----:B------:R-:W-:Y:S01]  /*2540*/  ISETP.GE.AND P2, PT, R5, RZ, PT ;  /* 0x000000ff0500720c */ /* 0x000fe20003f46270 */
[----:B------:R-:W-:Y:S01]  /*2550*/  IMAD.MOV.U32 R21, RZ, RZ, R18 ;  /* 0x000000ffff157224 */ /* 0x000fe200078e0012 */
[----:B------:R-:W-:Y:S01]  /*2560*/  LOP3.LUT R18, RZ, R10, RZ, 0x33, !PT ;  /* 0x0000000aff127212 */ /* 0x000fe200078e33ff */
[----:B------:R-:W-:Y:S01]  /*2570*/  @!P1 IMAD.MOV R15, RZ, RZ, -R15 ;  /* 0x000000ffff0f9224 */ /* 0x000fe200078e0a0f */
[----:B------:R-:W-:Y:S01]  /*2580*/  ISETP.GT.U32.AND P1, PT, R9, R19, PT ;  /* 0x000000130900720c */ /* 0x000fe20003f24070 */
[----:B------:R-:W-:-:S02]  /*2590*/  @!P6 IMAD.IADD R12, R12, 0x1, -R9 ;  /* 0x000000010c0ce824 */ /* 0x000fc400078e0a09 */
[C---:B------:R-:W-:Y:S02]  /*25a0*/  IMAD R17, R9.reuse, R22, R24 ;  /* 0x0000001609117224 */ /* 0x040fe400078e0218 */
[----:B------:R-:W-:Y:S01]  /*25b0*/  VIADD R23, R14, 0xec ;  /* 0x000000ec0e177836 */ /* 0x000fe20000000000 */
[----:B------:R-:W-:Y:S01]  /*25c0*/  ISETP.GT.U32.AND P6, PT, R9, R12, PT ;  /* 0x0000000c0900720c */ /* 0x000fe20003fc4070 */
[----:B------:R-:W-:Y:S01]  /*25d0*/  @!P4 IMAD.MOV R21, RZ, RZ, -R21 ;  /* 0x000000ffff15c224 */ /* 0x000fe200078e0a15 */
[----:B------:R-:W-:Y:S01]  /*25e0*/  ISETP.NE.AND P4, PT, R10, RZ, PT ;  /* 0x000000ff0a00720c */ /* 0x000fe20003f85270 */
[----:B------:R-:W-:Y:S01]  /*25f0*/  @!P2 IMAD.MOV R20, RZ, RZ, -R20 ;  /* 0x000000ffff14a224 */ /* 0x000fe200078e0a14 */
[----:B------:R-:W-:Y:S01]  /*2600*/  IABS R22, R23 ;  /* 0x0000001700167213 */ /* 0x000fe20000000000 */
[----:B------:R-:W-:Y:S01]  /*2610*/  VIADD R26, R14, 0xe8 ;  /* 0x000000e80e1a7836 */ /* 0x000fe20000000000 */
[C---:B------:R-:W-:Y:S01]  /*2620*/  SEL R10, R18.reuse, R15, !P4 ;  /* 0x0000000f120a7207 */ /* 0x040fe20006000000 */
[--C-:B------:R-:W-:Y:S01]  /*2630*/  @!P1 IMAD.IADD R19, R19, 0x1, -R9.reuse ;  /* 0x0000000113139824 */ /* 0x100fe200078e0a09 */
[----:B------:R-:W-:Y:S01]  /*2640*/  SEL R15, R18, R13, !P4 ;  /* 0x0000000d120f7207 */ /* 0x000fe20006000000 */
[----:B------:R-:W-:Y:S01]  /*2650*/  VIADD R27, R14, 0xe4 ;  /* 0x000000e40e1b7836 */ /* 0x000fe20000000000 */
[----:B------:R-:W-:Y:S01]  /*2660*/  SEL R13, R18, R21, !P4 ;  /* 0x00000015120d7207 */ /* 0x000fe20006000000 */
[----:B------:R-:W-:Y:S01]  /*2670*/  VIADD R29, R14, 0xe0 ;  /* 0x000000e00e1d7836 */ /* 0x000fe20000000000 */
[----:B------:R-:W-:Y:S01]  /*2680*/  SEL R18, R18, R20, !P4 ;  /* 0x0000001412127207 */ /* 0x000fe20006000000 */
[----:B------:R-:W-:Y:S01]  /*2690*/  @!P6 IMAD.IADD R12, R12, 0x1, -R9 ;  /* 0x000000010c0ce824 */ /* 0x000fe200078e0a09 */
[----:B------:R-:W-:Y:S01]  /*26a0*/  ISETP.GT.U32.AND P4, PT, R9, R16, PT ;  /* 0x000000100900720c */ /* 0x000fe20003f84070 */
[----:B------:R-:W-:Y:S01]  /*26b0*/  IMAD.HI.U32 R20, R3, R22, RZ ;  /* 0x0000001603147227 */ /* 0x000fe200078e00ff */
[----:B------:R-:W-:-:S02]  /*26c0*/  ISETP.GT.U32.AND P6, PT, R9, R17, PT ;  /* 0x000000110900720c */ /* 0x000fc40003fc4070 */
[C---:B------:R-:W-:Y:S01]  /*26d0*/  ISETP.GT.U32.AND P1, PT, R9.reuse, R19, PT ;  /* 0x000000130900720c */ /* 0x040fe20003f24070 */
[----:B------:R-:W-:Y:S01]  /*26e0*/  IMAD.MOV R20, RZ, RZ, -R20 ;  /* 0x000000ffff147224 */ /* 0x000fe200078e0a14 */
[----:B------:R-:W-:Y:S01]  /*26f0*/  IABS R24, R26 ;  /* 0x0000001a00187213 */ /* 0x000fe20000000000 */
[----:B------:R-:W-:Y:S01]  /*2700*/  @!P3 IMAD.MOV R12, RZ, RZ, -R12 ;  /* 0x000000ffff0cb224 */ /* 0x000fe200078e0a0c */
[----:B------:R-:W-:Y:S01]  /*2710*/  IABS R28, R29 ;  /* 0x0000001d001c7213 */ /* 0x000fe20000000000 */
[----:B------:R-:W-:Y:S01]  /*2720*/  IMAD R20, R9, R20, R22 ;  /* 0x0000001409147224 */ /* 0x000fe200078e0216 */
[----:B------:R-:W-:Y:S01]  /*2730*/  ISETP.GE.AND P3, PT, R23, RZ, PT ;  /* 0x000000ff1700720c */ /* 0x000fe20003f66270 */
[----:B------:R-:W-:Y:S01]  /*2740*/  IMAD.HI.U32 R21, R3, R24, RZ ;  /* 0x0000001803157227 */ /* 0x000fe200078e00ff */
[----:B------:R-:W-:-:S03]  /*2750*/  ISETP.GE.AND P2, PT, R25, RZ, PT ;  /* 0x000000ff1900720c */ /* 0x000fc60003f46270 */
[--C-:B------:R-:W-:Y:S02]  /*2760*/  @!P4 IMAD.IADD R16, R16, 0x1, -R9.reuse ;  /* 0x000000011010c824 */ /* 0x100fe400078e0a09 */
[--C-:B------:R-:W-:Y:S02]  /*2770*/  @!P6 IMAD.IADD R17, R17, 0x1, -R9.reuse ;  /* 0x000000011111e824 */ /* 0x100fe400078e0a09 */
[----:B------:R-:W-:Y:S01]  /*2780*/  @!P1 IMAD.IADD R19, R19, 0x1, -R9 ;  /* 0x0000000113139824 */ /* 0x000fe200078e0a09 */
[C---:B------:R-:W-:Y:S01]  /*2790*/  ISETP.GT.U32.AND P4, PT, R9.reuse, R16, PT ;  /* 0x000000100900720c */ /* 0x040fe20003f84070 */
[----:B------:R-:W-:Y:S01]  /*27a0*/  IMAD.MOV R21, RZ, RZ, -R21 ;  /* 0x000000ffff157224 */ /* 0x000fe200078e0a15 */
[----:B------:R-:W-:Y:S01]  /*27b0*/  ISETP.GT.U32.AND P6, PT, R9, R17, PT ;  /* 0x000000110900720c */ /* 0x000fe20003fc4070 */
[----:B------:R-:W-:Y:S01]  /*27c0*/  IMAD.HI.U32 R23, R3, R28, RZ ;  /* 0x0000001c03177227 */ /* 0x000fe200078e00ff */
[----:B------:R-:W-:Y:S02]  /*27d0*/  ISETP.GE.AND P1, PT, R26, RZ, PT ;  /* 0x000000ff1a00720c */ /* 0x000fe40003f26270 */
[----:B------:R-:W-:Y:S01]  /*27e0*/  IABS R26, R27 ;  /* 0x0000001b001a7213 */ /* 0x000fe20000000000 */
[----:B------:R-:W-:-:S02]  /*27f0*/  IMAD R21, R9, R21, R24 ;  /* 0x0000001509157224 */ /* 0x000fc400078e0218 */
[----:B------:R-:W-:Y:S02]  /*2800*/  IMAD.MOV R23, RZ, RZ, -R23 ;  /* 0x000000ffff177224 */ /* 0x000fe400078e0a17 */
[----:B------:R-:W-:-:S04]  /*2810*/  IMAD.HI.U32 R22, R3, R26, RZ ;  /* 0x0000001a03167227 */ /* 0x000fc800078e00ff */
[--C-:B------:R-:W-:Y:S01]  /*2820*/  @!P4 IMAD.IADD R16, R16, 0x1, -R9.reuse ;  /* 0x000000011010c824 */ /* 0x100fe200078e0a09 */
[----:B------:R-:W-:Y:S01]  /*2830*/  ISETP.GT.U32.AND P4, PT, R9, R20, PT ;  /* 0x000000140900720c */ /* 0x000fe20003f84070 */
[----:B------:R-:W-:Y:S02]  /*2840*/  IMAD.MOV R22, RZ, RZ, -R22 ;  /* 0x000000ffff167224 */ /* 0x000fe400078e0a16 */
[----:B------:R-:W-:Y:S01]  /*2850*/  @!P6 IMAD.IADD R17, R17, 0x1, -R9 ;  /* 0x000000011111e824 */ /* 0x000fe200078e0a09 */
[C---:B------:R-:W-:Y:S01]  /*2860*/  ISETP.GT.U32.AND P6, PT, R9.reuse, R21, PT ;  /* 0x000000150900720c */ /* 0x040fe20003fc4070 */
[C---:B------:R-:W-:Y:S02]  /*2870*/  IMAD R22, R9.reuse, R22, R26 ;  /* 0x0000001609167224 */ /* 0x040fe400078e021a */
[----:B------:R-:W-:Y:S02]  /*2880*/  VIADD R31, R14, 0xdc ;  /* 0x000000dc0e1f7836 */ /* 0x000fe40000000000 */
[----:B------:R-:W-:-:S02]  /*2890*/  IMAD R23, R9, R23, R28 ;  /* 0x0000001709177224 */ /* 0x000fc400078e021c */
[----:B------:R-:W-:Y:S01]  /*28a0*/  VIADD R35, R14, 0xd4 ;  /* 0x000000d40e237836 */ /* 0x000fe20000000000 */
[----:B------:R-:W-:Y:S01]  /*28b0*/  IABS R30, R31 ;  /* 0x0000001f001e7213 */ /* 0x000fe20000000000 */
[--C-:B------:R-:W-:Y:S01]  /*28c0*/  @!P4 IMAD.IADD R20, R20, 0x1, -R9.reuse ;  /* 0x000000011414c824 */ /* 0x100fe200078e0a09 */
[----:B------:R-:W-:Y:S01]  /*28d0*/  ISETP.GT.U32.AND P4, PT, R9, R22, PT ;  /* 0x000000160900720c */ /* 0x000fe20003f84070 */
[----:B------:R-:W-:Y:S01]  /*28e0*/  VIADD R33, R14, 0xd8 ;  /* 0x000000d80e217836 */ /* 0x000fe20000000000 */
[----:B------:R-:W-:Y:S01]  /*28f0*/  IABS R34, R35 ;  /* 0x0000002300227213 */ /* 0x000fe20000000000 */
[----:B------:R-:W-:Y:S01]  /*2900*/  @!P6 IMAD.IADD R21, R21, 0x1, -R9 ;  /* 0x000000011515e824 */ /* 0x000fe200078e0a09 */
[----:B------:R-:W-:Y:S01]  /*2910*/  ISETP.GT.U32.AND P6, PT, R9, R23, PT ;  /* 0x000000170900720c */ /* 0x000fe20003fc4070 */
[----:B------:R-:W-:Y:S01]  /*2920*/  IMAD.HI.U32 R24, R3, R30, RZ ;  /* 0x0000001e03187227 */ /* 0x000fe200078e00ff */
[----:B------:R-:W-:-:S03]  /*2930*/  IABS R32, R33 ;  /* 0x0000002100207213 */ /* 0x000fc60000000000 */
[----:B------:R-:W-:Y:S02]  /*2940*/  IMAD.MOV R24, RZ, RZ, -R24 ;  /* 0x000000ffff187224 */ /* 0x000fe400078e0a18 */
[----:B------:R-:W-:Y:S02]  /*2950*/  @!P5 IMAD.MOV R16, RZ, RZ, -R16 ;  /* 0x000000ffff10d224 */ /* 0x000fe400078e0a10 */
[----:B------:R-:W-:Y:S01]  /*2960*/  @!P4 IMAD.IADD R22, R22, 0x1, -R9 ;  /* 0x000000011616c824 */ /* 0x000fe200078e0a09 */
[----:B------:R-:W-:Y:S01]  /*2970*/  ISETP.GT.U32.AND P4, PT, R9, R21, PT ;  /* 0x000000150900720c */ /* 0x000fe20003f84070 */
[----:B------:R-:W-:-:S03]  /*2980*/  IMAD.HI.U32 R26, R3, R34, RZ ;  /* 0x00000022031a7227 */ /* 0x000fc600078e00ff */
[C---:B------:R-:W-:Y:S01]  /*2990*/  ISETP.GT.U32.AND P5, PT, R9.reuse, R22, PT ;  /* 0x000000160900720c */ /* 0x040fe20003fa4070 */
[----:B------:R-:W-:Y:S02]  /*29a0*/  IMAD R24, R9, R24, R30 ;  /* 0x0000001809187224 */ /* 0x000fe400078e021e */
[----:B------:R-:W-:Y:S02]  /*29b0*/  @!P6 IMAD.IADD R23, R23, 0x1, -R9 ;  /* 0x000000011717e824 */ /* 0x000fe400078e0a09 */
[----:B------:R-:W-:Y:S02]  /*29c0*/  IMAD.MOV R26, RZ, RZ, -R26 ;  /* 0x000000ffff1a7224 */ /* 0x000fe400078e0a1a */
[----:B------:R-:W-:Y:S01]  /*29d0*/  @!P0 IMAD.MOV R19, RZ, RZ, -R19 ;  /* 0x000000ffff138224 */ /* 0x000fe200078e0a13 */
[C---:B------:R-:W-:Y:S01]  /*29e0*/  ISETP.GT.U32.AND P0, PT, R9.reuse, R20, PT ;  /* 0x000000140900720c */ /* 0x040fe20003f04070 */
[----:B------:R-:W-:Y:S01]  /*29f0*/  @!P2 IMAD.MOV R17, RZ, RZ, -R17 ;  /* 0x000000ffff11a224 */ /* 0x000fe200078e0a11 */
[C---:B------:R-:W-:Y:S01]  /*2a00*/  ISETP.GT.U32.AND P6, PT, R9.reuse, R23, PT ;  /* 0x000000170900720c */ /* 0x040fe20003fc4070 */
[----:B------:R-:W-:Y:S01]  /*2a10*/  VIADD R36, R14, 0xd0 ;  /* 0x000000d00e247836 */ /* 0x000fe20000000000 */
[----:B------:R-:W-:Y:S01]  /*2a20*/  ISETP.GT.U32.AND P2, PT, R9, R24, PT ;  /* 0x000000180900720c */ /* 0x000fe20003f44070 */
[----:B------:R-:W-:-:S03]  /*2a30*/  IMAD.HI.U32 R25, R3, R32, RZ ;  /* 0x0000002003197227 */ /* 0x000fc600078e00ff */
[----:B------:R-:W-:Y:S01]  /*2a40*/  IABS R30, R36 ;  /* 0x00000024001e7213 */ /* 0x000fe20000000000 */
[C---:B------:R-:W-:Y:S02]  /*2a50*/  IMAD R26, R9.reuse, R26, R34 ;  /* 0x0000001a091a7224 */ /* 0x040fe400078e0222 */
[----:B------:R-:W-:Y:S02]  /*2a60*/  IMAD.MOV R25, RZ, RZ, -R25 ;  /* 0x000000ffff197224 */ /* 0x000fe400078e0a19 */
[----:B------:R-:W-:Y:S02]  /*2a70*/  VIADD R37, R14, 0xcc ;  /* 0x000000cc0e257836 */ /* 0x000fe40000000000 */
[--C-:B------:R-:W-:Y:S01]  /*2a80*/  @!P5 IMAD.IADD R22, R22, 0x1, -R9.reuse ;  /* 0x000000011616d824 */ /* 0x100fe200078e0a09 */
[----:B------:R-:W-:Y:S01]  /*2a90*/  ISETP.GT.U32.AND P5, PT, R9, R26, PT ;  /* 0x0000001a0900720c */ /* 0x000fe20003fa4070 */
[----:B------:R-:W-:Y:S01]  /*2aa0*/  @!P4 IMAD.IADD R21, R21, 0x1, -R9 ;  /* 0x000000011515c824 */ /* 0x000fe200078e0a09 */
[----:B------:R-:W-:Y:S01]  /*2ab0*/  ISETP.GE.AND P4, PT, R27, RZ, PT ;  /* 0x000000ff1b00720c */ /* 0x000fe20003f86270 */
[----:B------:R-:W-:Y:S01]  /*2ac0*/  IMAD R25, R9, R25, R32 ;  /* 0x0000001909197224 */ /* 0x000fe200078e0220 */
[----:B------:R-:W-:Y:S01]  /*2ad0*/  IABS R32, R37 ;  /* 0x0000002500207213 */ /* 0x000fe20000000000 */
[----:B------:R-:W-:-:S04]  /*2ae0*/  IMAD.HI.U32 R27, R3, R30, RZ ;  /* 0x0000001e031b7227 */ /* 0x000fc800078e00ff */
[--C-:B------:R-:W-:Y:S01]  /*2af0*/  @!P0 IMAD.IADD R20, R20, 0x1, -R9.reuse ;  /* 0x0000000114148824 */ /* 0x100fe200078e0a09 */
[----:B------:R-:W-:Y:S01]  /*2b00*/  ISETP.GT.U32.AND P0, PT, R9, R25, PT ;  /* 0x000000190900720c */ /* 0x000fe20003f04070 */
[--C-:B------:R-:W-:Y:S01]  /*2b10*/  @!P6 IMAD.IADD R23, R23, 0x1, -R9.reuse ;  /* 0x000000011717e824 */ /* 0x100fe200078e0a09 */
[----:B------:R-:W-:Y:S01]  /*2b20*/  ISETP.GE.AND P6, PT, R29, RZ, PT ;  /* 0x000000ff1d00720c */ /* 0x000fe20003fc6270 */
[----:B------:R-:W-:Y:S01]  /*2b30*/  @!P2 IMAD.IADD R24, R24, 0x1, -R9 ;  /* 0x000000011818a824 */ /* 0x000fe200078e0a09 */
[----:B------:R-:W-:Y:S01]  /*2b40*/  ISETP.GE.AND P2, PT, R31, RZ, PT ;  /* 0x000000ff1f00720c */ /* 0x000fe20003f46270 */
[----:B------:R-:W-:Y:S02]  /*2b50*/  IMAD.MOV R27, RZ, RZ, -R27 ;  /* 0x000000ffff1b7224 */ /* 0x000fe400078e0a1b */
[----:B------:R-:W-:-:S04]  /*2b60*/  IMAD.HI.U32 R28, R3, R32, RZ ;  /* 0x00000020031c7227 */ /* 0x000fc800078e00ff */
[----:B------:R-:W-:Y:S01]  /*2b70*/  @!P3 IMAD.MOV R20, RZ, RZ, -R20 ;  /* 0x000000ffff14b224 */ /* 0x000fe200078e0a14 */
[C---:B------:R-:W-:Y:S01]  /*2b80*/  ISETP.GT.U32.AND P3, PT, R9.reuse, R24, PT ;  /* 0x000000180900720c */ /* 0x040fe20003f64070 */
[C---:B------:R-:W-:Y:S02]  /*2b90*/  IMAD R27, R9.reuse, R27, R30 ;  /* 0x0000001b091b7224 */ /* 0x040fe400078e021e */
[----:B------:R-:W-:Y:S02]  /*2ba0*/  IMAD.MOV R28, RZ, RZ, -R28 ;  /* 0x000000ffff1c7224 */ /* 0x000fe400078e0a1c */
[----:B------:R-:W-:Y:S02]  /*2bb0*/  VIADD R30, R14, 0xc8 ;  /* 0x000000c80e1e7836 */ /* 0x000fe40000000000 */
[--C-:B------:R-:W-:Y:S02]  /*2bc0*/  @!P5 IMAD.IADD R26, R26, 0x1, -R9.reuse ;  /* 0x000000011a1ad824 */ /* 0x100fe400078e0a09 */
[----:B------:R-:W-:Y:S01]  /*2bd0*/  IMAD R28, R9, R28, R32 ;  /* 0x0000001c091c7224 */ /* 0x000fe200078e0220 */
[----:B------:R-:W-:Y:S01]  /*2be0*/  IABS R32, R30 ;  /* 0x0000001e00207213 */ /* 0x000fe20000000000 */
[----:B------:R-:W-:Y:S01]  /*2bf0*/  @!P0 IMAD.IADD R25, R25, 0x1, -R9 ;  /* 0x0000000119198824 */ /* 0x000fe200078e0a09 */
[C---:B------:R-:W-:Y:S01]  /*2c00*/  ISETP.GT.U32.AND P5, PT, R9.reuse, R26, PT ;  /* 0x0000001a0900720c */ /* 0x040fe20003fa4070 */
[----:B------:R-:W-:Y:S01]  /*2c10*/  @!P4 IMAD.MOV R22, RZ, RZ, -R22 ;  /* 0x000000ffff16c224 */ /* 0x000fe200078e0a16 */
[----:B------:R-:W-:Y:S01]  /*2c20*/  ISETP.GT.U32.AND P4, PT, R9, R27, PT ;  /* 0x0000001b0900720c */ /* 0x000fe20003f84070 */
[----:B------:R-:W-:Y:S01]  /*2c30*/  @!P6 IMAD.MOV R23, RZ, RZ, -R23 ;  /* 0x000000ffff17e224 */ /* 0x000fe200078e0a17 */
[----:B------:R-:W-:Y:S01]  /*2c40*/  ISETP.GE.AND P6, PT, R35, RZ, PT ;  /* 0x000000ff2300720c */ /* 0x000fe20003fc6270 */
[----:B------:R-:W-:Y:S01]  /*2c50*/  IMAD.HI.U32 R29, R3, R32, RZ ;  /* 0x00000020031d7227 */ /* 0x000fe200078e00ff */
[----:B------:R-:W-:-:S03]  /*2c60*/  ISETP.GE.AND P0, PT, R33, RZ, PT ;  /* 0x000000ff2100720c */ /* 0x000fc60003f06270 */
[----:B------:R-:W-:Y:S01]  /*2c70*/  @!P1 IMAD.MOV R21, RZ, RZ, -R21 ;  /* 0x000000ffff159224 */ /* 0x000fe200078e0a15 */
[C---:B------:R-:W-:Y:S01]  /*2c80*/  ISETP.GT.U32.AND P1, PT, R9.reuse, R25, PT ;  /* 0x000000190900720c */ /* 0x040fe20003f24070 */
[----:B------:R-:W-:Y:S01]  /*2c90*/  @!P3 IMAD.IADD R24, R24, 0x1, -R9 ;  /* 0x000000011818b824 */ /* 0x000fe200078e0a09 */
[----:B------:R-:W-:Y:S01]  /*2ca0*/  ISETP.GT.U32.AND P3, PT, R9, R28, PT ;  /* 0x0000001c0900720c */ /* 0x000fe20003f64070 */
[----:B------:R-:W-:Y:S02]  /*2cb0*/  IMAD.MOV R29, RZ, RZ, -R29 ;  /* 0x000000ffff1d7224 */ /* 0x000fe400078e0a1d */
[----:B------:R-:W-:Y:S02]  /*2cc0*/  VIADD R31, R14, 0xc4 ;  /* 0x000000c40e1f7836 */ /* 0x000fe40000000000 */
[--C-:B------:R-:W-:Y:S01]  /*2cd0*/  @!P5 IMAD.IADD R26, R26, 0x1, -R9.reuse ;  /* 0x000000011a1ad824 */ /* 0x100fe200078e0a09 */
[----:B------:R-:W-:Y:S01]  /*2ce0*/  ISETP.GE.AND P5, PT, R37, RZ, PT ;  /* 0x000000ff2500720c */ /* 0x000fe20003fa6270 */
[----:B------:R-:W-:Y:S01]  /*2cf0*/  IMAD R29, R9, R29, R32 ;  /* 0x0000001d091d7224 */ /* 0x000fe200078e0220 */
[----:B------:R-:W-:Y:S01]  /*2d00*/  IABS R34, R31 ;  /* 0x0000001f00227213 */ /* 0x000fe20000000000 */
[--C-:B------:R-:W-:Y:S01]  /*2d10*/  @!P4 IMAD.IADD R27, R27, 0x1, -R9.reuse ;  /* 0x000000011b1bc824 */ /* 0x100fe200078e0a09 */
[----:B------:R-:W-:Y:S01]  /*2d20*/  ISETP.GE.AND P4, PT, R30, RZ, PT ;  /* 0x000000ff1e00720c */ /* 0x000fe20003f86270 */
[----:B------:R-:W-:Y:S01]  /*2d30*/  @!P6 IMAD.MOV R26, RZ, RZ, -R26 ;  /* 0x000000ffff1ae224 */ /* 0x000fe200078e0a1a */
[----:B------:R-:W-:Y:S01]  /*2d40*/  ISETP.GT.U32.AND P6, PT, R9, R29, PT ;  /* 0x0000001d0900720c */ /* 0x000fe20003fc4070 */
[--C-:B------:R-:W-:Y:S01]  /*2d50*/  @!P1 IMAD.IADD R25, R25, 0x1, -R9.reuse ;  /* 0x0000000119199824 */ /* 0x100fe200078e0a09 */
[----:B------:R-:W-:Y:S01]  /*2d60*/  ISETP.GE.AND P1, PT, R36, RZ, PT ;  /* 0x000000ff2400720c */ /* 0x000fe20003f26270 */
[----:B------:R-:W-:Y:S01]  /*2d70*/  @!P3 IMAD.IADD R28, R28, 0x1, -R9 ;  /* 0x000000011c1cb824 */ /* 0x000fe200078e0a09 */
[----:B------:R-:W-:Y:S01]  /*2d80*/  ISETP.GT.U32.AND P3, PT, R9, R27, PT ;  /* 0x0000001b0900720c */ /* 0x000fe20003f64070 */
[----:B------:R-:W-:-:S04]  /*2d90*/  IMAD.HI.U32 R30, R3, R34, RZ ;  /* 0x00000022031e7227 */ /* 0x000fc800078e00ff */
[----:B------:R-:W-:Y:S01]  /*2da0*/  @!P2 IMAD.MOV R24, RZ, RZ, -R24 ;  /* 0x000000ffff18a224 */ /* 0x000fe200078e0a18 */
[----:B------:R-:W-:Y:S01]  /*2db0*/  ISETP.GE.AND P2, PT, R31, RZ, PT ;  /* 0x000000ff1f00720c */ /* 0x000fe20003f46270 */
[----:B------:R-:W-:Y:S01]  /*2dc0*/  @!P0 IMAD.MOV R25, RZ, RZ, -R25 ;  /* 0x000000ffff198224 */ /* 0x000fe200078e0a19 */
[C---:B------:R-:W-:Y:S01]  /*2dd0*/  ISETP.GT.U32.AND P0, PT, R9.reuse, R28, PT ;  /* 0x0000001c0900720c */ /* 0x040fe20003f04070 */
[----:B------:R-:W-:Y:S02]  /*2de0*/  IMAD.MOV R30, RZ, RZ, -R30 ;  /* 0x000000ffff1e7224 */ /* 0x000fe400078e0a1e */
[C---:B------:R-:W-:Y:S02]  /*2df0*/  VIADD R31, R14.reuse, 0xc0 ;  /* 0x000000c00e1f7836 */ /* 0x040fe40000000000 */
[----:B------:R-:W-:Y:S02]  /*2e00*/  IMAD R30, R9, R30, R34 ;  /* 0x0000001e091e7224 */ /* 0x000fe400078e0222 */
[--C-:B------:R-:W-:Y:S01]  /*2e10*/  @!P6 IMAD.IADD R29, R29, 0x1, -R9.reuse ;  /* 0x000000011d1de824 */ /* 0x100fe200078e0a09 */
[----:B------:R-:W-:Y:S01]  /*2e20*/  IABS R34, R31 ;  /* 0x0000001f00227213 */ /* 0x000fe20000000000 */
[----:B------:R-:W-:Y:S01]  /*2e30*/  @!P3 IMAD.IADD R27, R27, 0x1, -R9 ;  /* 0x000000011b1bb824 */ /* 0x000fe200078e0a09 */
[----:B------:R-:W-:Y:S01]  /*2e40*/  ISETP.GE.AND P3, PT, R31, RZ, PT ;  /* 0x000000ff1f00720c */ /* 0x000fe20003f66270 */
[----:B------:R-:W-:Y:S01]  /*2e50*/  VIADD R35, R14, 0xb8 ;  /* 0x000000b80e237836 */ /* 0x000fe20000000000 */
[----:B------:R-:W-:Y:S01]  /*2e60*/  ISETP.GT.U32.AND P6, PT, R9, R29, PT ;  /* 0x0000001d0900720c */ /* 0x000fe20003fc4070 */
[----:B------:R-:W-:-:S03]  /*2e70*/  IMAD.HI.U32 R31, R3, R34, RZ ;  /* 0x00000022031f7227 */ /* 0x000fc600078e00ff */
[----:B------:R-:W-:Y:S01]  /*2e80*/  IABS R38, R35 ;  /* 0x0000002300267213 */ /* 0x000fe20000000000 */
[----:B------:R-:W-:Y:S01]  /*2e90*/  @!P0 IMAD.IADD R28, R28, 0x1, -R9 ;  /* 0x000000011c1c8824 */ /* 0x000fe200078e0a09 */
[C---:B------:R-:W-:Y:S01]  /*2ea0*/  ISETP.GT.U32.AND P0, PT, R9.reuse, R30, PT ;  /* 0x0000001e0900720c */ /* 0x040fe20003f04070 */
[----:B------:R-:W-:Y:S02]  /*2eb0*/  IMAD.MOV R31, RZ, RZ, -R31 ;  /* 0x000000ffff1f7224 */ /* 0x000fe400078e0a1f */
[----:B------:R-:W-:Y:S02]  /*2ec0*/  VIADD R32, R14, 0xbc ;  /* 0x000000bc0e207836 */ /* 0x000fe40000000000 */
[----:B------:R-:W-:Y:S02]  /*2ed0*/  IMAD R31, R9, R31, R34 ;  /* 0x0000001f091f7224 */ /* 0x000fe400078e0222 */
[----:B------:R-:W-:Y:S01]  /*2ee0*/  @!P6 IMAD.IADD R29, R29, 0x1, -R9 ;  /* 0x000000011d1de824 */ /* 0x000fe200078e0a09 */
[----:B------:R-:W-:Y:S01]  /*2ef0*/  IABS R36, R32 ;  /* 0x0000002000247213 */ /* 0x000fe20000000000 */
[----:B------:R-:W-:Y:S01]  /*2f00*/  IMAD.HI.U32 R33, R3, R38, RZ ;  /* 0x0000002603217227 */ /* 0x000fe200078e00ff */
[----:B------:R-:W-:-:S03]  /*2f10*/  ISETP.GT.U32.AND P6, PT, R9, R31, PT ;  /* 0x0000001f0900720c */ /* 0x000fc60003fc4070 */
[----:B------:R-:W-:Y:S01]  /*2f20*/  @!P1 IMAD.MOV R27, RZ, RZ, -R27 ;  /* 0x000000ffff1b9224 */ /* 0x000fe200078e0a1b */
[----:B------:R-:W-:Y:S01]  /*2f30*/  ISETP.GE.AND P1, PT, R32, RZ, PT ;  /* 0x000000ff2000720c */ /* 0x000fe20003f26270 */
[----:B------:R-:W-:Y:S02]  /*2f40*/  @!P0 IMAD.IADD R30, R30, 0x1, -R9 ;  /* 0x000000011e1e8824 */ /* 0x000fe400078e0a09 */
[----:B------:R-:W-:-:S03]  /*2f50*/  IMAD.HI.U32 R32, R3, R36, RZ ;  /* 0x0000002403207227 */ /* 0x000fc600078e00ff */
[----:B------:R-:W-:Y:S01]  /*2f60*/  ISETP.GT.U32.AND P0, PT, R9, R30, PT ;  /* 0x0000001e0900720c */ /* 0x000fe20003f04070 */
[----:B------:R-:W-:Y:S02]  /*2f70*/  IMAD.MOV R33, RZ, RZ, -R33 ;  /* 0x000000ffff217224 */ /* 0x000fe400078e0a21 */
[----:B------:R-:W-:Y:S01]  /*2f80*/  @!P5 IMAD.MOV R28, RZ, RZ, -R28 ;  /* 0x000000ffff1cd224 */ /* 0x000fe200078e0a1c */
[----:B------:R-:W-:Y:S01]  /*2f90*/  ISETP.GE.AND P5, PT, R35, RZ, PT ;  /* 0x000000ff2300720c */ /* 0x000fe20003fa6270 */
[----:B------:R-:W-:Y:S02]  /*2fa0*/  IMAD.MOV R32, RZ, RZ, -R32 ;  /* 0x000000ffff207224 */ /* 0x000fe400078e0a20 */
[----:B------:R-:W-:Y:S02]  /*2fb0*/  VIADD R35, R14, 0xb4 ;  /* 0x000000b40e237836 */ /* 0x000fe40000000000 */
[C---:B------:R-:W-:Y:S02]  /*2fc0*/  IMAD R33, R9.reuse, R33, R38 ;  /* 0x0000002109217224 */ /* 0x040fe400078e0226 */
[----:B------:R-:W-:Y:S01]  /*2fd0*/  IMAD R32, R9, R32, R36 ;  /* 0x0000002009207224 */ /* 0x000fe200078e0224 */
[----:B------:R-:W-:Y:S01]  /*2fe0*/  IABS R36, R35 ;  /* 0x0000002300247213 */ /* 0x000fe20000000000 */
[----:B------:R-:W-:-:S02]  /*2ff0*/  @!P6 IMAD.IADD R31, R31, 0x1, -R9 ;  /* 0x000000011f1fe824 */ /* 0x000fc400078e0a09 */
[----:B------:R-:W-:Y:S01]  /*3000*/  @!P4 IMAD.MOV R29, RZ, RZ, -R29 ;  /* 0x000000ffff1dc224 */ /* 0x000fe200078e0a1d */
[----:B------:R-:W-:Y:S01]  /*3010*/  ISETP.GT.U32.AND P4, PT, R9, R33, PT ;  /* 0x000000210900720c */ /* 0x000fe20003f84070 */
[----:B------:R-:W-:Y:S01]  /*3020*/  IMAD.HI.U32 R34, R3, R36, RZ ;  /* 0x0000002403227227 */ /* 0x000fe200078e00ff */
[----:B------:R-:W-:-:S03]  /*3030*/  ISETP.GT.U32.AND P6, PT, R9, R31, PT ;  /* 0x0000001f0900720c */ /* 0x000fc60003fc4070 */
[--C-:B------:R-:W-:Y:S01]  /*3040*/  @!P0 IMAD.IADD R30, R30, 0x1, -R9.reuse ;  /* 0x000000011e1e8824 */ /* 0x100fe200078e0a09 */
[C---:B------:R-:W-:Y:S01]  /*3050*/  ISETP.GT.U32.AND P0, PT, R9.reuse, R32, PT ;  /* 0x000000200900720c */ /* 0x040fe20003f04070 */
[C---:B------:R-:W-:Y:S02]  /*3060*/  VIADD R39, R14.reuse, 0xb0 ;  /* 0x000000b00e277836 */ /* 0x040fe40000000000 */
[----:B------:R-:W-:Y:S02]  /*3070*/  IMAD.MOV R34, RZ, RZ, -R34 ;  /* 0x000000ffff227224 */ /* 0x000fe400078e0a22 */
[C---:B------:R-:W-:Y:S01]  /*3080*/  VIADD R41, R14.reuse, 0xac ;  /* 0x000000ac0e297836 */ /* 0x040fe20000000000 */
[----:B------:R-:W-:Y:S01]  /*3090*/  IABS R38, R39 ;  /* 0x0000002700267213 */ /* 0x000fe20000000000 */
[----:B------:R-:W-:Y:S02]  /*30a0*/  VIADD R43, R14, 0xa8 ;  /* 0x000000a80e2b7836 */ /* 0x000fe40000000000 */
[----:B------:R-:W-:Y:S01]  /*30b0*/  IMAD R34, R9, R34, R36 ;  /* 0x0000002209227224 */ /* 0x000fe200078e0224 */
[----:B------:R-:W-:Y:S01]  /*30c0*/  IABS R40, R41 ;  /* 0x0000002900287213 */ /* 0x000fe20000000000 */
[--C-:B------:R-:W-:Y:S01]  /*30d0*/  @!P4 IMAD.IADD R33, R33, 0x1, -R9.reuse ;  /* 0x000000012121c824 */ /* 0x100fe200078e0a09 */
[----:B------:R-:W-:Y:S01]  /*30e0*/  IABS R42, R43 ;  /* 0x0000002b002a7213 */ /* 0x000fe20000000000 */
[----:B------:R-:W-:Y:S01]  /*30f0*/  @!P2 IMAD.MOV R30, RZ, RZ, -R30 ;  /* 0x000000ffff1ea224 */ /* 0x000fe200078e0a1e */
[----:B------:R-:W-:Y:S01]  /*3100*/  ISETP.GE.AND P2, PT, R35, RZ, PT ;  /* 0x000000ff2300720c */ /* 0x000fe20003f46270 */
[----:B------:R-:W-:Y:S01]  /*3110*/  @!P6 IMAD.IADD R31, R31, 0x1, -R9 ;  /* 0x000000011f1fe824 */ /* 0x000fe200078e0a09 */
[----:B------:R-:W-:Y:S01]  /*3120*/  ISETP.GT.U32.AND P6, PT, R9, R34, PT ;  /* 0x000000220900720c */ /* 0x000fe20003fc4070 */
[----:B------:R-:W-:Y:S01]  /*3130*/  IMAD.HI.U32 R35, R3, R38, RZ ;  /* 0x0000002603237227 */ /* 0x000fe200078e00ff */
[----:B------:R-:W-:-:S03]  /*3140*/  ISETP.GT.U32.AND P4, PT, R9, R33, PT ;  /* 0x000000210900720c */ /* 0x000fc60003f84070 */
[----:B------:R-:W-:Y:S02]  /*3150*/  @!P0 IMAD.IADD R32, R32, 0x1, -R9 ;  /* 0x0000000120208824 */ /* 0x000fe400078e0a09 */
[----:B------:R-:W-:-:S03]  /*3160*/  IMAD.HI.U32 R36, R3, R40, RZ ;  /* 0x0000002803247227 */ /* 0x000fc600078e00ff */
[----:B------:R-:W-:Y:S01]  /*3170*/  ISETP.GT.U32.AND P0, PT, R9, R32, PT ;  /* 0x000000200900720c */ /* 0x000fe20003f04070 */
[----:B------:R-:W-:-:S04]  /*3180*/  IMAD.HI.U32 R37, R3, R42, RZ ;  /* 0x0000002a03257227 */ /* 0x000fc800078e00ff */
[----:B------:R-:W-:Y:S02]  /*3190*/  IMAD.MOV R35, RZ, RZ, -R35 ;  /* 0x000000ffff237224 */ /* 0x000fe400078e0a23 */
[----:B------:R-:W-:Y:S02]  /*31a0*/  IMAD.MOV R36, RZ, RZ, -R36 ;  /* 0x000000ffff247224 */ /* 0x000fe400078e0a24 */
[C---:B------:R-:W-:Y:S02]  /*31b0*/  IMAD R35, R9.reuse, R35, R38 ;  /* 0x0000002309237224 */ /* 0x040fe400078e0226 */
[----:B------:R-:W-:Y:S02]  /*31c0*/  IMAD.MOV R37, RZ, RZ, -R37 ;  /* 0x000000ffff257224 */ /* 0x000fe400078e0a25 */
[----:B------:R-:W-:Y:S02]  /*31d0*/  IMAD R36, R9, R36, R40 ;  /* 0x0000002409247224 */ /* 0x000fe400078e0228 */
[----:B------:R-:W-:-:S02]  /*31e0*/  @!P6 IMAD.IADD R34, R34, 0x1, -R9 ;  /* 0x000000012222e824 */ /* 0x000fc400078e0a09 */
[C---:B------:R-:W-:Y:S02]  /*31f0*/  IMAD R37, R9.reuse, R37, R42 ;  /* 0x0000002509257224 */ /* 0x040fe400078e022a */
[----:B------:R-:W-:Y:S01]  /*3200*/  @!P3 IMAD.MOV R31, RZ, RZ, -R31 ;  /* 0x000000ffff1fb224 */ /* 0x000fe200078e0a1f */
[----:B------:R-:W-:Y:S01]  /*3210*/  ISETP.GT.U32.AND P3, PT, R9, R35, PT ;  /* 0x000000230900720c */ /* 0x000fe20003f64070 */
[--C-:B------:R-:W-:Y:S01]  /*3220*/  @!P4 IMAD.IADD R33, R33, 0x1, -R9.reuse ;  /* 0x000000012121c824 */ /* 0x100fe200078e0a09 */
[C---:B------:R-:W-:Y:S01]  /*3230*/  ISETP.GT.U32.AND P6, PT, R9.reuse, R34, PT ;  /* 0x000000220900720c */ /* 0x040fe20003fc4070 */
[----:B------:R-:W-:Y:S01]  /*3240*/  @!P0 IMAD.IADD R32, R32, 0x1, -R9 ;  /* 0x0000000120208824 */ /* 0x000fe200078e0a09 */
[C---:B------:R-:W-:Y:S01]  /*3250*/  ISETP.GT.U32.AND P4, PT, R9.reuse, R36, PT ;  /* 0x000000240900720c */ /* 0x040fe20003f84070 */
[----:B------:R-:W-:Y:S01]  /*3260*/  @!P5 IMAD.MOV R33, RZ, RZ, -R33 ;  /* 0x000000ffff21d224 */ /* 0x000fe200078e0a21 */
[----:B------:R-:W-:Y:S01]  /*3270*/  ISETP.GT.U32.AND P5, PT, R9, R37, PT ;  /* 0x000000250900720c */ /* 0x000fe20003fa4070 */
[----:B------:R-:W-:Y:S01]  /*3280*/  @!P1 IMAD.MOV R32, RZ, RZ, -R32 ;  /* 0x000000ffff209224 */ /* 0x000fe200078e0a20 */
[----:B------:R-:W-:Y:S01]  /*3290*/  ISETP.GE.AND P0, PT, R39, RZ, PT ;  /* 0x000000ff2700720c */ /* 0x000fe20003f06270 */
[C---:B------:R-:W-:Y:S01]  /*32a0*/  VIADD R39, R14.reuse, 0xa4 ;  /* 0x000000a40e277836 */ /* 0x040fe20000000000 */
[----:B------:R-:W-:Y:S01]  /*32b0*/  ISETP.GE.AND P1, PT, R41, RZ, PT ;  /* 0x000000ff2900720c */ /* 0x000fe20003f26270 */
[----:B------:R-:W-:-:S02]  /*32c0*/  VIADD R41, R14, 0xa0 ;  /* 0x000000a00e297836 */ /* 0x000fc40000000000 */
[--C-:B------:R-:W-:Y:S01]  /*32d0*/  @!P3 IMAD.IADD R35, R35, 0x1, -R9.reuse ;  /* 0x000000012323b824 */ /* 0x100fe200078e0a09 */
[----:B------:R-:W-:Y:S01]  /*32e0*/  IABS R40, R39 ;  /* 0x0000002700287213 */ /* 0x000fe20000000000 */
[--C-:B------:R-:W-:Y:S01]  /*32f0*/  @!P6 IMAD.IADD R34, R34, 0x1, -R9.reuse ;  /* 0x000000012222e824 */ /* 0x100fe200078e0a09 */
[----:B------:R-:W-:Y:S01]  /*3300*/  IABS R42, R41 ;  /* 0x00000029002a7213 */ /* 0x000fe20000000000 */
[--C-:B------:R-:W-:Y:S01]  /*3310*/  @!P4 IMAD.IADD R36, R36, 0x1, -R9.reuse ;  /* 0x000000012424c824 */ /* 0x100fe200078e0a09 */
[----:B------:R-:W-:Y:S01]  /*3320*/  ISETP.GT.U32.AND P4, PT, R9, R35, PT ;  /* 0x000000230900720c */ /* 0x000fe20003f84070 */
[----:B------:R-:W-:Y:S01]  /*3330*/  @!P5 IMAD.IADD R37, R37, 0x1, -R9 ;  /* 0x000000012525d824 */ /* 0x000fe200078e0a09 */
[----:B------:R-:W-:Y:S01]  /*3340*/  ISETP.GE.AND P3, PT, R39, RZ, PT ;  /* 0x000000ff2700720c */ /* 0x000fe20003f66270 */
[----:B------:R-:W-:Y:S01]  /*3350*/  IMAD.HI.U32 R38, R3, R40, RZ ;  /* 0x0000002803267227 */ /* 0x000fe200078e00ff */
[----:B------:R-:W-:Y:S02]  /*3360*/  ISETP.GT.U32.AND P5, PT, R9, R36, PT ;  /* 0x000000240900720c */ /* 0x000fe40003fa4070 */
[----:B------:R-:W-:Y:S01]  /*3370*/  ISETP.GE.AND P6, PT, R43, RZ, PT ;  /* 0x000000ff2b00720c */ /* 0x000fe20003fc6270 */
[----:B------:R-:W-:Y:S01]  /*3380*/  @!P2 IMAD.MOV R34, RZ, RZ, -R34 ;  /* 0x000000ffff22a224 */ /* 0x000fe200078e0a22 */
[----:B------:R-:W-:Y:S01]  /*3390*/  ISETP.GT.U32.AND P2, PT, R9, R37, PT ;  /* 0x000000250900720c */ /* 0x000fe20003f44070 */
[----:B------:R-:W-:-:S02]  /*33a0*/  IMAD.MOV R38, RZ, RZ, -R38 ;  /* 0x000000ffff267224 */ /* 0x000fc400078e0a26 */
[----:B------:R-:W-:Y:S02]  /*33b0*/  VIADD R45, R14, 0x98 ;  /* 0x000000980e2d7836 */ /* 0x000fe40000000000 */
[----:B------:R-:W-:Y:S02]  /*33c0*/  IMAD R38, R9, R38, R40 ;  /* 0x0000002609267224 */ /* 0x000fe400078e0228 */
[----:B------:R-:W-:Y:S01]  /*33d0*/  IMAD.HI.U32 R39, R3, R42, RZ ;  /* 0x0000002a03277227 */ /* 0x000fe200078e00ff */
[----:B------:R-:W-:-:S03]  /*33e0*/  IABS R46, R45 ;  /* 0x0000002d002e7213 */ /* 0x000fc60000000000 */
[----:B------:R-:W-:Y:S01]  /*33f0*/  @!P4 IMAD.IADD R35, R35, 0x1, -R9 ;  /* 0x000000012323c824 */ /* 0x000fe200078e0a09 */
[----:B------:R-:W-:Y:S01]  /*3400*/  ISETP.GT.U32.AND P4, PT, R9, R38, PT ;  /* 0x000000260900720c */ /* 0x000fe20003f84070 */
[----:B------:R-:W-:Y:S02]  /*3410*/  VIADD R43, R14, 0x9c ;  /* 0x0000009c0e2b7836 */ /* 0x000fe40000000000 */
[----:B------:R-:W-:Y:S02]  /*3420*/  IMAD.MOV R39, RZ, RZ, -R39 ;  /* 0x000000ffff277224 */ /* 0x000fe400078e0a27 */
[----:B------:R-:W-:Y:S01]  /*3430*/  @!P2 IMAD.IADD R37, R37, 0x1, -R9 ;  /* 0x000000012525a824 */ /* 0x000fe200078e0a09 */
[----:B------:R-:W-:Y:S01]  /*3440*/  ISETP.GE.AND P2, PT, R41, RZ, PT ;  /* 0x000000ff2900720c */ /* 0x000fe20003f46270 */
[----:B------:R-:W-:Y:S01]  /*3450*/  IMAD.HI.U32 R41, R3, R46, RZ ;  /* 0x0000002e03297227 */ /* 0x000fe200078e00ff */
[----:B------:R-:W-:-:S03]  /*3460*/  IABS R44, R43 ;  /* 0x0000002b002c7213 */ /* 0x000fc60000000000 */
[C---:B------:R-:W-:Y:S02]  /*3470*/  IMAD R39, R9.reuse, R39, R42 ;  /* 0x0000002709277224 */ /* 0x040fe400078e022a */
[----:B------:R-:W-:Y:S02]  /*3480*/  IMAD.MOV R41, RZ, RZ, -R41 ;  /* 0x000000ffff297224 */ /* 0x000fe400078e0a29 */
[----:B------:R-:W-:Y:S01]  /*3490*/  @!P5 IMAD.IADD R36, R36, 0x1, -R9 ;  /* 0x000000012424d824 */ /* 0x000fe200078e0a09 */
[----:B------:R-:W-:Y:S01]  /*34a0*/  ISETP.GT.U32.AND P5, PT, R9, R39, PT ;  /* 0x000000270900720c */ /* 0x000fe20003fa4070 */
[----:B------:R-:W-:Y:S02]  /*34b0*/  VIADD R47, R14, 0x94 ;  /* 0x000000940e2f7836 */ /* 0x000fe40000000000 */
[----:B------:R-:W-:-:S03]  /*34c0*/  IMAD.HI.U32 R40, R3, R44, RZ ;  /* 0x0000002c03287227 */ /* 0x000fc600078e00ff */
[----:B------:R-:W-:Y:S01]  /*34d0*/  IABS R48, R47 ;  /* 0x0000002f00307213 */ /* 0x000fe20000000000 */
[----:B------:R-:W-:Y:S01]  /*34e0*/  @!P4 IMAD.IADD R38, R38, 0x1, -R9 ;  /* 0x000000012626c824 */ /* 0x000fe200078e0a09 */
[----:B------:R-:W-:Y:S01]  /*34f0*/  ISETP.GE.AND P4, PT, R43, RZ, PT ;  /* 0x000000ff2b00720c */ /* 0x000fe20003f86270 */
[C---:B------:R-:W-:Y:S02]  /*3500*/  IMAD R41, R9.reuse, R41, R46 ;  /* 0x0000002909297224 */ /* 0x040fe400078e022e */
[----:B------:R-:W-:Y:S02]  /*3510*/  IMAD.MOV R40, RZ, RZ, -R40 ;  /* 0x000000ffff287224 */ /* 0x000fe400078e0a28 */
[----:B------:R-:W-:Y:S01]  /*3520*/  @!P0 IMAD.MOV R35, RZ, RZ, -R35 ;  /* 0x000000ffff238224 */ /* 0x000fe200078e0a23 */
[C---:B------:R-:W-:Y:S01]  /*3530*/  ISETP.GT.U32.AND P0, PT, R9.reuse, R38, PT ;  /* 0x000000260900720c */ /* 0x040fe20003f04070 */
[----:B------:R-:W-:Y:S01]  /*3540*/  @!P6 IMAD.MOV R37, RZ, RZ, -R37 ;  /* 0x000000ffff25e224 */ /* 0x000fe200078e0a25 */
[C---:B------:R-:W-:Y:S01]  /*3550*/  ISETP.GT.U32.AND P6, PT, R9.reuse, R41, PT ;  /* 0x000000290900720c */ /* 0x040fe20003fc4070 */
[----:B------:R-:W-:-:S02]  /*3560*/  IMAD R40, R9, R40, R44 ;  /* 0x0000002809287224 */ /* 0x000fc400078e022c */
[----:B------:R-:W-:-:S04]  /*3570*/  IMAD.HI.U32 R42, R3, R48, RZ ;  /* 0x00000030032a7227 */ /* 0x000fc800078e00ff */
[--C-:B------:R-:W-:Y:S02]  /*3580*/  @!P5 IMAD.IADD R39, R39, 0x1, -R9.reuse ;  /* 0x000000012727d824 */ /* 0x100fe400078e0a09 */
[----:B------:R-:W-:Y:S01]  /*3590*/  @!P1 IMAD.MOV R36, RZ, RZ, -R36 ;  /* 0x000000ffff249224 */ /* 0x000fe200078e0a24 */
[C---:B------:R-:W-:Y:S01]  /*35a0*/  ISETP.GT.U32.AND P1, PT, R9.reuse, R40, PT ;  /* 0x000000280900720c */ /* 0x040fe20003f24070 */
[----:B------:R-:W-:Y:S01]  /*35b0*/  IMAD.MOV R42, RZ, RZ, -R42 ;  /* 0x000000ffff2a7224 */ /* 0x000fe200078e0a2a */
[C---:B------:R-:W-:Y:S01]  /*35c0*/  ISETP.GT.U32.AND P5, PT, R9.reuse, R39, PT ;  /* 0x000000270900720c */ /* 0x040fe20003fa4070 */
[----:B------:R-:W-:Y:S02]  /*35d0*/  VIADD R51, R14, 0x8c ;  /* 0x0000008c0e337836 */ /* 0x000fe40000000000 */
[----:B------:R-:W-:Y:S02]  /*35e0*/  IMAD R42, R9, R42, R48 ;  /* 0x0000002a092a7224 */ /* 0x000fe400078e0230 */
[--C-:B------:R-:W-:Y:S01]  /*35f0*/  @!P0 IMAD.IADD R38, R38, 0x1, -R9.reuse ;  /* 0x0000000126268824 */ /* 0x100fe200078e0a09 */
[----:B------:R-:W-:Y:S01]  /*3600*/  IABS R48, R51 ;  /* 0x0000003300307213 */ /* 0x000fe20000000000 */
[----:B------:R-:W-:Y:S01]  /*3610*/  @!P6 IMAD.IADD R41, R41, 0x1, -R9 ;  /* 0x000000012929e824 */ /* 0x000fe200078e0a09 */
[----:B------:R-:W-:Y:S01]  /*3620*/  ISETP.GE.AND P0, PT, R45, RZ, PT ;  /* 0x000000ff2d00720c */ /* 0x000fe20003f06270 */
[----:B------:R-:W-:-:S02]  /*3630*/  VIADD R49, R14, 0x90 ;  /* 0x000000900e317836 */ /* 0x000fc40000000000 */
[----:B------:R-:W-:Y:S01]  /*3640*/  @!P3 IMAD.MOV R38, RZ, RZ, -R38 ;  /* 0x000000ffff26b224 */ /* 0x000fe200078e0a26 */
[----:B------:R-:W-:Y:S01]  /*3650*/  ISETP.GT.U32.AND P3, PT, R9, R41, PT ;  /* 0x000000290900720c */ /* 0x000fe20003f64070 */
[----:B------:R-:W-:Y:S01]  /*3660*/  IMAD.HI.U32 R44, R3, R48, RZ ;  /* 0x00000030032c7227 */ /* 0x000fe200078e00ff */
[----:B------:R-:W-:-:S03]  /*3670*/  IABS R46, R49 ;  /* 0x00000031002e7213 */ /* 0x000fc60000000000 */
[--C-:B------:R-:W-:Y:S01]  /*3680*/  @!P1 IMAD.IADD R40, R40, 0x1, -R9.reuse ;  /* 0x0000000128289824 */ /* 0x100fe200078e0a09 */
[----:B------:R-:W-:Y:S01]  /*3690*/  ISETP.GE.AND P1, PT, R47, RZ, PT ;  /* 0x000000ff2f00720c */ /* 0x000fe20003f26270 */
[----:B------:R-:W-:Y:S02]  /*36a0*/  IMAD.MOV R44, RZ, RZ, -R44 ;  /* 0x000000ffff2c7224 */ /* 0x000fe400078e0a2c */
[----:B------:R-:W-:Y:S01]  /*36b0*/  @!P5 IMAD.IADD R39, R39, 0x1, -R9 ;  /* 0x000000012727d824 */ /* 0x000fe200078e0a09 */
[C---:B------:R-:W-:Y:S01]  /*36c0*/  ISETP.GT.U32.AND P5, PT, R9.reuse, R42, PT ;  /* 0x0000002a0900720c */ /* 0x040fe20003fa4070 */
[----:B------:R-:W-:Y:S01]  /*36d0*/  VIADD R52, R14, 0x88 ;  /* 0x000000880e347836 */ /* 0x000fe20000000000 */
[----:B------:R-:W-:Y:S01]  /*36e0*/  ISETP.GT.U32.AND P6, PT, R9, R40, PT ;  /* 0x000000280900720c */ /* 0x000fe20003fc4070 */
[----:B------:R-:W-:-:S03]  /*36f0*/  IMAD.HI.U32 R43, R3, R46, RZ ;  /* 0x0000002e032b7227 */ /* 0x000fc600078e00ff */
[----:B------:R-:W-:Y:S01]  /*3700*/  IABS R50, R52 ;  /* 0x0000003400327213 */ /* 0x000fe20000000000 */
[----:B------:R-:W-:Y:S02]  /*3710*/  IMAD R44, R9, R44, R48 ;  /* 0x0000002c092c7224 */ /* 0x000fe400078e0230 */
[----:B------:R-:W-:Y:S02]  /*3720*/  IMAD.MOV R43, RZ, RZ, -R43 ;  /* 0x000000ffff2b7224 */ /* 0x000fe400078e0a2b */
[----:B------:R-:W-:Y:S01]  /*3730*/  @!P3 IMAD.IADD R41, R41, 0x1, -R9 ;  /* 0x000000012929b824 */ /* 0x000fe200078e0a09 */
[C---:B------:R-:W-:Y:S01]  /*3740*/  ISETP.GT.U32.AND P3, PT, R9.reuse, R44, PT ;  /* 0x0000002c0900720c */ /* 0x040fe20003f64070 */
[----:B------:R-:W-:Y:S02]  /*3750*/  IMAD R43, R9, R43, R46 ;  /* 0x0000002b092b7224 */ /* 0x000fe400078e022e */
[----:B------:R-:W-:-:S04]  /*3760*/  IMAD.HI.U32 R45, R3, R50, RZ ;  /* 0x00000032032d7227 */ /* 0x000fc800078e00ff */
[--C-:B------:R-:W-:Y:S02]  /*3770*/  @!P5 IMAD.IADD R42, R42, 0x1, -R9.reuse ;  /* 0x000000012a2ad824 */ /* 0x100fe400078e0a09 */
[----:B------:R-:W-:Y:S01]  /*3780*/  @!P6 IMAD.IADD R40, R40, 0x1, -R9 ;  /* 0x000000012828e824 */ /* 0x000fe200078e0a09 */
[C---:B------:R-:W-:Y:S01]  /*3790*/  ISETP.GT.U32.AND P6, PT, R9.reuse, R43, PT ;  /* 0x0000002b0900720c */ /* 0x040fe20003fc4070 */
[C---:B------:R-:W-:Y:S01]  /*37a0*/  VIADD R54, R14.reuse, 0x80 ;  /* 0x000000800e367836 */ /* 0x040fe20000000000 */
[C---:B------:R-:W-:Y:S01]  /*37b0*/  ISETP.GT.U32.AND P5, PT, R9.reuse, R42, PT ;  /* 0x0000002a0900720c */ /* 0x040fe20003fa4070 */
[----:B------:R-:W-:Y:S02]  /*37c0*/  IMAD.MOV R45, RZ, RZ, -R45 ;  /* 0x000000ffff2d7224 */ /* 0x000fe400078e0a2d */
[----:B------:R-:W-:Y:S01]  /*37d0*/  VIADD R53, R14, 0x84 ;  /* 0x000000840e357836 */ /* 0x000fe20000000000 */
[----:B------:R-:W-:Y:S01]  /*37e0*/  IABS R47, R54 ;  /* 0x00000036002f7213 */ /* 0x000fe20000000000 */
[----:B------:R-:W-:-:S02]  /*37f0*/  IMAD R45, R9, R45, R50 ;  /* 0x0000002d092d7224 */ /* 0x000fc400078e0232 */
[----:B------:R-:W-:Y:S01]  /*3800*/  @!P3 IMAD.IADD R44, R44, 0x1, -R9 ;  /* 0x000000012c2cb824 */ /* 0x000fe200078e0a09 */
[----:B------:R-:W-:Y:S01]  /*3810*/  IABS R48, R53 ;  /* 0x0000003500307213 */ /* 0x000fe20000000000 */
[----:B------:R-:W-:Y:S01]  /*3820*/  @!P4 IMAD.MOV R40, RZ, RZ, -R40 ;  /* 0x000000ffff28c224 */ /* 0x000fe200078e0a28 */
[C---:B------:R-:W-:Y:S01]  /*3830*/  ISETP.GT.U32.AND P4, PT, R9.reuse, R45, PT ;  /* 0x0000002d0900720c */ /* 0x040fe20003f84070 */
[----:B------:R-:W-:Y:S01]  /*3840*/  IMAD.MOV.U32 R50, RZ, RZ, R47 ;  /* 0x000000ffff327224 */ /* 0x000fe200078e002f */
[----:B------:R-:W-:Y:S01]  /*3850*/  ISETP.GT.U32.AND P3, PT, R9, R44, PT ;  /* 0x0000002c0900720c */ /* 0x000fe20003f64070 */
[----:B------:R-:W-:Y:S01]  /*3860*/  @!P6 IMAD.IADD R43, R43, 0x1, -R9 ;  /* 0x000000012b2be824 */ /* 0x000fe200078e0a09 */
[----:B------:R-:W-:Y:S01]  /*3870*/  ISETP.GE.AND P6, PT, R51, RZ, PT ;  /* 0x000000ff3300720c */ /* 0x000fe20003fc6270 */
[----:B------:R-:W-:-:S04]  /*3880*/  IMAD.HI.U32 R46, R3, R48, RZ ;  /* 0x00000030032e7227 */ /* 0x000fc800078e00ff */
[----:B------:R-:W-:-:S04]  /*3890*/  IMAD.HI.U32 R47, R3, R50, RZ ;  /* 0x00000032032f7227 */ /* 0x000fc800078e00ff */
[----:B------:R-:W-:Y:S01]  /*38a0*/  @!P5 IMAD.IADD R42, R42, 0x1, -R9 ;  /* 0x000000012a2ad824 */ /* 0x000fe200078e0a09 */
[----:B------:R-:W-:Y:S01]  /*38b0*/  ISETP.GE.AND P5, PT, R49, RZ, PT ;  /* 0x000000ff3100720c */ /* 0x000fe20003fa6270 */
[----:B------:R-:W-:Y:S01]  /*38c0*/  @!P2 IMAD.MOV R39, RZ, RZ, -R39 ;  /* 0x000000ffff27a224 */ /* 0x000fe200078e0a27 */
[C---:B------:R-:W-:Y:S01]  /*38d0*/  ISETP.GT.U32.AND P2, PT, R9.reuse, R43, PT ;  /* 0x0000002b0900720c */ /* 0x040fe20003f44070 */
[----:B------:R-:W-:Y:S02]  /*38e0*/  IMAD.MOV R46, RZ, RZ, -R46 ;  /* 0x000000ffff2e7224 */ /* 0x000fe400078e0a2e */
[----:B------:R-:W-:Y:S02]  /*38f0*/  VIADD R49, R14, 0x7c ;  /* 0x0000007c0e317836 */ /* 0x000fe40000000000 */
[----:B------:R-:W-:Y:S02]  /*3900*/  IMAD.MOV R47, RZ, RZ, -R47 ;  /* 0x000000ffff2f7224 */ /* 0x000fe400078e0a2f */
[----:B------:R-:W-:Y:S01]  /*3910*/  IMAD R46, R9, R46, R48 ;  /* 0x0000002e092e7224 */ /* 0x000fe200078e0230 */
[----:B------:R-:W-:Y:S01]  /*3920*/  IABS R48, R49 ;  /* 0x0000003100307213 */ /* 0x000fe20000000000 */
[----:B------:R-:W-:-:S02]  /*3930*/  @!P3 IMAD.IADD R44, R44, 0x1, -R9 ;  /* 0x000000012c2cb824 */ /* 0x000fc400078e0a09 */
[----:B------:R-:W-:Y:S01]  /*3940*/  @!P4 IMAD.IADD R45, R45, 0x1, -R9 ;  /* 0x000000012d2dc824 */ /* 0x000fe200078e0a09 */
[C---:B------:R-:W-:Y:S01]  /*3950*/  ISETP.GT.U32.AND P3, PT, R9.reuse, R46, PT ;  /* 0x0000002e0900720c */ /* 0x040fe20003f64070 */
[C---:B------:R-:W-:Y:S02]  /*3960*/  IMAD R47, R9.reuse, R47, R50 ;  /* 0x0000002f092f7224 */ /* 0x040fe400078e0232 */
[----:B------:R-:W-:Y:S01]  /*3970*/  @!P6 IMAD.MOV R44, RZ, RZ, -R44 ;  /* 0x000000ffff2ce224 */ /* 0x000fe200078e0a2c */
[C---:B------:R-:W-:Y:S01]  /*3980*/  ISETP.GT.U32.AND P4, PT, R9.reuse, R45, PT ;  /* 0x0000002d0900720c */ /* 0x040fe20003f84070 */
[----:B------:R-:W-:Y:S01]  /*3990*/  IMAD.MOV.U32 R50, RZ, RZ, R48 ;  /* 0x000000ffff327224 */ /* 0x000fe200078e0030 */
[----:B------:R-:W-:Y:S01]  /*39a0*/  ISETP.GT.U32.AND P6, PT, R9, R47, PT ;  /* 0x0000002f0900720c */ /* 0x000fe20003fc4070 */
[----:B------:R-:W-:Y:S01]  /*39b0*/  @!P0 IMAD.MOV R41, RZ, RZ, -R41 ;  /* 0x000000ffff298224 */ /* 0x000fe200078e0a29 */
[----:B------:R-:W-:Y:S01]  /*39c0*/  ISETP.GE.AND P0, PT, R52, RZ, PT ;  /* 0x000000ff3400720c */ /* 0x000fe20003f06270 */
[----:B------:R-:W-:Y:S01]  /*39d0*/  @!P2 IMAD.IADD R43, R43, 0x1, -R9 ;  /* 0x000000012b2ba824 */ /* 0x000fe200078e0a09 */
[----:B------:R-:W-:Y:S01]  /*39e0*/  ISETP.GE.AND P2, PT, R54, RZ, PT ;  /* 0x000000ff3600720c */ /* 0x000fe20003f46270 */
[----:B------:R-:W-:-:S04]  /*39f0*/  IMAD.HI.U32 R48, R3, R50, RZ ;  /* 0x0000003203307227 */ /* 0x000fc800078e00ff */
[----:B------:R-:W-:Y:S01]  /*3a00*/  @!P5 IMAD.MOV R43, RZ, RZ, -R43 ;  /* 0x000000ffff2bd224 */ /* 0x000fe200078e0a2b */
[----:B------:R-:W-:Y:S01]  /*3a10*/  ISETP.GE.AND P5, PT, R49, RZ, PT ;  /* 0x000000ff3100720c */ /* 0x000fe20003fa6270 */
[----:B------:R-:W-:Y:S02]  /*3a20*/  VIADD R49, R14, 0x78 ;  /* 0x000000780e317836 */ /* 0x000fe40000000000 */
[----:B------:R-:W-:Y:S02]  /*3a30*/  IMAD.MOV R48, RZ, RZ, -R48 ;  /* 0x000000ffff307224 */ /* 0x000fe400078e0a30 */
[--C-:B------:R-:W-:Y:S01]  /*3a40*/  @!P4 IMAD.IADD R45, R45, 0x1, -R9.reuse ;  /* 0x000000012d2dc824 */ /* 0x100fe200078e0a09 */
[----:B------:R-:W-:Y:S01]  /*3a50*/  IABS R52, R49 ;  /* 0x0000003100347213 */ /* 0x000fe20000000000 */
[----:B------:R-:W-:Y:S01]  /*3a60*/  IMAD R48, R9, R48, R50 ;  /* 0x0000003009307224 */ /* 0x000fe200078e0232 */
[----:B------:R-:W-:Y:S01]  /*3a70*/  ISETP.GE.AND P4, PT, R49, RZ, PT ;  /* 0x000000ff3100720c */ /* 0x000fe20003f86270 */
[----:B------:R-:W-:-:S02]  /*3a80*/  @!P6 IMAD.IADD R47, R47, 0x1, -R9 ;  /* 0x000000012f2fe824 */ /* 0x000fc400078e0a09 */
[----:B------:R-:W-:Y:S02]  /*3a90*/  VIADD R51, R14, 0x74 ;  /* 0x000000740e337836 */ /* 0x000fe40000000000 */
[----:B------:R-:W-:Y:S01]  /*3aa0*/  @!P3 IMAD.IADD R46, R46, 0x1, -R9 ;  /* 0x000000012e2eb824 */ /* 0x000fe200078e0a09 */
[C---:B------:R-:W-:Y:S01]  /*3ab0*/  ISETP.GT.U32.AND P6, PT, R9.reuse, R47, PT ;  /* 0x0000002f0900720c */ /* 0x040fe20003fc4070 */
[----:B------:R-:W-:Y:S01]  /*3ac0*/  @!P0 IMAD.MOV R45, RZ, RZ, -R45 ;  /* 0x000000ffff2d8224 */ /* 0x000fe200078e0a2d */
[----:B------:R-:W-:Y:S01]  /*3ad0*/  ISETP.GT.U32.AND P0, PT, R9, R48, PT ;  /* 0x000000300900720c */ /* 0x000fe20003f04070 */
[----:B------:R-:W-:Y:S01]  /*3ae0*/  IMAD.HI.U32 R49, R3, R52, RZ ;  /* 0x0000003403317227 */ /* 0x000fe200078e00ff */
[----:B------:R-:W-:Y:S02]  /*3af0*/  IABS R54, R51 ;  /* 0x0000003300367213 */ /* 0x000fe40000000000 */
[----:B------:R-:W-:Y:S01]  /*3b00*/  ISETP.GT.U32.AND P3, PT, R9, R46, PT ;  /* 0x0000002e0900720c */ /* 0x000fe20003f64070 */
[----:B------:R-:W-:-:S02]  /*3b10*/  IMAD.MOV R49, RZ, RZ, -R49 ;  /* 0x000000ffff317224 */ /* 0x000fc400078e0a31 */
[----:B------:R-:W-:-:S04]  /*3b20*/  IMAD.HI.U32 R50, R3, R54, RZ ;  /* 0x0000003603327227 */ /* 0x000fc800078e00ff */
[----:B------:R-:W-:Y:S01]  /*3b30*/  @!P1 IMAD.MOV R42, RZ, RZ, -R42 ;  /* 0x000000ffff2a9224 */ /* 0x000fe200078e0a2a */
[----:B------:R-:W-:Y:S01]  /*3b40*/  ISETP.GE.AND P1, PT, R53, RZ, PT ;  /* 0x000000ff3500720c */ /* 0x000fe20003f26270 */
[----:B------:R-:W-:Y:S02]  /*3b50*/  VIADD R53, R14, 0x70 ;  /* 0x000000700e357836 */ /* 0x000fe40000000000 */
[----:B------:R-:W-:Y:S02]  /*3b60*/  IMAD R49, R9, R49, R52 ;  /* 0x0000003109317224 */ /* 0x000fe400078e0234 */
[----:B------:R-:W-:Y:S01]  /*3b70*/  IMAD.MOV R50, RZ, RZ, -R50 ;  /* 0x000000ffff327224 */ /* 0x000fe200078e0a32 */
[----:B------:R-:W-:Y:S01]  /*3b80*/  IABS R56, R53 ;  /* 0x0000003500387213 */ /* 0x000fe20000000000 */
[--C-:B------:R-:W-:Y:S01]  /*3b90*/  @!P6 IMAD.IADD R47, R47, 0x1, -R9.reuse ;  /* 0x000000012f2fe824 */ /* 0x100fe200078e0a09 */
[----:B------:R-:W-:Y:S01]  /*3ba0*/  ISETP.GT.U32.AND P6, PT, R9, R49, PT ;  /* 0x000000310900720c */ /* 0x000fe20003fc4070 */
[----:B------:R-:W-:-:S02]  /*3bb0*/  @!P0 IMAD.IADD R48, R48, 0x1, -R9 ;  /* 0x0000000130308824 */ /* 0x000fc400078e0a09 */
[----:B------:R-:W-:Y:S02]  /*3bc0*/  IMAD R50, R9, R50, R54 ;  /* 0x0000003209327224 */ /* 0x000fe400078e0236 */
[----:B------:R-:W-:Y:S01]  /*3bd0*/  @!P3 IMAD.IADD R46, R46, 0x1, -R9 ;  /* 0x000000012e2eb824 */ /* 0x000fe200078e0a09 */
[----:B------:R-:W-:Y:S01]  /*3be0*/  ISETP.GE.AND P3, PT, R51, RZ, PT ;  /* 0x000000ff3300720c */ /* 0x000fe20003f66270 */
[----:B------:R-:W-:Y:S01]  /*3bf0*/  @!P2 IMAD.MOV R47, RZ, RZ, -R47 ;  /* 0x000000ffff2fa224 */ /* 0x000fe200078e0a2f */
[----:B------:R-:W-:Y:S01]  /*3c00*/  ISETP.GT.U32.AND P0, PT, R9, R48, PT ;  /* 0x000000300900720c */ /* 0x000fe20003f04070 */
[----:B------:R-:W-:Y:S01]  /*3c10*/  IMAD.HI.U32 R51, R3, R56, RZ ;  /* 0x0000003803337227 */ /* 0x000fe200078e00ff */
[----:B------:R-:W-:-:S03]  /*3c20*/  ISETP.GT.U32.AND P2, PT, R9, R50, PT ;  /* 0x000000320900720c */ /* 0x000fc60003f44070 */
[----:B------:R-:W-:Y:S02]  /*3c30*/  IMAD.MOV R51, RZ, RZ, -R51 ;  /* 0x000000ffff337224 */ /* 0x000fe400078e0a33 */
[C---:B------:R-:W-:Y:S02]  /*3c40*/  VIADD R55, R14.reuse, 0x68 ;  /* 0x000000680e377836 */ /* 0x040fe40000000000 */
[----:B------:R-:W-:Y:S02]  /*3c50*/  IMAD R51, R9, R51, R56 ;  /* 0x0000003309337224 */ /* 0x000fe400078e0238 */
[--C-:B------:R-:W-:Y:S01]  /*3c60*/  @!P6 IMAD.IADD R49, R49, 0x1, -R9.reuse ;  /* 0x000000013131e824 */ /* 0x100fe200078e0a09 */
[----:B------:R-:W-:Y:S01]  /*3c70*/  IABS R58, R55 ;  /* 0x00000037003a7213 */ /* 0x000fe20000000000 */
[----:B------:R-:W-:Y:S02]  /*3c80*/  VIADD R54, R14, 0x6c ;  /* 0x0000006c0e367836 */ /* 0x000fe40000000000 */
[--C-:B------:R-:W-:Y:S01]  /*3c90*/  @!P0 IMAD.IADD R48, R48, 0x1, -R9.reuse ;  /* 0x0000000130308824 */ /* 0x100fe200078e0a09 */
[C---:B------:R-:W-:Y:S01]  /*3ca0*/  ISETP.GT.U32.AND P6, PT, R9.reuse, R49, PT ;  /* 0x000000310900720c */ /* 0x040fe20003fc4070 */
[----:B------:R-:W-:Y:S01]  /*3cb0*/  @!P2 IMAD.IADD R50, R50, 0x1, -R9 ;  /* 0x000000013232a824 */ /* 0x000fe200078e0a09 */
[----:B------:R-:W-:Y:S01]  /*3cc0*/  ISETP.GT.U32.AND P0, PT, R9, R51, PT ;  /* 0x000000330900720c */ /* 0x000fe20003f04070 */
[----:B------:R-:W-:Y:S01]  /*3cd0*/  @!P1 IMAD.MOV R46, RZ, RZ, -R46 ;  /* 0x000000ffff2e9224 */ /* 0x000fe200078e0a2e */
[----:B------:R-:W-:Y:S01]  /*3ce0*/  IABS R56, R54 ;  /* 0x0000003600387213 */ /* 0x000fe20000000000 */
[----:B------:R-:W-:Y:S01]  /*3cf0*/  VIADD R57, R14, 0x64 ;  /* 0x000000640e397836 */ /* 0x000fe20000000000 */
[----:B------:R-:W-:Y:S01]  /*3d00*/  ISETP.GE.AND P1, PT, R53, RZ, PT ;  /* 0x000000ff3500720c */ /* 0x000fe20003f26270 */
[----:B------:R-:W-:Y:S01]  /*3d10*/  IMAD.HI.U32 R53, R3, R58, RZ ;  /* 0x0000003a03357227 */ /* 0x000fe200078e00ff */
[----:B------:R-:W-:-:S02]  /*3d20*/  ISETP.GT.U32.AND P2, PT, R9, R50, PT ;  /* 0x000000320900720c */ /* 0x000fc40003f44070 */
[----:B------:R-:W-:Y:S01]  /*3d30*/  IABS R60, R57 ;  /* 0x00000039003c7213 */ /* 0x000fe20000000000 */
[----:B------:R-:W-:-:S04]  /*3d40*/  IMAD.HI.U32 R52, R3, R56, RZ ;  /* 0x0000003803347227 */ /* 0x000fc800078e00ff */
[----:B------:R-:W-:Y:S02]  /*3d50*/  IMAD.MOV R53, RZ, RZ, -R53 ;  /* 0x000000ffff357224 */ /* 0x000fe400078e0a35 */
[----:B------:R-:W-:Y:S02]  /*3d60*/  IMAD.MOV R52, RZ, RZ, -R52 ;  /* 0x000000ffff347224 */ /* 0x000fe400078e0a34 */
[--C-:B------:R-:W-:Y:S01]  /*3d70*/  @!P6 IMAD.IADD R49, R49, 0x1, -R9.reuse ;  /* 0x000000013131e824 */ /* 0x100fe200078e0a09 */
[----:B------:R-:W-:Y:S01]  /*3d80*/  ISETP.GE.AND P6, PT, R55, RZ, PT ;  /* 0x000000ff3700720c */ /* 0x000fe20003fc6270 */
[----:B------:R-:W-:Y:S02]  /*3d90*/  @!P0 IMAD.IADD R51, R51, 0x1, -R9 ;  /* 0x0000000133338824 */ /* 0x000fe400078e0a09 */
[C---:B------:R-:W-:Y:S02]  /*3da0*/  IMAD R53, R9.reuse, R53, R58 ;  /* 0x0000003509357224 */ /* 0x040fe400078e023a */
[C---:B------:R-:W-:Y:S01]  /*3db0*/  IMAD R52, R9.reuse, R52, R56 ;  /* 0x0000003409347224 */ /* 0x040fe200078e0238 */
[C---:B------:R-:W-:Y:S01]  /*3dc0*/  ISETP.GT.U32.AND P0, PT, R9.reuse, R51, PT ;  /* 0x000000330900720c */ /* 0x040fe20003f04070 */
[----:B------:R-:W-:Y:S01]  /*3dd0*/  @!P4 IMAD.MOV R49, RZ, RZ, -R49 ;  /* 0x000000ffff31c224 */ /* 0x000fe200078e0a31 */
[C---:B------:R-:W-:Y:S01]  /*3de0*/  ISETP.GT.U32.AND P4, PT, R9.reuse, R53, PT ;  /* 0x000000350900720c */ /* 0x040fe20003f84070 */
[----:B------:R-:W-:Y:S01]  /*3df0*/  @!P2 IMAD.IADD R50, R50, 0x1, -R9 ;  /* 0x000000013232a824 */ /* 0x000fe200078e0a09 */
[----:B------:R-:W-:Y:S01]  /*3e00*/  ISETP.GT.U32.AND P2, PT, R9, R52, PT ;  /* 0x000000340900720c */ /* 0x000fe20003f44070 */
[----:B------:R-:W-:Y:S01]  /*3e10*/  @!P5 IMAD.MOV R48, RZ, RZ, -R48 ;  /* 0x000000ffff30d224 */ /* 0x000fe200078e0a30 */
[----:B------:R-:W-:Y:S01]  /*3e20*/  ISETP.GE.AND P5, PT, R54, RZ, PT ;  /* 0x000000ff3600720c */ /* 0x000fe20003fa6270 */
[----:B------:R-:W-:-:S04]  /*3e30*/  IMAD.HI.U32 R54, R3, R60, RZ ;  /* 0x0000003c03367227 */ /* 0x000fc800078e00ff */
[----:B------:R-:W-:Y:S02]  /*3e40*/  IMAD.MOV R54, RZ, RZ, -R54 ;  /* 0x000000ffff367224 */ /* 0x000fe400078e0a36 */
[C---:B------:R-:W-:Y:S02]  /*3e50*/  VIADD R58, R14.reuse, 0x5c ;  /* 0x0000005c0e3a7836 */ /* 0x040fe40000000000 */
[----:B------:R-:W-:Y:S02]  /*3e60*/  VIADD R55, R14, 0x60 ;  /* 0x000000600e377836 */ /* 0x000fe40000000000 */
[----:B------:R-:W-:Y:S01]  /*3e70*/  IMAD R54, R9, R54, R60 ;  /* 0x0000003609367224 */ /* 0x000fe200078e023c */
[----:B------:R-:W-:Y:S01]  /*3e80*/  IABS R60, R58 ;  /* 0x0000003a003c7213 */ /* 0x000fe20000000000 */
[--C-:B------:R-:W-:Y:S01]  /*3e90*/  @!P0 IMAD.IADD R51, R51, 0x1, -R9.reuse ;  /* 0x0000000133338824 */ /* 0x100fe200078e0a09 */
[----:B------:R-:W-:Y:S01]  /*3ea0*/  IABS R56, R55 ;  /* 0x0000003700387213 */ /* 0x000fe20000000000 */
[--C-:B------:R-:W-:Y:S01]  /*3eb0*/  @!P4 IMAD.IADD R53, R53, 0x1, -R9.reuse ;  /* 0x000000013535c824 */ /* 0x100fe200078e0a09 */
[----:B------:R-:W-:Y:S01]  /*3ec0*/  ISETP.GT.U32.AND P0, PT, R9, R54, PT ;  /* 0x000000360900720c */ /* 0x000fe20003f04070 */
[----:B------:R-:W-:Y:S01]  /*3ed0*/  @!P2 IMAD.IADD R52, R52, 0x1, -R9 ;  /* 0x000000013434a824 */ /* 0x000fe200078e0a09 */
[----:B------:R-:W-:Y:S01]  /*3ee0*/  ISETP.GE.AND P2, PT, R55, RZ, PT ;  /* 0x000000ff3700720c */ /* 0x000fe20003f46270 */
[----:B------:R-:W-:Y:S01]  /*3ef0*/  @!P3 IMAD.MOV R50, RZ, RZ, -R50 ;  /* 0x000000ffff32b224 */ /* 0x000fe200078e0a32 */
[----:B------:R-:W-:Y:S01]  /*3f00*/  ISETP.GE.AND P3, PT, R57, RZ, PT ;  /* 0x000000ff3900720c */ /* 0x000fe20003f66270 */
[----:B------:R-:W-:Y:S01]  /*3f10*/  @!P1 IMAD.MOV R51, RZ, RZ, -R51 ;  /* 0x000000ffff339224 */ /* 0x000fe200078e0a33 */
[----:B------:R-:W-:Y:S01]  /*3f20*/  ISETP.GT.U32.AND P1, PT, R9, R53, PT ;  /* 0x000000350900720c */ /* 0x000fe20003f24070 */
[----:B------:R-:W-:Y:S01]  /*3f30*/  IMAD.HI.U32 R57, R3, R60, RZ ;  /* 0x0000003c03397227 */ /* 0x000fe200078e00ff */
[----:B------:R-:W-:-:S03]  /*3f40*/  ISETP.GT.U32.AND P4, PT, R9, R52, PT ;  /* 0x000000340900720c */ /* 0x000fc60003f84070 */
[----:B------:R-:W-:-:S04]  /*3f50*/  IMAD.HI.U32 R55, R3, R56, RZ ;  /* 0x0000003803377227 */ /* 0x000fc800078e00ff */
[----:B------:R-:W-:Y:S02]  /*3f60*/  IMAD.MOV R57, RZ, RZ, -R57 ;  /* 0x000000ffff397224 */ /* 0x000fe400078e0a39 */
[----:B------:R-:W-:Y:S02]  /*3f70*/  IMAD.MOV R55, RZ, RZ, -R55 ;  /* 0x000000ffff377224 */ /* 0x000fe400078e0a37 */
[C---:B------:R-:W-:Y:S02]  /*3f80*/  IMAD R60, R9.reuse, R57, R60 ;  /* 0x00000039093c7224 */ /* 0x040fe400078e023c */
[----:B------:R-:W-:Y:S02]  /*3f90*/  IMAD R56, R9, R55, R56 ;  /* 0x0000003709387224 */ /* 0x000fe400078e0238 */
[----:B------:R-:W-:Y:S01]  /*3fa0*/  @!P1 IMAD.IADD R53, R53, 0x1, -R9 ;  /* 0x0000000135359824 */ /* 0x000fe200078e0a09 */
[----:B------:R-:W-:Y:S01]  /*3fb0*/  ISETP.GT.U32.AND P1, PT, R9, R60, PT ;  /* 0x0000003c0900720c */ /* 0x000fe20003f24070 */
[----:B------:R-:W-:-:S02]  /*3fc0*/  VIADD R59, R14, 0x58 ;  /* 0x000000580e3b7836 */ /* 0x000fc40000000000 */
[--C-:B------:R-:W-:Y:S01]  /*3fd0*/  @!P4 IMAD.IADD R52, R52, 0x1, -R9.reuse ;  /* 0x000000013434c824 */ /* 0x100fe200078e0a09 */
[----:B------:R-:W-:Y:S01]  /*3fe0*/  ISETP.GT.U32.AND P4, PT, R9, R56, PT ;  /* 0x000000380900720c */ /* 0x000fe20003f84070 */
[----:B------:R-:W-:Y:S01]  /*3ff0*/  VIADD R61, R14, 0x54 ;  /* 0x000000540e3d7836 */ /* 0x000fe20000000000 */
[----:B------:R-:W-:Y:S01]  /*4000*/  IABS R62, R59 ;  /* 0x0000003b003e7213 */ /* 0x000fe20000000000 */
[----:B------:R-:W-:Y:S02]  /*4010*/  @!P0 IMAD.IADD R54, R54, 0x1, -R9 ;  /* 0x0000000136368824 */ /* 0x000fe400078e0a09 */
[----:B------:R-:W-:Y:S01]  /*4020*/  @!P5 IMAD.MOV R52, RZ, RZ, -R52 ;  /* 0x000000ffff34d224 */ /* 0x000fe200078e0a34 */
[----:B------:R-:W-:Y:S01]  /*4030*/  IABS R64, R61 ;  /* 0x0000003d00407213 */ /* 0x000fe20000000000 */
[----:B------:R-:W-:Y:S01]  /*4040*/  IMAD.HI.U32 R55, R3, R62, RZ ;  /* 0x0000003e03377227 */ /* 0x000fe200078e00ff */
[----:B------:R-:W-:-:S03]  /*4050*/  ISETP.GT.U32.AND P0, PT, R9, R54, PT ;  /* 0x000000360900720c */ /* 0x000fc60003f04070 */
[----:B------:R-:W-:Y:S02]  /*4060*/  @!P1 IMAD.IADD R60, R60, 0x1, -R9 ;  /* 0x000000013c3c9824 */ /* 0x000fe400078e0a09 */
[----:B------:R-:W-:Y:S02]  /*4070*/  IMAD.MOV R57, RZ, RZ, -R55 ;  /* 0x000000ffff397224 */ /* 0x000fe400078e0a37 */
[----:B------:R-:W-:Y:S01]  /*4080*/  @!P4 IMAD.IADD R56, R56, 0x1, -R9 ;  /* 0x000000013838c824 */ /* 0x000fe200078e0a09 */
[C---:B------:R-:W-:Y:S01]  /*4090*/  ISETP.GT.U32.AND P1, PT, R9.reuse, R60, PT ;  /* 0x0000003c0900720c */ /* 0x040fe20003f24070 */
[----:B------:R-:W-:Y:S01]  /*40a0*/  IMAD R62, R9, R57, R62 ;  /* 0x00000039093e7224 */ /* 0x000fe200078e023e */
[----:B------:R-:W-:Y:S01]  /*40b0*/  ISETP.GE.AND P4, PT, R59, RZ, PT ;  /* 0x000000ff3b00720c */ /* 0x000fe20003f86270 */
[----:B------:R-:W-:Y:S01]  /*40c0*/  IMAD.HI.U32 R55, R3, R64, RZ ;  /* 0x0000004003377227 */ /* 0x000fe200078e00ff */
[----:B------:R-:W-:-:S03]  /*40d0*/  ISETP.GT.U32.AND P5, PT, R9, R56, PT ;  /* 0x000000380900720c */ /* 0x000fc60003fa4070 */
[----:B------:R-:W-:Y:S01]  /*40e0*/  @!P6 IMAD.MOV R53, RZ, RZ, -R53 ;  /* 0x000000ffff35e224 */ /* 0x000fe200078e0a35 */
[C---:B------:R-:W-:Y:S01]  /*40f0*/  ISETP.GT.U32.AND P6, PT, R9.reuse, R62, PT ;  /* 0x0000003e0900720c */ /* 0x040fe20003fc4070 */
[----:B------:R-:W-:Y:S02]  /*4100*/  IMAD.MOV R55, RZ, RZ, -R55 ;  /* 0x000000ffff377224 */ /* 0x000fe400078e0a37 */
[----:B------:R-:W-:Y:S02]  /*4110*/  VIADD R63, R14, 0x50 ;  /* 0x000000500e3f7836 */ /* 0x000fe40000000000 */
[C---:B------:R-:W-:Y:S02]  /*4120*/  IMAD R64, R9.reuse, R55, R64 ;  /* 0x0000003709407224 */ /* 0x040fe400078e0240 */
[--C-:B------:R-:W-:Y:S01]  /*4130*/  @!P1 IMAD.IADD R60, R60, 0x1, -R9.reuse ;  /* 0x000000013c3c9824 */ /* 0x100fe200078e0a09 */
[----:B------:R-:W-:Y:S01]  /*4140*/  IABS R66, R63 ;  /* 0x0000003f00427213 */ /* 0x000fe20000000000 */
[--C-:B------:R-:W-:Y:S01]  /*4150*/  @!P5 IMAD.IADD R56, R56, 0x1, -R9.reuse ;  /* 0x000000013838d824 */ /* 0x100fe200078e0a09 */
[----:B------:R-:W-:Y:S01]  /*4160*/  ISETP.GT.U32.AND P1, PT, R9, R64, PT ;  /* 0x000000400900720c */ /* 0x000fe20003f24070 */
[----:B------:R-:W-:Y:S01]  /*4170*/  VIADD R55, R14, 0x4c ;  /* 0x0000004c0e377836 */ /* 0x000fe20000000000 */
[----:B------:R-:W-:Y:S01]  /*4180*/  ISETP.GE.AND P5, PT, R63, RZ, PT ;  /* 0x000000ff3f00720c */ /* 0x000fe20003fa6270 */
[--C-:B------:R-:W-:Y:S01]  /*4190*/  @!P0 IMAD.IADD R54, R54, 0x1, -R9.reuse ;  /* 0x0000000136368824 */ /* 0x100fe200078e0a09 */
[----:B------:R-:W-:Y:S01]  /*41a0*/  ISETP.GE.AND P0, PT, R58, RZ, PT ;  /* 0x000000ff3a00720c */ /* 0x000fe20003f06270 */
[----:B------:R-:W-:Y:S01]  /*41b0*/  VIADD R59, R14, 0x48 ;  /* 0x000000480e3b7836 */ /* 0x000fe20000000000 */
[----:B------:R-:W-:Y:S01]  /*41c0*/  IABS R68, R55 ;  /* 0x0000003700447213 */ /* 0x000fe20000000000 */
[----:B------:R-:W-:Y:S01]  /*41d0*/  @!P6 IMAD.IADD R62, R62, 0x1, -R9 ;  /* 0x000000013e3ee824 */ /* 0x000fe200078e0a09 */
[----:B------:R-:W-:Y:S01]  /*41e0*/  ISETP.GE.AND P6, PT, R55, RZ, PT ;  /* 0x000000ff3700720c */ /* 0x000fe20003fc6270 */
[----:B------:R-:W-:Y:S01]  /*41f0*/  IMAD.MOV.U32 R58, RZ, RZ, R56 ;  /* 0x000000ffff3a7224 */ /* 0x000fe200078e0038 */
[----:B------:R-:W-:Y:S01]  /*4200*/  IABS R70, R59 ;  /* 0x0000003b00467213 */ /* 0x000fe20000000000 */
[----:B------:R-:W-:-:S04]  /*4210*/  IMAD.HI.U32 R57, R3, R66, RZ ;  /* 0x0000004203397227 */ /* 0x000fc800078e00ff */
[----:B------:R-:W-:Y:S01]  /*4220*/  @!P2 IMAD.MOV R58, RZ, RZ, -R58 ;  /* 0x000000ffff3aa224 */ /* 0x000fe200078e0a3a */
[----:B------:R-:W-:Y:S01]  /*4230*/  ISETP.GT.U32.AND P2, PT, R9, R62, PT ;  /* 0x0000003e0900720c */ /* 0x000fe20003f44070 */
[----:B------:R-:W-:Y:S02]  /*4240*/  IMAD.MOV R57, RZ, RZ, -R57 ;  /* 0x000000ffff397224 */ /* 0x000fe400078e0a39 */
[----:B------:R-:W-:-:S04]  /*4250*/  IMAD.HI.U32 R55, R3, R68, RZ ;  /* 0x0000004403377227 */ /* 0x000fc800078e00ff */
[----:B------:R-:W-:-:S04]  /*4260*/  IMAD.HI.U32 R56, R3, R70, RZ ;  /* 0x0000004603387227 */ /* 0x000fc800078e00ff */
[----:B------:R-:W-:Y:S02]  /*4270*/  @!P1 IMAD.IADD R64, R64, 0x1, -R9 ;  /* 0x0000000140409824 */ /* 0x000fe400078e0a09 */
[C---:B------:R-:W-:Y:S02]  /*4280*/  IMAD R66, R9.reuse, R57, R66 ;  /* 0x0000003909427224 */ /* 0x040fe400078e0242 */
[----:B------:R-:W-:Y:S01]  /*4290*/  IMAD.MOV R55, RZ, RZ, -R55 ;  /* 0x000000ffff377224 */ /* 0x000fe200078e0a37 */
[C---:B------:R-:W-:Y:S01]  /*42a0*/  ISETP.GT.U32.AND P1, PT, R9.reuse, R64, PT ;  /* 0x000000400900720c */ /* 0x040fe20003f24070 */
[----:B------:R-:W-:Y:S02]  /*42b0*/  IMAD.MOV R57, RZ, RZ, -R56 ;  /* 0x000000ffff397224 */ /* 0x000fe400078e0a38 */
[----:B------:R-:W-:Y:S01]  /*42c0*/  @!P0 IMAD.MOV R60, RZ, RZ, -R60 ;  /* 0x000000ffff3c8224 */ /* 0x000fe200078e0a3c */
[C---:B------:R-:W-:Y:S01]  /*42d0*/  ISETP.GT.U32.AND P0, PT, R9.reuse, R66, PT ;  /* 0x000000420900720c */ /* 0x040fe20003f04070 */
[----:B------:R-:W-:-:S02]  /*42e0*/  IMAD R56, R9, R55, R68 ;  /* 0x0000003709387224 */ /* 0x000fc400078e0244 */
[--C-:B------:R-:W-:Y:S02]  /*42f0*/  @!P2 IMAD.IADD R62, R62, 0x1, -R9.reuse ;  /* 0x000000013e3ea824 */ /* 0x100fe400078e0a09 */
[C---:B------:R-:W-:Y:S01]  /*4300*/  IMAD R70, R9.reuse, R57, R70 ;  /* 0x0000003909467224 */ /* 0x040fe200078e0246 */
[----:B------:R-:W-:Y:S01]  /*4310*/  ISETP.GT.U32.AND P2, PT, R9, R56, PT ;  /* 0x000000380900720c */ /* 0x000fe20003f44070 */
[----:B------:R-:W-:Y:S02]  /*4320*/  VIADD R63, R14, 0x40 ;  /* 0x000000400e3f7836 */ /* 0x000fe40000000000 */
[----:B------:R-:W-:Y:S01]  /*4330*/  @!P3 IMAD.MOV R54, RZ, RZ, -R54 ;  /* 0x000000ffff36b224 */ /* 0x000fe200078e0a36 */
[----:B------:R-:W-:Y:S01]  /*4340*/  ISETP.GE.AND P3, PT, R61, RZ, PT ;  /* 0x000000ff3d00720c */ /* 0x000fe20003f66270 */
[--C-:B------:R-:W-:Y:S01]  /*4350*/  @!P1 IMAD.IADD R64, R64, 0x1, -R9.reuse ;  /* 0x0000000140409824 */ /* 0x100fe200078e0a09 */
[----:B------:R-:W-:Y:S01]  /*4360*/  ISETP.GT.U32.AND P1, PT, R9, R70, PT ;  /* 0x000000460900720c */ /* 0x000fe20003f24070 */
[----:B------:R-:W-:Y:S01]  /*4370*/  VIADD R61, R14, 0x44 ;  /* 0x000000440e3d7836 */ /* 0x000fe20000000000 */
[----:B------:R-:W-:Y:S01]  /*4380*/  IABS R74, R63 ;  /* 0x0000003f004a7213 */ /* 0x000fe20000000000 */
[--C-:B------:R-:W-:Y:S01]  /*4390*/  @!P0 IMAD.IADD R66, R66, 0x1, -R9.reuse ;  /* 0x0000000142428824 */ /* 0x100fe200078e0a09 */
[----:B------:R-:W-:Y:S01]  /*43a0*/  ISETP.GE.AND P0, PT, R59, RZ, PT ;  /* 0x000000ff3b00720c */ /* 0x000fe20003f06270 */
[----:B------:R-:W-:Y:S01]  /*43b0*/  VIADD R65, R14, 0x3c ;  /* 0x0000003c0e417836 */ /* 0x000fe20000000000 */
[----:B------:R-:W-:Y:S01]  /*43c0*/  IABS R72, R61 ;  /* 0x0000003d00487213 */ /* 0x000fe20000000000 */
[----:B------:R-:W-:Y:S01]  /*43d0*/  @!P2 IMAD.IADD R56, R56, 0x1, -R9 ;  /* 0x000000013838a824 */ /* 0x000fe200078e0a09 */
[----:B------:R-:W-:Y:S01]  /*43e0*/  ISETP.GT.U32.AND P2, PT, R9, R66, PT ;  /* 0x000000420900720c */ /* 0x000fe20003f44070 */
[----:B------:R-:W-:Y:S01]  /*43f0*/  IMAD.HI.U32 R57, R3, R74, RZ ;  /* 0x0000004a03397227 */ /* 0x000fe200078e00ff */
[----:B------:R-:W-:-:S03]  /*4400*/  IABS R76, R65 ;  /* 0x00000041004c7213 */ /* 0x000fc60000000000 */
[----:B------:R-:W-:-:S04]  /*4410*/  IMAD.HI.U32 R55, R3, R72, RZ ;  /* 0x0000004803377227 */ /* 0x000fc800078e00ff */
[----:B------:R-:W-:Y:S02]  /*4420*/  IMAD.MOV R57, RZ, RZ, -R57 ;  /* 0x000000ffff397224 */ /* 0x000fe400078e0a39 */
[----:B------:R-:W-:Y:S01]  /*4430*/  @!P1 IMAD.IADD R70, R70, 0x1, -R9 ;  /* 0x0000000146469824 */ /* 0x000fe200078e0a09 */
[C---:B------:R-:W-:Y:S01]  /*4440*/  ISETP.GT.U32.AND P1, PT, R9.reuse, R56, PT ;  /* 0x000000380900720c */ /* 0x040fe20003f24070 */
[----:B------:R-:W-:Y:S02]  /*4450*/  IMAD.MOV R55, RZ, RZ, -R55 ;  /* 0x000000ffff377224 */ /* 0x000fe400078e0a37 */
[C---:B------:R-:W-:Y:S02]  /*4460*/  IMAD R74, R9.reuse, R57, R74 ;  /* 0x00000039094a7224 */ /* 0x040fe400078e024a */
[----:B------:R-:W-:Y:S01]  /*4470*/  @!P4 IMAD.MOV R62, RZ, RZ, -R62 ;  /* 0x000000ffff3ec224 */ /* 0x000fe200078e0a3e */
[C---:B------:R-:W-:Y:S01]  /*4480*/  ISETP.GT.U32.AND P4, PT, R9.reuse, R70, PT ;  /* 0x000000460900720c */ /* 0x040fe20003f84070 */
[----:B------:R-:W-:-:S02]  /*4490*/  IMAD R72, R9, R55, R72 ;  /* 0x0000003709487224 */ /* 0x000fc400078e0248 */
[----:B------:R-:W-:Y:S01]  /*44a0*/  @!P2 IMAD.IADD R66, R66, 0x1, -R9 ;  /* 0x000000014242a824 */ /* 0x000fe200078e0a09 */
[----:B------:R-:W-:Y:S01]  /*44b0*/  ISETP.GT.U32.AND P2, PT, R9, R74, PT ;  /* 0x0000004a0900720c */ /* 0x000fe20003f44070 */
[----:B------:R-:W-:-:S04]  /*44c0*/  IMAD.HI.U32 R55, R3, R76, RZ ;  /* 0x0000004c03377227 */ /* 0x000fc800078e00ff */
[----:B------:R-:W-:Y:S02]  /*44d0*/  VIADD R57, R14, 0x38 ;  /* 0x000000380e397836 */ /* 0x000fe40000000000 */
[----:B------:R-:W-:Y:S02]  /*44e0*/  IMAD.MOV R55, RZ, RZ, -R55 ;  /* 0x000000ffff377224 */ /* 0x000fe400078e0a37 */
[----:B------:R-:W-:Y:S01]  /*44f0*/  @!P3 IMAD.MOV R64, RZ, RZ, -R64 ;  /* 0x000000ffff40b224 */ /* 0x000fe200078e0a40 */
[C---:B------:R-:W-:Y:S01]  /*4500*/  ISETP.GT.U32.AND P3, PT, R9.reuse, R72, PT ;  /* 0x000000480900720c */ /* 0x040fe20003f64070 */
[C---:B------:R-:W-:Y:S01]  /*4510*/  IMAD R76, R9.reuse, R55, R76 ;  /* 0x00000037094c7224 */ /* 0x040fe200078e024c */
[----:B------:R-:W-:Y:S01]  /*4520*/  IABS R80, R57 ;  /* 0x0000003900507213 */ /* 0x000fe20000000000 */
[--C-:B------:R-:W-:Y:S02]  /*4530*/  @!P4 IMAD.IADD R70, R70, 0x1, -R9.reuse ;  /* 0x000000014646c824 */ /* 0x100fe400078e0a09 */
[----:B------:R-:W-:Y:S01]  /*4540*/  VIADD R59, R14, 0x34 ;  /* 0x000000340e3b7836 */ /* 0x000fe20000000000 */
[----:B------:R-:W-:Y:S01]  /*4550*/  ISETP.GT.U32.AND P4, PT, R9, R76, PT ;  /* 0x0000004c0900720c */ /* 0x000fe20003f84070 */
[----:B------:R-:W-:-:S02]  /*4560*/  @!P2 IMAD.IADD R74, R74, 0x1, -R9 ;  /* 0x000000014a4aa824 */ /* 0x000fc400078e0a09 */
[----:B------:R-:W-:Y:S01]  /*4570*/  IMAD.HI.U32 R55, R3, R80, RZ ;  /* 0x0000005003377227 */ /* 0x000fe200078e00ff */
[----:B------:R-:W-:-:S03]  /*4580*/  IABS R78, R59 ;  /* 0x0000003b004e7213 */ /* 0x000fc60000000000 */
[----:B------:R-:W-:Y:S01]  /*4590*/  @!P5 IMAD.MOV R66, RZ, RZ, -R66 ;  /* 0x000000ffff42d224 */ /* 0x000fe200078e0a42 */
[----:B------:R-:W-:Y:S01]  /*45a0*/  ISETP.GT.U32.AND P5, PT, R9, R74, PT ;  /* 0x0000004a0900720c */ /* 0x000fe20003fa4070 */
[----:B------:R-:W-:Y:S02]  /*45b0*/  IMAD.MOV R55, RZ, RZ, -R55 ;  /* 0x000000ffff377224 */ /* 0x000fe400078e0a37 */
[----:B------:R-:W-:Y:S01]  /*45c0*/  @!P3 IMAD.IADD R72, R72, 0x1, -R9 ;  /* 0x000000014848b824 */ /* 0x000fe200078e0a09 */
[----:B------:R-:W-:Y:S01]  /*45d0*/  ISETP.GE.AND P3, PT, R63, RZ, PT ;  /* 0x000000ff3f00720c */ /* 0x000fe20003f66270 */
[----:B------:R-:W-:Y:S02]  /*45e0*/  IMAD R80, R9, R55, R80 ;  /* 0x0000003709507224 */ /* 0x000fe400078e0250 */
[----:B------:R-:W-:Y:S01]  /*45f0*/  IMAD.HI.U32 R55, R3, R78, RZ ;  /* 0x0000004e03377227 */ /* 0x000fe200078e00ff */
[----:B------:R-:W-:-:S03]  /*4600*/  ISETP.GT.U32.AND P2, PT, R9, R72, PT ;  /* 0x000000480900720c */ /* 0x000fc60003f44070 */
[--C-:B------:R-:W-:Y:S01]  /*4610*/  @!P1 IMAD.IADD R56, R56, 0x1, -R9.reuse ;  /* 0x0000000138389824 */ /* 0x100fe200078e0a09 */
[----:B------:R-:W-:Y:S01]  /*4620*/  ISETP.GE.AND P1, PT, R61, RZ, PT ;  /* 0x000000ff3d00720c */ /* 0x000fe20003f26270 */
[----:B------:R-:W-:Y:S02]  /*4630*/  @!P4 IMAD.IADD R76, R76, 0x1, -R9 ;  /* 0x000000014c4cc824 */ /* 0x000fe400078e0a09 */
[----:B------:R-:W-:Y:S02]  /*4640*/  IMAD.MOV R55, RZ, RZ, -R55 ;  /* 0x000000ffff377224 */ /* 0x000fe400078e0a37 */
[----:B------:R-:W-:Y:S01]  /*4650*/  @!P0 IMAD.MOV R70, RZ, RZ, -R70 ;  /* 0x000000ffff468224 */ /* 0x000fe200078e0a46 */
[C---:B------:R-:W-:Y:S01]  /*4660*/  ISETP.GT.U32.AND P0, PT, R9.reuse, R80, PT ;  /* 0x000000500900720c */ /* 0x040fe20003f04070 */
[----:B------:R-:W-:Y:S01]  /*4670*/  IMAD.MOV.U32 R68, RZ, RZ, R56 ;  /* 0x000000ffff447224 */ /* 0x000fe200078e0038 */
[----:B------:R-:W-:Y:S01]  /*4680*/  ISETP.GT.U32.AND P4, PT, R9, R76, PT ;  /* 0x0000004c0900720c */ /* 0x000fe20003f84070 */
[----:B------:R-:W-:Y:S01]  /*4690*/  @!P5 IMAD.IADD R74, R74, 0x1, -R9 ;  /* 0x000000014a4ad824 */ /* 0x000fe200078e0a09 */
[----:B------:R-:W-:Y:S01]  /*46a0*/  ISETP.GE.AND P5, PT, R59, RZ, PT ;  /* 0x000000ff3b00720c */ /* 0x000fe20003fa6270 */
[----:B------:R-:W-:-:S02]  /*46b0*/  IMAD R56, R9, R55, R78 ;  /* 0x0000003709387224 */ /* 0x000fc400078e024e */
[----:B------:R-:W-:Y:S02]  /*46c0*/  @!P3 IMAD.MOV R74, RZ, RZ, -R74 ;  /* 0x000000ffff4ab224 */ /* 0x000fe400078e0a4a */
[----:B------:R-:W-:Y:S01]  /*46d0*/  VIADD R55, R14, 0x30 ;  /* 0x000000300e377836 */ /* 0x000fe20000000000 */
[----:B------:R-:W-:Y:S01]  /*46e0*/  ISETP.GT.U32.AND P3, PT, R9, R56, PT ;  /* 0x000000380900720c */ /* 0x000fe20003f64070 */
[--C-:B------:R-:W-:Y:S01]  /*46f0*/  @!P2 IMAD.IADD R72, R72, 0x1, -R9.reuse ;  /* 0x000000014848a824 */ /* 0x100fe200078e0a09 */
[----:B------:R-:W-:Y:S01]  /*4700*/  ISETP.GE.AND P2, PT, R57, RZ, PT ;  /* 0x000000ff3900720c */ /* 0x000fe20003f46270 */
        /* <DEDUP_REMOVED lines=8> */
[----:B------:R-:W-:Y:S02]  /*4790*/  @!P3 IMAD.IADD R56, R56, 0x1, -R9 ;  /* 0x000000013838b824 */ /* 0x000fe400078e0a09 */
[----:B------:R-:W-:Y:S02]  /*47a0*/  IMAD.MOV R55, RZ, RZ, -R55 ;  /* 0x000000ffff377224 */ /* 0x000fe400078e0a37 */
[----:B------:R-:W-:Y:S01]  /*47b0*/  IMAD.MOV.U32 R78, RZ, RZ, R76 ;  /* 0x000000ffff4e7224 */ /* 0x000fe200078e004c */
[C---:B------:R-:W-:Y:S01]  /*47c0*/  ISETP.GT.U32.AND P3, PT, R9.reuse, R56, PT ;  /* 0x000000380900720c */ /* 0x040fe20003f64070 */
[----:B------:R-:W-:Y:S02]  /*47d0*/  IMAD R76, R9, R55, R82 ;  /* 0x00000037094c7224 */ /* 0x000fe400078e0252 */
[----:B------:R-:W-:-:S04]  /*47e0*/  IMAD.HI.U32 R55, R3, R86, RZ ;  /* 0x0000005603377227 */ /* 0x000fc800078e00ff */
[----:B------:R-:W-:Y:S02]  /*47f0*/  @!P0 IMAD.IADD R80, R80, 0x1, -R9 ;  /* 0x0000000150508824 */ /* 0x000fe400078e0a09 */
[----:B------:R-:W-:Y:S02]  /*4800*/  IMAD.MOV R55, RZ, RZ, -R55 ;  /* 0x000000ffff377224 */ /* 0x000fe400078e0a37 */
[----:B------:R-:W-:Y:S01]  /*4810*/  @!P2 IMAD.MOV R80, RZ, RZ, -R80 ;  /* 0x000000ffff50a224 */ /* 0x000fe200078e0a50 */
[C---:B------:R-:W-:Y:S01]  /*4820*/  ISETP.GT.U32.AND P2, PT, R9.reuse, R76, PT ;  /* 0x0000004c0900720c */ /* 0x040fe20003f44070 */
[C---:B------:R-:W-:Y:S02]  /*4830*/  IMAD R86, R9.reuse, R55, R86 ;  /* 0x0000003709567224 */ /* 0x040fe400078e0256 */
[----:B------:R-:W-:Y:S02]  /*4840*/  @!P3 IMAD.IADD R56, R56, 0x1, -R9 ;  /* 0x000000013838b824 */ /* 0x000fe400078e0a09 */
[----:B------:R-:W-:Y:S01]  /*4850*/  @!P6 IMAD.MOV R68, RZ, RZ, -R68 ;  /* 0x000000ffff44e224 */ /* 0x000fe200078e0a44 */
[----:B------:R-:W-:Y:S01]  /*4860*/  ISETP.GT.U32.AND P3, PT, R9, R86, PT ;  /* 0x000000560900720c */ /* 0x000fe20003f64070 */
[C---:B------:R-:W-:Y:S01]  /*4870*/  VIADD R59, R14.reuse, 0x28 ;  /* 0x000000280e3b7836 */ /* 0x040fe20000000000 */
[----:B------:R-:W-:Y:S01]  /*4880*/  ISETP.GE.AND P6, PT, R65, RZ, PT ;  /* 0x000000ff4100720c */ /* 0x000fe20003fc6270 */
[----:B------:R-:W-:-:S02]  /*4890*/  VIADD R61, R14, 0x24 ;  /* 0x000000240e3d7836 */ /* 0x000fc40000000000 */
[----:B------:R-:W-:Y:S01]  /*48a0*/  @!P1 IMAD.MOV R72, RZ, RZ, -R72 ;  /* 0x000000ffff489224 */ /* 0x000fe200078e0a48 */
[----:B------:R-:W-:Y:S01]  /*48b0*/  IABS R88, R59 ;  /* 0x0000003b00587213 */ /* 0x000fe20000000000 */
[--C-:B------:R-:W-:Y:S01]  /*48c0*/  @!P2 IMAD.IADD R76, R76, 0x1, -R9.reuse ;  /* 0x000000014c4ca824 */ /* 0x100fe200078e0a09 */
[----:B------:R-:W-:Y:S01]  /*48d0*/  ISETP.GE.AND P1, PT, R57, RZ, PT ;  /* 0x000000ff3900720c */ /* 0x000fe20003f26270 */
[----:B------:R-:W-:Y:S01]  /*48e0*/  VIADD R65, R14, 0x20 ;  /* 0x000000200e417836 */ /* 0x000fe20000000000 */
[----:B------:R-:W-:Y:S01]  /*48f0*/  IABS R90, R61 ;  /* 0x0000003d005a7213 */ /* 0x000fe20000000000 */
[----:B------:R-:W-:Y:S01]  /*4900*/  IMAD.HI.U32 R57, R3, R88, RZ ;  /* 0x0000005803397227 */ /* 0x000fe200078e00ff */
[----:B------:R-:W-:Y:S02]  /*4910*/  ISETP.GT.U32.AND P2, PT, R9, R76, PT ;  /* 0x0000004c0900720c */ /* 0x000fe40003f44070 */
[----:B------:R-:W-:Y:S01]  /*4920*/  IABS R92, R65 ;  /* 0x00000041005c7213 */ /* 0x000fe20000000000 */
[----:B------:R-:W-:Y:S01]  /*4930*/  @!P3 IMAD.IADD R86, R86, 0x1, -R9 ;  /* 0x000000015656b824 */ /* 0x000fe200078e0a09 */
[----:B------:R-:W-:Y:S01]  /*4940*/  ISETP.GE.AND P0, PT, R61, RZ, PT ;  /* 0x000000ff3d00720c */ /* 0x000fe20003f06270 */
[----:B------:R-:W-:Y:S01]  /*4950*/  @!P6 IMAD.MOV R78, RZ, RZ, -R78 ;  /* 0x000000ffff4ee224 */ /* 0x000fe200078e0a4e */
[----:B------:R-:W-:Y:S01]  /*4960*/  ISETP.GE.AND P6, PT, R59, RZ, PT ;  /* 0x000000ff3b00720c */ /* 0x000fe20003fc6270 */
[----:B------:R-:W-:Y:S01]  /*4970*/  IMAD.HI.U32 R59, R3, R90, RZ ;  /* 0x0000005a033b7227 */ /* 0x000fe200078e00ff */
[----:B------:R-:W-:-:S03]  /*4980*/  ISETP.GT.U32.AND P3, PT, R9, R86, PT ;  /* 0x000000560900720c */ /* 0x000fc60003f64070 */
[----:B------:R-:W-:Y:S02]  /*4990*/  IMAD.MOV R57, RZ, RZ, -R57 ;  /* 0x000000ffff397224 */ /* 0x000fe400078e0a39 */
[----:B------:R-:W-:Y:S02]  /*49a0*/  IMAD.MOV R59, RZ, RZ, -R59 ;  /* 0x000000ffff3b7224 */ /* 0x000fe400078e0a3b */
[C---:B------:R-:W-:Y:S02]  /*49b0*/  IMAD R88, R9.reuse, R57, R88 ;  /* 0x0000003909587224 */ /* 0x040fe400078e0258 */
[C---:B------:R-:W-:Y:S02]  /*49c0*/  IMAD R90, R9.reuse, R59, R90 ;  /* 0x0000003b095a7224 */ /* 0x040fe400078e025a */
[--C-:B------:R-:W-:Y:S01]  /*49d0*/  @!P2 IMAD.IADD R76, R76, 0x1, -R9.reuse ;  /* 0x000000014c4ca824 */ /* 0x100fe200078e0a09 */
[C---:B------:R-:W-:Y:S01]  /*49e0*/  ISETP.GT.U32.AND P2, PT, R9.reuse, R88, PT ;  /* 0x000000580900720c */ /* 0x040fe20003f44070 */
[----:B------:R-:W-:Y:S01]  /*49f0*/  @!P3 IMAD.IADD R86, R86, 0x1, -R9 ;  /* 0x000000015656b824 */ /* 0x000fe200078e0a09 */
[----:B------:R-:W-:Y:S01]  /*4a00*/  ISETP.GT.U32.AND P3, PT, R9, R90, PT ;  /* 0x0000005a0900720c */ /* 0x000fe20003f64070 */
[----:B------:R-:W-:-:S02]  /*4a10*/  VIADD R69, R14, 0x18 ;  /* 0x000000180e457836 */ /* 0x000fc40000000000 */
[C---:B------:R-:W-:Y:S02]  /*4a20*/  VIADD R71, R14.reuse, 0x14 ;  /* 0x000000140e477836 */ /* 0x040fe40000000000 */
[----:B------:R-:W-:Y:S01]  /*4a30*/  VIADD R67, R14, 0x1c ;  /* 0x0000001c0e437836 */ /* 0x000fe20000000000 */
[----:B------:R-:W-:Y:S01]  /*4a40*/  IABS R96, R69 ;  /* 0x0000004500607213 */ /* 0x000fe20000000000 */
[----:B------:R-:W-:Y:S01]  /*4a50*/  IMAD.MOV.U32 R84, RZ, RZ, R76 ;  /* 0x000000ffff547224 */ /* 0x000fe200078e004c */
[----:B------:R-:W-:Y:S01]  /*4a60*/  IABS R98, R71 ;  /* 0x0000004700627213 */ /* 0x000fe20000000000 */
[----:B------:R-:W-:Y:S01]  /*4a70*/  IMAD.HI.U32 R55, R3, R92, RZ ;  /* 0x0000005c03377227 */ /* 0x000fe200078e00ff */
[----:B------:R-:W-:Y:S02]  /*4a80*/  IABS R94, R67 ;  /* 0x00000043005e7213 */ /* 0x000fe40000000000 */
[----:B------:R-:W-:Y:S01]  /*4a90*/  LOP3.LUT R76, R2, 0x40, RZ, 0xc0, !PT ;  /* 0x00000040024c7812 */ /* 0x000fe200078ec0ff */
[--C-:B------:R-:W-:Y:S01]  /*4aa0*/  @!P2 IMAD.IADD R88, R88, 0x1, -R9.reuse ;  /* 0x000000015858a824 */ /* 0x100fe200078e0a09 */
[----:B------:R-:W-:Y:S01]  /*4ab0*/  ISETP.GE.AND P2, PT, R14, RZ, PT ;  /* 0x000000ff0e00720c */ /* 0x000fe20003f46270 */
[----:B------:R-:W-:-:S02]  /*4ac0*/  @!P3 IMAD.IADD R90, R90, 0x1, -R9 ;  /* 0x000000015a5ab824 */ /* 0x000fc400078e0a09 */
[----:B------:R-:W-:Y:S01]  /*4ad0*/  IMAD.HI.U32 R59, R3, R96, RZ ;  /* 0x00000060033b7227 */ /* 0x000fe200078e00ff */
[----:B------:R-:W-:-:S03]  /*4ae0*/  ISETP.GT.U32.AND P3, PT, R9, R88, PT ;  /* 0x000000580900720c */ /* 0x000fc60003f64070 */
[----:B------:R-:W-:Y:S01]  /*4af0*/  @!P4 IMAD.MOV R84, RZ, RZ, -R84 ;  /* 0x000000ffff54c224 */ /* 0x000fe200078e0a54 */
[----:B------:R-:W-:Y:S01]  /*4b00*/  ISETP.GT.U32.AND P4, PT, R9, R90, PT ;  /* 0x0000005a0900720c */ /* 0x000fe20003f84070 */
[----:B------:R-:W-:Y:S02]  /*4b10*/  IMAD.MOV R63, RZ, RZ, -R55 ;  /* 0x000000ffff3f7224 */ /* 0x000fe400078e0a37 */
[----:B------:R-:W-:-:S04]  /*4b20*/  IMAD.HI.U32 R55, R3, R98, RZ ;  /* 0x0000006203377227 */ /* 0x000fc800078e00ff */
[----:B------:R-:W-:Y:S02]  /*4b30*/  IMAD.MOV R59, RZ, RZ, -R59 ;  /* 0x000000ffff3b7224 */ /* 0x000fe400078e0a3b */
[----:B------:R-:W-:Y:S02]  /*4b40*/  VIADD R73, R14, 0x10 ;  /* 0x000000100e497836 */ /* 0x000fe40000000000 */
[----:B------:R-:W-:-:S03]  /*4b50*/  IMAD.HI.U32 R57, R3, R94, RZ ;  /* 0x0000005e03397227 */ /* 0x000fc600078e00ff */
[----:B------:R-:W-:Y:S01]  /*4b60*/  IABS R100, R73 ;  /* 0x0000004900647213 */ /* 0x000fe20000000000 */
[----:B------:R-:W-:Y:S02]  /*4b70*/  IMAD.MOV R55, RZ, RZ, -R55 ;  /* 0x000000ffff377224 */ /* 0x000fe400078e0a37 */
[C---:B------:R-:W-:Y:S02]  /*4b80*/  IMAD R96, R9.reuse, R59, R96 ;  /* 0x0000003b09607224 */ /* 0x040fe400078e0260 */
[----:B------:R-:W-:Y:S02]  /*4b90*/  IMAD.MOV R57, RZ, RZ, -R57 ;  /* 0x000000ffff397224 */ /* 0x000fe400078e0a39 */
[C---:B------:R-:W-:Y:S02]  /*4ba0*/  IMAD R98, R9.reuse, R55, R98 ;  /* 0x0000003709627224 */ /* 0x040fe400078e0262 */
[----:B------:R-:W-:Y:S01]  /*4bb0*/  @!P3 IMAD.IADD R88, R88, 0x1, -R9 ;  /* 0x000000015858b824 */ /* 0x000fe200078e0a09 */
[C---:B------:R-:W-:Y:S01]  /*4bc0*/  ISETP.GT.U32.AND P3, PT, R9.reuse, R96, PT ;  /* 0x000000600900720c */ /* 0x040fe20003f64070 */
[----:B------:R-:W-:-:S02]  /*4bd0*/  IMAD R94, R9, R57, R94 ;  /* 0x00000039095e7224 */ /* 0x000fc400078e025e */
[----:B------:R-:W-:Y:S01]  /*4be0*/  @!P4 IMAD.IADD R90, R90, 0x1, -R9 ;  /* 0x000000015a5ac824 */ /* 0x000fe200078e0a09 */
[----:B------:R-:W-:Y:S01]  /*4bf0*/  ISETP.GT.U32.AND P4, PT, R9, R98, PT ;  /* 0x000000620900720c */ /* 0x000fe20003f84070 */
[----:B------:R-:W-:-:S04]  /*4c00*/  IMAD.HI.U32 R61, R3, R100, RZ ;  /* 0x00000064033d7227 */ /* 0x000fc800078e00ff */
[C---:B------:R-:W-:Y:S02]  /*4c10*/  IMAD R92, R9.reuse, R63, R92 ;  /* 0x0000003f095c7224 */ /* 0x040fe400078e025c */
[C---:B------:R-:W-:Y:S02]  /*4c20*/  VIADD R57, R14.reuse, 0xc ;  /* 0x0000000c0e397836 */ /* 0x040fe40000000000 */
[----:B------:R-:W-:Y:S02]  /*4c30*/  IMAD.MOV.U32 R82, RZ, RZ, R56 ;  /* 0x000000ffff527224 */ /* 0x000fe400078e0038 */
[----:B------:R-:W-:Y:S01]  /*4c40*/  IMAD.MOV R61, RZ, RZ, -R61 ;  /* 0x000000ffff3d7224 */ /* 0x000fe200078e0a3d */
[----:B------:R-:W-:Y:S01]  /*4c50*/  IABS R56, R57 ;  /* 0x0000003900387213 */ /* 0x000fe20000000000 */
[----:B------:R-:W-:Y:S01]  /*4c60*/  @!P5 IMAD.MOV R82, RZ, RZ, -R82 ;  /* 0x000000ffff52d224 */ /* 0x000fe200078e0a52 */
[----:B------:R-:W-:Y:S01]  /*4c70*/  ISETP.GT.U32.AND P5, PT, R9, R92, PT ;  /* 0x0000005c0900720c */ /* 0x000fe20003fa4070 */
[----:B------:R-:W-:-:S02]  /*4c80*/  VIADD R59, R14, 0x8 ;  /* 0x000000080e3b7836 */ /* 0x000fc40000000000 */
[C---:B------:R-:W-:Y:S02]  /*4c90*/  IMAD R100, R9.reuse, R61, R100 ;  /* 0x0000003d09647224 */ /* 0x040fe400078e0264 */
[----:B------:R-:W-:Y:S01]  /*4ca0*/  @!P1 IMAD.MOV R86, RZ, RZ, -R86 ;  /* 0x000000ffff569224 */ /* 0x000fe200078e0a56 */
[----:B------:R-:W-:Y:S01]  /*4cb0*/  ISETP.GT.U32.AND P1, PT, R9, R94, PT ;  /* 0x0000005e0900720c */ /* 0x000fe20003f24070 */
[----:B------:R-:W-:Y:S01]  /*4cc0*/  VIADD R61, R14, 0x4 ;  /* 0x000000040e3d7836 */ /* 0x000fe20000000000 */
[----:B------:R-:W-:Y:S01]  /*4cd0*/  IABS R104, R59 ;  /* 0x0000003b00687213 */ /* 0x000fe20000000000 */
[----:B------:R-:W-:Y:S02]  /*4ce0*/  @!P3 IMAD.IADD R96, R96, 0x1, -R9 ;  /* 0x000000016060b824 */ /* 0x000fe400078e0a09 */
[----:B------:R-:W-:Y:S01]  /*4cf0*/  IMAD.HI.U32 R14, R3, R56, RZ ;  /* 0x00000038030e7227 */ /* 0x000fe200078e00ff */
[----:B------:R-:W-:-:S03]  /*4d00*/  IABS R106, R61 ;  /* 0x0000003d006a7213 */ /* 0x000fc60000000000 */
[----:B------:R-:W-:Y:S01]  /*4d10*/  @!P4 IMAD.IADD R98, R98, 0x1, -R9 ;  /* 0x000000016262c824 */ /* 0x000fe200078e0a09 */
[----:B------:R-:W-:Y:S01]  /*4d20*/  ISETP.GT.U32.AND P4, PT, R9, R96, PT ;  /* 0x000000600900720c */ /* 0x000fe20003f84070 */
[----:B------:R-:W-:Y:S02]  /*4d30*/  IMAD.MOV R55, RZ, RZ, -R14 ;  /* 0x000000ffff377224 */ /* 0x000fe400078e0a0e */
[----:B------:R-:W-:-:S04]  /*4d40*/  IMAD.HI.U32 R14, R3, R104, RZ ;  /* 0x00000068030e7227 */ /* 0x000fc800078e00ff */
[--C-:B------:R-:W-:Y:S01]  /*4d50*/  @!P5 IMAD.IADD R92, R92, 0x1, -R9.reuse ;  /* 0x000000015c5cd824 */ /* 0x100fe200078e0a09 */
[C---:B------:R-:W-:Y:S01]  /*4d60*/  ISETP.GT.U32.AND P5, PT, R9.reuse, R100, PT ;  /* 0x000000640900720c */ /* 0x040fe20003fa4070 */
[----:B------:R-:W-:Y:S02]  /*4d70*/  IMAD.MOV R14, RZ, RZ, -R14 ;  /* 0x000000ffff0e7224 */ /* 0x000fe400078e0a0e */
[----:B------:R-:W-:Y:S01]  /*4d80*/  @!P1 IMAD.IADD R94, R94, 0x1, -R9 ;  /* 0x000000015e5e9824 */ /* 0x000fe200078e0a09 */
[C---:B------:R-:W-:Y:S01]  /*4d90*/  ISETP.GT.U32.AND P1, PT, R9.reuse, R92, PT ;  /* 0x0000005c0900720c */ /* 0x040fe20003f24070 */
[----:B------:R-:W-:Y:S01]  /*4da0*/  @!P6 IMAD.MOV R88, RZ, RZ, -R88 ;  /* 0x000000ffff58e224 */ /* 0x000fe200078e0a58 */
[C---:B------:R-:W-:Y:S01]  /*4db0*/  ISETP.GT.U32.AND P6, PT, R9.reuse, R98, PT ;  /* 0x000000620900720c */ /* 0x040fe20003fc4070 */
[C---:B------:R-:W-:Y:S01]  /*4dc0*/  IMAD R56, R9.reuse, R55, R56 ;  /* 0x0000003709387224 */ /* 0x040fe200078e0238 */
[C---:B------:R-:W-:Y:S01]  /*4dd0*/  ISETP.GT.U32.AND P3, PT, R9.reuse, R94, PT ;  /* 0x0000005e0900720c */ /* 0x040fe20003f64070 */
[----:B------:R-:W-:Y:S01]  /*4de0*/  IMAD R104, R9, R14, R104 ;  /* 0x0000000e09687224 */ /* 0x000fe200078e0268 */
[----:B------:R-:W-:Y:S01]  /*4df0*/  SHF.R.S32.HI R14, RZ, 0x6, R2 ;  /* 0x00000006ff0e7819 */ /* 0x000fe20000011402 */
[----:B------:R-:W-:-:S03]  /*4e00*/  IMAD.HI.U32 R55, R3, R106, RZ ;  /* 0x0000006a03377227 */ /* 0x000fc600078e00ff */
[----:B------:R-:W-:Y:S01]  /*4e10*/  SGXT R14, R14, 0x1 ;  /* 0x000000010e0e781a */ /* 0x000fe20000000200 */
[----:B------:R-:W-:Y:S01]  /*4e20*/  @!P4 IMAD.IADD R96, R96, 0x1, -R9 ;  /* 0x000000016060c824 */ /* 0x000fe200078e0a09 */
[----:B------:R-:W-:Y:S01]  /*4e30*/  ISETP.GT.U32.AND P4, PT, R9, R104, PT ;  /* 0x000000680900720c */ /* 0x000fe20003f84070 */
[----:B------:R-:W-:Y:S02]  /*4e40*/  IMAD.MOV R55, RZ, RZ, -R55 ;  /* 0x000000ffff377224 */ /* 0x000fe400078e0a37 */
[----:B------:R-:W-:-:S04]  /*4e50*/  IMAD.HI.U32 R3, R3, R108, RZ ;  /* 0x0000006c03037227 */ /* 0x000fc800078e00ff */
[C---:B------:R-:W-:Y:S02]  /*4e60*/  IMAD R106, R9.reuse, R55, R106 ;  /* 0x00000037096a7224 */ /* 0x040fe400078e026a */
[----:B------:R-:W-:Y:S02]  /*4e70*/  IMAD.MOV R3, RZ, RZ, -R3 ;  /* 0x000000ffff037224 */ /* 0x000fe400078e0a03 */
[--C-:B------:R-:W-:Y:S02]  /*4e80*/  @!P5 IMAD.IADD R100, R100, 0x1, -R9.reuse ;  /* 0x000000016464d824 */ /* 0x100fe400078e0a09 */
[--C-:B------:R-:W-:Y:S01]  /*4e90*/  @!P1 IMAD.IADD R92, R92, 0x1, -R9.reuse ;  /* 0x000000015c5c9824 */ /* 0x100fe200078e0a09 */
[C---:B------:R-:W-:Y:S01]  /*4ea0*/  ISETP.GT.U32.AND P1, PT, R9.reuse, R56, PT ;  /* 0x000000380900720c */ /* 0x040fe20003f24070 */
[--C-:B------:R-:W-:Y:S01]  /*4eb0*/  @!P6 IMAD.IADD R98, R98, 0x1, -R9.reuse ;  /* 0x000000016262e824 */ /* 0x100fe200078e0a09 */
[C---:B------:R-:W-:Y:S01]  /*4ec0*/  ISETP.GT.U32.AND P6, PT, R9.reuse, R106, PT ;  /* 0x0000006a0900720c */ /* 0x040fe20003fc4070 */
[C---:B------:R-:W-:Y:S01]  /*4ed0*/  IMAD R108, R9.reuse, R3, R108 ;  /* 0x00000003096c7224 */ /* 0x040fe200078e026c */
[----:B------:R-:W-:Y:S01]  /*4ee0*/  ISETP.GT.U32.AND P5, PT, R9, R100, PT ;  /* 0x000000640900720c */ /* 0x000fe20003fa4070 */
[--C-:B------:R-:W-:Y:S01]  /*4ef0*/  @!P3 IMAD.IADD R94, R94, 0x1, -R9.reuse ;  /* 0x000000015e5eb824 */ /* 0x100fe200078e0a09 */
[----:B------:R-:W-:Y:S01]  /*4f00*/  ISETP.GE.AND P3, PT, R65, RZ, PT ;  /* 0x000000ff4100720c */ /* 0x000fe20003f66270 */
[----:B------:R-:W-:Y:S01]  /*4f10*/  @!P4 IMAD.IADD R104, R104, 0x1, -R9 ;  /* 0x000000016868c824 */ /* 0x000fe200078e0a09 */
[----:B------:R-:W-:Y:S01]  /*4f20*/  ISETP.GT.U32.AND P4, PT, R9, R108, PT ;  /* 0x0000006c0900720c */ /* 0x000fe20003f84070 */
[----:B------:R-:W-:Y:S01]  /*4f30*/  @!P0 IMAD.MOV R90, RZ, RZ, -R90 ;  /* 0x000000ffff5a8224 */ /* 0x000fe200078e0a5a */
[----:B------:R-:W-:-:S02]  /*4f40*/  ISETP.GE.AND P0, PT, R69, RZ, PT ;  /* 0x000000ff4500720c */ /* 0x000fc40003f06270 */
[----:B------:R-:W-:Y:S01]  /*4f50*/  SHF.R.S32.HI R3, RZ, 0x1f, R0 ;  /* 0x0000001fff037819 */ /* 0x000fe20000011400 */
[--C-:B------:R-:W-:Y:S02]  /*4f60*/  @!P1 IMAD.IADD R56, R56, 0x1, -R9.reuse ;  /* 0x0000000138389824 */ /* 0x100fe400078e0a09 */
[--C-:B------:R-:W-:Y:S01]  /*4f70*/  @!P6 IMAD.IADD R106, R106, 0x1, -R9.reuse ;  /* 0x000000016a6ae824 */ /* 0x100fe200078e0a09 */
[----:B------:R-:W-:Y:S01]  /*4f80*/  LEA.HI R0, R3, R0, RZ, 0x5 ;  /* 0x0000000003007211 */ /* 0x000fe200078f28ff */
[--C-:B------:R-:W-:Y:S01]  /*4f90*/  @!P5 IMAD.IADD R100, R100, 0x1, -R9.reuse ;  /* 0x000000016464d824 */ /* 0x100fe200078e0a09 */
[----:B------:R-:W-:Y:S01]  /*4fa0*/  ISETP.GE.AND P5, PT, R67, RZ, PT ;  /* 0x000000ff4300720c */ /* 0x000fe20003fa6270 */
[----:B------:R-:W-:Y:S01]  /*4fb0*/  @!P3 IMAD.MOV R92, RZ, RZ, -R92 ;  /* 0x000000ffff5cb224 */ /* 0x000fe200078e0a5c */
[C---:B------:R-:W-:Y:S01]  /*4fc0*/  ISETP.GT.U32.AND P1, PT, R9.reuse, R56, PT ;  /* 0x000000380900720c */ /* 0x040fe20003f24070 */
[----:B------:R-:W-:Y:S01]  /*4fd0*/  @!P4 IMAD.IADD R108, R108, 0x1, -R9 ;  /* 0x000000016c6cc824 */ /* 0x000fe200078e0a09 */
[C---:B------:R-:W-:Y:S01]  /*4fe0*/  ISETP.GT.U32.AND P3, PT, R9.reuse, R104, PT ;  /* 0x000000680900720c */ /* 0x040fe20003f64070 */
[----:B------:R-:W-:Y:S01]  /*4ff0*/  IMAD.SHL.U32 R3, R2, 0x2, RZ ;  /* 0x0000000202037824 */ /* 0x000fe200078e00ff */
[C---:B------:R-:W-:Y:S01]  /*5000*/  ISETP.GT.U32.AND P6, PT, R9.reuse, R106, PT ;  /* 0x0000006a0900720c */ /* 0x040fe20003fc4070 */
[----:B------:R-:W-:Y:S01]  /*5010*/  @!P0 IMAD.MOV R96, RZ, RZ, -R96 ;  /* 0x000000ffff608224 */ /* 0x000fe200078e0a60 */
[----:B------:R-:W-:-:S02]  /*5020*/  ISETP.GT.U32.AND P4, PT, R9, R108, PT ;  /* 0x0000006c0900720c */ /* 0x000fc40003f84070 */
[----:B------:R-:W-:Y:S02]  /*5030*/  ISETP.GE.AND P0, PT, R57, RZ, PT ;  /* 0x000000ff3900720c */ /* 0x000fe40003f06270 */
[----:B------:R-:W-:Y:S01]  /*5040*/  LOP3.LUT R3, R3, 0x7e, RZ, 0xc0, !PT ;  /* 0x0000007e03037812 */ /* 0x000fe200078ec0ff */
[----:B------:R-:W-:Y:S01]  /*5050*/  @!P5 IMAD.MOV R94, RZ, RZ, -R94 ;  /* 0x000000ffff5ed224 */ /* 0x000fe200078e0a5e */
[----:B------:R-:W-:Y:S01]  /*5060*/  ISETP.GE.AND P5, PT, R71, RZ, PT ;  /* 0x000000ff4700720c */ /* 0x000fe20003fa6270 */
[--C-:B------:R-:W-:Y:S01]  /*5070*/  @!P1 IMAD.IADD R56, R56, 0x1, -R9.reuse ;  /* 0x0000000138389824 */ /* 0x100fe200078e0a09 */
[----:B------:R-:W-:Y:S01]  /*5080*/  ISETP.GE.AND P1, PT, R73, RZ, PT ;  /* 0x000000ff4900720c */ /* 0x000fe20003f26270 */
[--C-:B------:R-:W-:Y:S01]  /*5090*/  @!P3 IMAD.IADD R104, R104, 0x1, -R9.reuse ;  /* 0x000000016868b824 */ /* 0x100fe200078e0a09 */
[----:B------:R-:W-:Y:S01]  /*50a0*/  ISETP.GE.AND P3, PT, R59, RZ, PT ;  /* 0x000000ff3b00720c */ /* 0x000fe20003f66270 */
[--C-:B------:R-:W-:Y:S01]  /*50b0*/  @!P6 IMAD.IADD R106, R106, 0x1, -R9.reuse ;  /* 0x000000016a6ae824 */ /* 0x100fe200078e0a09 */
[----:B------:R-:W-:Y:S01]  /*50c0*/  ISETP.GE.AND P6, PT, R61, RZ, PT ;  /* 0x000000ff3d00720c */ /* 0x000fe20003fc6270 */
[----:B------:R-:W-:Y:S01]  /*50d0*/  @!P4 IMAD.IADD R108, R108, 0x1, -R9 ;  /* 0x000000016c6cc824 */ /* 0x000fe200078e0a09 */
[----:B------:R-:W-:Y:S01]  /*50e0*/  ISETP.NE.AND P4, PT, R11, RZ, PT ;  /* 0x000000ff0b00720c */ /* 0x000fe20003f85270 */
[----:B------:R-:W-:Y:S01]  /*50f0*/  IMAD R2, R76, 0x40, R3 ;  /* 0x000000404c027824 */ /* 0x000fe200078e0203 */
[----:B------:R-:W-:Y:S01]  /*5100*/  LOP3.LUT R11, RZ, R11, RZ, 0x33, !PT ;  /* 0x0000000bff0b7212 */ /* 0x000fe200078e33ff */
[----:B------:R-:W-:Y:S01]  /*5110*/  IMAD.MOV.U32 R102, RZ, RZ, R56 ;  /* 0x000000ffff667224 */ /* 0x000fe200078e0038 */
[----:B------:R-:W-:Y:S01]  /*5120*/  LOP3.LUT R3, R3, 0x90, R14, 0x78, !PT ;  /* 0x0000009003037812 */ /* 0x000fe200078e780e */
[----:B------:R-:W-:Y:S01]  /*5130*/  IMAD R14, R75, UR60, RZ ;  /* 0x0000003c4b0e7c24 */ /* 0x000fe2000f8e02ff */
[C---:B------:R-:W-:Y:S01]  /*5140*/  SEL R55, R11.reuse, R12, !P4 ;  /* 0x0000000c0b377207 */ /* 0x040fe20006000000 */
[----:B------:R-:W-:Y:S01]  /*5150*/  @!P5 IMAD.MOV R98, RZ, RZ, -R98 ;  /* 0x000000ffff62d224 */ /* 0x000fe200078e0a62 */
[C---:B------:R-:W-:Y:S01]  /*5160*/  SEL R19, R11.reuse, R19, !P4 ;  /* 0x000000130b137207 */ /* 0x040fe20006000000 */
[----:B------:R-:W-:Y:S01]  /*5170*/  @!P1 IMAD.MOV R100, RZ, RZ, -R100 ;  /* 0x000000ffff649224 */ /* 0x000fe200078e0a64 */
[----:B------:R-:W-:Y:S01]  /*5180*/  LEA R9, P5, R14, UR8, 0x1 ;  /* 0x000000080e097c11 */ /* 0x000fe2000f8a08ff */
[----:B------:R-:W-:Y:S01]  /*5190*/  @!P0 IMAD.MOV R102, RZ, RZ, -R102 ;  /* 0x000000ffff668224 */ /* 0x000fe200078e0a66 */
[C---:B------:R-:W-:Y:S01]  /*51a0*/  SEL R16, R11.reuse, R16, !P4 ;  /* 0x000000100b107207 */ /* 0x040fe20006000000 */
[----:B------:R-:W-:Y:S01]  /*51b0*/  @!P3 IMAD.MOV R104, RZ, RZ, -R104 ;  /* 0x000000ffff68b224 */ /* 0x000fe200078e0a68 */
[C---:B------:R-:W-:Y:S01]  /*51c0*/  SEL R17, R11.reuse, R17, !P4 ;  /* 0x000000110b117207 */ /* 0x040fe20006000000 */
[----:B------:R-:W-:Y:S01]  /*51d0*/  @!P6 IMAD.MOV R106, RZ, RZ, -R106 ;  /* 0x000000ffff6ae224 */ /* 0x000fe200078e0a6a */
[----:B------:R-:W-:Y:S01]  /*51e0*/  SEL R20, R11, R20, !P4 ;  /* 0x000000140b147207 */ /* 0x000fe20006000000 */
[----:B------:R-:W-:Y:S01]  /*51f0*/  @!P2 IMAD.MOV R108, RZ, RZ, -R108 ;  /* 0x000000ffff6ca224 */ /* 0x000fe200078e0a6c */
[----:B------:R-:W-:Y:S01]  /*5200*/  ULDC UR8, c[0x0][0x234] ;  /* 0x00008d0000087ab9 */ /* 0x000fe20000000800 */
[----:B------:R-:W-:Y:S01]  /*5210*/  IMAD R55, R55, UR5, RZ ;  /* 0x0000000537377c24 */ /* 0x000fe2000f8e02ff */
[----:B------:R-:W-:Y:S01]  /*5220*/  SEL R21, R11, R21, !P4 ;  /* 0x000000150b157207 */ /* 0x000fe20006000000 */
[----:B------:R-:W-:Y:S01]  /*5230*/  IMAD R19, R19, UR5, RZ ;  /* 0x0000000513137c24 */ /* 0x000fe2000f8e02ff */
[C---:B------:R-:W-:Y:S01]  /*5240*/  SEL R22, R11.reuse, R22, !P4 ;  /* 0x000000160b167207 */ /* 0x040fe20006000000 */
        /* <DEDUP_REMOVED lines=9> */
[C---:B------:R-:W-:Y:S01]  /*52e0*/  SEL R27, R11.reuse, R27, !P4 ;  /* 0x0000001b0b1b7207 */ /* 0x040fe20006000000 */
        /* <DEDUP_REMOVED lines=105> */
[----:B------:R-:W-:Y:S01]  /*5980*/  LEA.HI.X.SX32 R12, R14, UR9, 0x1, P5 ;  /* 0x000000090e0c7c11 */ /* 0x000fe2000a8f0eff */
[----:B------:R-:W-:Y:S01]  /*5990*/  IMAD R100, R100, UR5, RZ ;  /* 0x0000000564647c24 */ /* 0x000fe2000f8e02ff */
[-C--:B------:R-:W-:Y:S01]  /*59a0*/  LEA R10, P5, R55, R9.reuse, 0x1 ;  /* 0x00000009370a7211 */ /* 0x080fe200078a08ff */
[----:B------:R-:W-:Y:S01]  /*59b0*/  IMAD R102, R102, UR5, RZ ;  /* 0x0000000566667c24 */ /* 0x000fe2000f8e02ff */
[-C--:B------:R-:W-:Y:S01]  /*59c0*/  LEA R14, P6, R19, R9.reuse, 0x1 ;  /* 0x00000009130e7211 */ /* 0x080fe200078c08ff */
[----:B------:R-:W-:Y:S01]  /*59d0*/  IMAD R104, R104, UR5, RZ ;  /* 0x0000000568687c24 */ /* 0x000fe2000f8e02ff */
[-C--:B------:R-:W-:Y:S01]  /*59e0*/  LEA R57, P0, R16, R9.reuse, 0x1 ;  /* 0x0000000910397211 */ /* 0x080fe200078008ff */
[----:B------:R0:W-:Y:S01]  /*59f0*/  STL [R1+0xecc], R10 ;  /* 0x000ecc0a01007387 */ /* 0x0001e20000100800 */
[----:B------:R-:W1:Y:S01]  /*5a00*/  LDC R76, c[0x0][0x238] ;  /* 0x00008e00ff4c7b82 */ /* 0x000e620000000800 */
[----:B------:R-:W-:Y:S01]  /*5a10*/  IMAD R106, R106, UR5, RZ ;  /* 0x000000056a6a7c24 */ /* 0x000fe2000f8e02ff */
[----:B------:R-:W-:Y:S01]  /*5a20*/  LEA.HI.X.SX32 R16, R16, R12, 0x1, P0 ;  /* 0x0000000c10107211 */ /* 0x000fe200000f0eff */
[----:B------:R3:W-:Y:S01]  /*5a30*/  STL [R1+0xed4], R14 ;  /* 0x000ed40e01007387 */ /* 0x0007e20000100800 */
[----:B------:R-:W-:Y:S01]  /*5a40*/  IMAD R108, R108, UR5, RZ ;  /* 0x000000056c6c7c24 */ /* 0x000fe2000f8e02ff */
[----:B------:R-:W-:Y:S01]  /*5a50*/  USHF.L.U32 UR60, UR60, 0x5, URZ ;  /* 0x000000053c3c7899 */ /* 0x000fe2000800063f */
[----:B------:R-:W-:Y:S01]  /*5a60*/  IMAD R15, R15, UR8, RZ ;  /* 0x000000080f0f7c24 */ /* 0x000fe2000f8e02ff */
[----:B------:R4:W-:Y:S01]  /*5a70*/  STL [R1+0xedc], R57 ;  /* 0x000edc3901007387 */ /* 0x0009e20000100800 */
[----:B------:R-:W-:Y:S01]  /*5a80*/  IMAD R18, R18, UR8, RZ ;  /* 0x0000000812127c24 */ /* 0x000fe2000f8e02ff */
[-C--:B0-----:R-:W-:Y:S01]  /*5a90*/  LEA R10, P1, R17, R9.reuse, 0x1 ;  /* 0x00000009110a7211 */ /* 0x081fe200078208ff */
[----:B------:R-:W-:Y:S01]  /*5aa0*/  IMAD R13, R13, UR8, RZ ;  /* 0x000000080d0d7c24 */ /* 0x000fe2000f8e02ff */
[----:B------:R-:W-:Y:S01]  /*5ab0*/  UIADD3 UR8, UR4, 0x8000, URZ ;  /* 0x0000800004087890 */ /* 0x000fe2000fffe03f */
[----:B---3--:R-:W-:-:S02]  /*5ac0*/  LEA R14, P2, R20, R9, 0x1 ;  /* 0x00000009140e7211 */ /* 0x008fc400078408ff */
[----:B------:R0:W-:Y:S01]  /*5ad0*/  STL [R1+0xee4], R10 ;  /* 0x000ee40a01007387 */ /* 0x0001e20000100800 */
[----:B------:R-:W-:Y:S01]  /*5ae0*/  USHF.R.U32.HI UR8, URZ, 0x4, UR8 ;  /* 0x000000043f087899 */ /* 0x000fe20008011608 */
[-C--:B----4-:R-:W-:Y:S02]  /*5af0*/  LEA R57, P3, R21, R9.reuse, 0x1 ;  /* 0x0000000915397211 */ /* 0x090fe400078608ff */
[----:B------:R3:W-:Y:S01]  /*5b00*/  STL [R1+0xeec], R14 ;  /* 0x000eec0e01007387 */ /* 0x0007e20000100800 */
[----:B------:R-:W-:Y:S02]  /*5b10*/  USGXT.U32 UR14, UR8, 0xe ;  /* 0x0000000e080e789a */ /* 0x000fe40008000000 */
[----:B------:R-:W-:Y:S01]  /*5b20*/  USHF.R.S32.HI UR8, URZ, 0x1f, UR60 ;  /* 0x0000001f3f087899 */ /* 0x000fe2000801143c */
[----:B------:R-:W-:Y:S01]  /*5b30*/  STL [R1+0xef4], R57 ;  /* 0x000ef43901007387 */ /* 0x000fe20000100800 */
[----:B------:R-:W-:Y:S01]  /*5b40*/  UMOV UR5, URZ ;  /* 0x0000003f00057c82 */ /* 0x000fe20008000000 */
[----:B0-----:R-:W-:Y:S01]  /*5b50*/  LEA R10, P4, R22, R9, 0x1 ;  /* 0x00000009160a7211 */ /* 0x001fe200078808ff */
[----:B-1----:R-:W-:Y:S01]  /*5b60*/  IMAD R23, R76, 0x1f, RZ ;  /* 0x0000001f4c177824 */ /* 0x002fe200078e02ff */
[----:B------:R-:W-:Y:S01]  /*5b70*/  UIADD3.X UR9, UR5, 0x40000040, URZ, UP0, !UPT ;  /* 0x4000004005097890 */ /* 0x000fe200087fe43f */
[----:B---3--:R-:W-:-:S02]  /*5b80*/  LEA.HI.X.SX32 R14, R55, R12, 0x1, P5 ;  /* 0x0000000c370e7211 */ /* 0x008fc400028f0eff */
[----:B------:R0:W-:Y:S01]  /*5b90*/  STL [R1+0xefc], R10 ;  /* 0x000efc0a01007387 */ /* 0x0001e20000100800 */
[----:B------:R-:W-:Y:S01]  /*5ba0*/  LEA R55, P5, R56, R9, 0x1 ;  /* 0x0000000938377211 */ /* 0x000fe200078a08ff */
[----:B------:R-:W-:Y:S02]  /*5bb0*/  USHF.L.U32 UR5, UR60, 0x1, URZ ;  /* 0x000000013c057899 */ /* 0x000fe4000800063f */
[----:B------:R1:W-:Y:S01]  /*5bc0*/  STL [R1+0xec8], R14 ;  /* 0x000ec80e01007387 */ /* 0x0003e20000100800 */
[----:B------:R-:W-:-:S03]  /*5bd0*/  USHF.L.U64.HI UR60, UR60, 0x1, UR8 ;  /* 0x000000013c3c7899 */ /* 0x000fc60008010208 */
[----:B------:R-:W-:Y:S01]  /*5be0*/  STL [R1+0xf04], R55 ;  /* 0x000f043701007387 */ /* 0x000fe20000100800 */
[----:B------:R-:W-:Y:S01]  /*5bf0*/  UMOV UR8, UR13 ;  /* 0x0000000d00087c82 */ /* 0x000fe20008000000 */
[----:B0-----:R-:W-:Y:S01]  /*5c00*/  LEA.HI.X.SX32 R10, R19, R12, 0x1, P6 ;  /* 0x0000000c130a7211 */ /* 0x001fe200030f0eff */
[----:B------:R-:W-:Y:S02]  /*5c10*/  UIADD3.64 UR18, UR8, 0x80, URZ ;  /* 0x0000008008127897 */ /* 0x000fe4000fffe03f */
[----:B------:R-:W-:Y:S01]  /*5c20*/  UIADD3.64 UR16, UR8, 0x100, URZ ;  /* 0x0000010008107897 */ /* 0x000fe2000fffe03f */
[----:B-1----:R-:W-:Y:S01]  /*5c30*/  LEA R14, P6, R24, R9, 0x1 ;  /* 0x00000009180e7211 */ /* 0x002fe200078c08ff */
[----:B------:R0:W-:Y:S01]  /*5c40*/  STL [R1+0xed0], R10 ;  /* 0x000ed00a01007387 */ /* 0x0001e20000100800 */
[----:B------:R-:W-:Y:S02]  /*5c50*/  UIADD3.64 UR18, UR8, 0x180, URZ ;  /* 0x0000018008127897 */ /* 0x000fe4000fffe03f */
[----:B------:R-:W-:Y:S01]  /*5c60*/  UIADD3.64 UR16, UR8, 0x200, URZ ;  /* 0x0000020008107897 */ /* 0x000fe2000fffe03f */
[----:B------:R1:W-:Y:S01]  /*5c70*/  STL [R1+0xf0c], R14 ;  /* 0x000f0c0e01007387 */ /* 0x0003e20000100800 */
[----:B------:R-:W-:-:S02]  /*5c80*/  UIADD3.64 UR20, UR8, 0x280, URZ ;  /* 0x0000028008147897 */ /* 0x000fc4000fffe03f */
[----:B------:R-:W-:Y:S01]  /*5c90*/  UIADD3.64 UR24, UR8, 0x300, URZ ;  /* 0x0000030008187897 */ /* 0x000fe2000fffe03f */
[----:B------:R3:W-:Y:S01]  /*5ca0*/  STL [R1+0xed8], R16 ;  /* 0x000ed81001007387 */ /* 0x0007e20000100800 */
[----:B------:R-:W-:Y:S01]  /*5cb0*/  UIADD3.64 UR28, UR8, 0x380, URZ ;  /* 0x00000380081c7897 */ /* 0x000fe2000fffe03f */
[-C--:B0-----:R-:W-:Y:S01]  /*5cc0*/  LEA R10, P0, R25, R9.reuse, 0x1 ;  /* 0x00000009190a7211 */ /* 0x081fe200078008ff */
[----:B------:R-:W-:Y:S02]  /*5cd0*/  UIADD3.64 UR32, UR8, 0x400, URZ ;  /* 0x0000040008207897 */ /* 0x000fe4000fffe03f */
[----:B------:R-:W-:Y:S01]  /*5ce0*/  UIADD3.64 UR36, UR8, 0x480, URZ ;  /* 0x0000048008247897 */ /* 0x000fe2000fffe03f */
[----:B-1----:R-:W-:Y:S01]  /*5cf0*/  LEA.HI.X.SX32 R14, R17, R12, 0x1, P1 ;  /* 0x0000000c110e7211 */ /* 0x002fe200008f0eff */
[----:B------:R0:W-:Y:S01]  /*5d00*/  STL [R1+0xf14], R10 ;  /* 0x000f140a01007387 */ /* 0x0001e20000100800 */
[----:B------:R-:W-:Y:S01]  /*5d10*/  UIADD3.64 UR40, UR8, 0x500, URZ ;  /* 0x0000050008287897 */ /* 0x000fe2000fffe03f */
[----:B---3--:R-:W-:-:S02]  /*5d20*/  LEA R16, P1, R26, R9, 0x1 ;  /* 0x000000091a107211 */ /* 0x008fc400078208ff */
[----:B------:R1:W-:Y:S01]  /*5d30*/  STL [R1+0xee0], R14 ;  /* 0x000ee00e01007387 */ /* 0x0003e20000100800 */
[----:B------:R-:W-:Y:S02]  /*5d40*/  UIADD3.64 UR44, UR8, 0x580, URZ ;  /* 0x00000580082c7897 */ /* 0x000fe4000fffe03f */
[----:B------:R-:W-:Y:S01]  /*5d50*/  UIADD3.64 UR48, UR8, 0x600, URZ ;  /* 0x0000060008307897 */ /* 0x000fe2000fffe03f */
[----:B------:R3:W-:Y:S01]  /*5d60*/  STL [R1+0xf1c], R16 ;  /* 0x000f1c1001007387 */ /* 0x0007e20000100800 */
[----:B------:R-:W-:Y:S01]  /*5d70*/  UIADD3.64 UR52, UR8, 0x680, URZ ;  /* 0x0000068008347897 */ /* 0x000fe2000fffe03f */
[----:B0-----:R-:W-:Y:S01]  /*5d80*/  LEA.HI.X.SX32 R10, R20, R12, 0x1, P2 ;  /* 0x0000000c140a7211 */ /* 0x001fe200010f0eff */
[----:B------:R-:W-:Y:S01]  /*5d90*/  UIADD3.64 UR56, UR8, 0x700, URZ ;  /* 0x0000070008387897 */ /* 0x000fe2000fffe03f */
[----:B-1----:R-:W-:-:S03]  /*5da0*/  LEA R14, P2, R27, R9, 0x1 ;  /* 0x000000091b0e7211 */ /* 0x002fc600078408ff */
[----:B------:R0:W-:Y:S01]  /*5db0*/  STL [R1+0xee8], R10 ;  /* 0x000ee80a01007387 */ /* 0x0001e20000100800 */
[----:B---3--:R-:W-:-:S03]  /*5dc0*/  LEA.HI.X.SX32 R16, R21, R12, 0x1, P3 ;  /* 0x0000000c15107211 */ /* 0x008fc600018f0eff */
[----:B------:R1:W-:Y:S04]  /*5dd0*/  STL [R1+0xf24], R14 ;  /* 0x000f240e01007387 */ /* 0x0003e80000100800 */
[----:B------:R3:W-:Y:S01]  /*5de0*/  STL [R1+0xef0], R16 ;  /* 0x000ef01001007387 */ /* 0x0007e20000100800 */
[----:B0-----:R-:W-:Y:S02]  /*5df0*/  LEA R10, P3, R28, R9, 0x1 ;  /* 0x000000091c0a7211 */ /* 0x001fe400078608ff */
[----:B-1----:R-:W-:-:S03]  /*5e00*/  LEA.HI.X.SX32 R14, R22, R12, 0x1, P4 ;  /* 0x0000000c160e7211 */ /* 0x002fc600020f0eff */
[----:B------:R0:W-:Y:S01]  /*5e10*/  STL [R1+0xf2c], R10 ;  /* 0x000f2c0a01007387 */ /* 0x0001e20000100800 */
[----:B---3--:R-:W-:-:S03]  /*5e20*/  LEA R16, P4, R29, R9, 0x1 ;  /* 0x000000091d107211 */ /* 0x008fc600078808ff */
[----:B------:R1:W-:Y:S04]  /*5e30*/  STL [R1+0xef8], R14 ;  /* 0x000ef80e01007387 */ /* 0x0003e80000100800 */
[----:B------:R3:W-:Y:S01]  /*5e40*/  STL [R1+0xf34], R16 ;  /* 0x000f341001007387 */ /* 0x0007e20000100800 */
[-C--:B0-----:R-:W-:Y:S02]  /*5e50*/  LEA.HI.X.SX32 R10, R56, R12.reuse, 0x1, P5 ;  /* 0x0000000c380a7211 */ /* 0x081fe400028f0eff */
[----:B------:R-:W-:Y:S02]  /*5e60*/  CS2R R56, SRZ ;  /* 0x0000000000387805 */ /* 0x000fe4000001ff00 */
[----:B-1----:R-:W-:Y:S01]  /*5e70*/  LEA R14, P5, R30, R9, 0x1 ;  /* 0x000000091e0e7211 */ /* 0x002fe200078a08ff */
[----:B------:R0:W-:Y:S01]  /*5e80*/  STL [R1+0xf00], R10 ;  /* 0x000f000a01007387 */ /* 0x0001e20000100800 */
[----:B---3--:R-:W-:-:S03]  /*5e90*/  LEA.HI.X.SX32 R16, R24, R12, 0x1, P6 ;  /* 0x0000000c18107211 */ /* 0x008fc600030f0eff */
[----:B------:R1:W-:Y:S01]  /*5ea0*/  STL [R1+0xf3c], R14 ;  /* 0x000f3c0e01007387 */ /* 0x0003e20000100800 */
[----:B------:R-:W-:-:S03]  /*5eb0*/  IMAD R24, R76, 0x14, RZ ;  /* 0x000000144c187824 */ /* 0x000fc600078e02ff */
[----:B------:R3:W-:Y:S01]  /*5ec0*/  STL [R1+0xf08], R16 ;  /* 0x000f081001007387 */ /* 0x0007e20000100800 */
[----:B0-----:R-:W-:Y:S02]  /*5ed0*/  LEA R10, P6, R31, R9, 0x1 ;  /* 0x000000091f0a7211 */ /* 0x001fe400078c08ff */
[----:B-1----:R-:W-:-:S03]  /*5ee0*/  LEA.HI.X.SX32 R14, R25, R12, 0x1, P0 ;  /* 0x0000000c190e7211 */ /* 0x002fc600000f0eff */
[----:B------:R0:W-:Y:S01]  /*5ef0*/  STL [R1+0xf44], R10 ;  /* 0x000f440a01007387 */ /* 0x0001e20000100800 */
[----:B------:R-:W-:Y:S01]  /*5f00*/  IMAD R25, R76, 0x1d, RZ ;  /* 0x0000001d4c197824 */ /* 0x000fe200078e02ff */
[-C--:B---3--:R-:W-:Y:S02]  /*5f10*/  LEA R16, P0, R32, R9.reuse, 0x1 ;  /* 0x0000000920107211 */ /* 0x088fe400078008ff */
[----:B------:R1:W-:Y:S04]  /*5f20*/  STL [R1+0xf10], R14 ;  /* 0x000f100e01007387 */ /* 0x0003e80000100800 */
[----:B------:R3:W-:Y:S01]  /*5f30*/  STL [R1+0xf4c], R16 ;  /* 0x000f4c1001007387 */ /* 0x0007e20000100800 */
[----:B0-----:R-:W-:Y:S02]  /*5f40*/  LEA.HI.X.SX32 R10, R26, R12, 0x1, P1 ;  /* 0x0000000c1a0a7211 */ /* 0x001fe400008f0eff */
[----:B-1----:R-:W-:-:S03]  /*5f50*/  LEA R14, P1, R33, R9, 0x1 ;  /* 0x00000009210e7211 */ /* 0x002fc600078208ff */
[----:B------:R0:W-:Y:S01]  /*5f60*/  STL [R1+0xf18], R10 ;  /* 0x000f180a01007387 */ /* 0x0001e20000100800 */
[----:B---3--:R-:W-:-:S03]  /*5f70*/  LEA.HI.X.SX32 R16, R27, R12, 0x1, P2 ;  /* 0x0000000c1b107211 */ /* 0x008fc600010f0eff */
[----:B------:R1:W-:Y:S01]  /*5f80*/  STL [R1+0xf54], R14 ;  /* 0x000f540e01007387 */ /* 0x0003e20000100800 */
[----:B------:R-:W-:-:S03]  /*5f90*/  CS2R R26, SRZ ;  /* 0x00000000001a7805 */ /* 0x000fc6000001ff00 */
        /* <DEDUP_REMOVED lines=12> */
[----:B------:R1:W-:Y:S04]  /*6060*/  STL [R1+0xf6c], R14 ;  /* 0x000f6c0e01007387 */ /* 0x0003e80000100800 */
[----:B------:R3:W-:Y:S01]  /*6070*/  STL [R1+0xf38], R16 ;  /* 0x000f381001007387 */ /* 0x0007e20000100800 */
[----:B0-----:R-:W-:Y:S02]  /*6080*/  LEA R10, P5, R37, R9, 0x1 ;  /* 0x00000009250a7211 */ /* 0x001fe400078a08ff */
[----:B-1----:R-:W-:-:S03]  /*6090*/  LEA.HI.X.SX32 R14, R31, R12, 0x1, P6 ;  /* 0x0000000c1f0e7211 */ /* 0x002fc600030f0eff */
[----:B------:R0:W-:Y:S01]  /*60a0*/  STL [R1+0xf74], R10 ;  /* 0x000f740a01007387 */ /* 0x0001e20000100800 */
[----:B------:R-:W-:Y:S02]  /*60b0*/  CS2R R30, SRZ ;  /* 0x00000000001e7805 */ /* 0x000fe4000001ff00 */
[-C--:B---3--:R-:W-:Y:S01]  /*60c0*/  LEA R16, P6, R38, R9.reuse, 0x1 ;  /* 0x0000000926107211 */ /* 0x088fe200078c08ff */
        /* <DEDUP_REMOVED lines=107> */
[----:B------:R-:W-:Y:S02]  /*6780*/  CS2R R58, SRZ ;  /* 0x00000000003a7805 */ /* 0x000fe4000001ff00 */
[----:B---3--:R-:W-:Y:S01]  /*6790*/  LEA R16, P2, R72, R9, 0x1 ;  /* 0x0000000948107211 */ /* 0x008fe200078408ff */
[----:B------:R1:W-:Y:S04]  /*67a0*/  STL [R1+0x1000], R14 ;  /* 0x0010000e01007387 */ /* 0x0003e80000100800 */
[----:B------:R3:W-:Y:S01]  /*67b0*/  STL [R1+0x103c], R16 ;  /* 0x00103c1001007387 */ /* 0x0007e20000100800 */
[----:B0-----:R-:W-:Y:S02]  /*67c0*/  LEA.HI.X.SX32 R10, R60, R12, 0x1, P3 ;  /* 0x0000000c3c0a7211 */ /* 0x001fe400018f0eff */
[----:B------:R-:W-:-:S02]  /*67d0*/  CS2R R60, SRZ ;  /* 0x00000000003c7805 */ /* 0x000fc4000001ff00 */
        /* <DEDUP_REMOVED lines=64> */
[-C--:B------:R-:W-:Y:S02]  /*6be0*/  LEA.HI.X.SX32 R17, R100, R12.reuse, 0x1, P1 ;  /* 0x0000000c64117211 */ /* 0x080fe400008f0eff */
[----:B------:R-:W-:Y:S02]  /*6bf0*/  CS2R R88, SRZ ;  /* 0x0000000000587805 */ /* 0x000fe4000001ff00 */
[----:B------:R-:W-:Y:S01]  /*6c00*/  CS2R R100, SRZ ;  /* 0x0000000000647805 */ /* 0x000fe2000001ff00 */
        /* <DEDUP_REMOVED lines=18> */
[----:B0-----:R-:W-:Y:S02]  /*6d30*/  LEA R10, P5, R11, UR10, 0x1 ;  /* 0x0000000a0b0a7c11 */ /* 0x001fe4000f8a08ff */
[----:B-1----:R-:W-:Y:S02]  /*6d40*/  LEA.HI.X.SX32 R14, R96, R12, 0x1, P6 ;  /* 0x0000000c600e7211 */ /* 0x002fe400030f0eff */
[----:B------:R-:W-:-:S02]  /*6d50*/  CS2R R96, SRZ ;  /* 0x0000000000607805 */ /* 0x000fc4000001ff00 */
[----:B------:R-:W-:Y:S02]  /*6d60*/  LEA.HI.X.SX32 R11, R11, UR11, 0x1, P5 ;  /* 0x0000000b0b0b7c11 */ /* 0x000fe4000a8f0eff */
[----:B---3--:R-:W-:Y:S01]  /*6d70*/  LEA R16, P6, R108, R9, 0x1 ;  /* 0x000000096c107211 */ /* 0x008fe200078c08ff */
[----:B------:R0:W-:Y:S01]  /*6d80*/  STL [R1+0x1090], R14 ;  /* 0x0010900e01007387 */ /* 0x0001e20000100800 */
[----:B------:R-:W-:Y:S02]  /*6d90*/  LEA.HI.X.SX32 R9, R98, R12, 0x1, P0 ;  /* 0x0000000c62097211 */ /* 0x000fe400000f0eff */
[----:B------:R-:W-:Y:S01]  /*6da0*/  CS2R R98, SRZ ;  /* 0x0000000000627805 */ /* 0x000fe2000001ff00 */
[----:B------:R1:W-:Y:S04]  /*6db0*/  STL [R1+0x10c4], R16 ;  /* 0x0010c41001007387 */ /* 0x0003e80000100800 */
[----:B------:R3:W-:Y:S01]  /*6dc0*/  STL [R1+0x1098], R9 ;  /* 0x0010980901007387 */ /* 0x0007e20000100800 */
[----:B0-----:R-:W-:-:S03]  /*6dd0*/  LEA R14, P0, R15, UR10, 0x1 ;  /* 0x0000000a0f0e7c11 */ /* 0x001fc6000f8008ff */
[----:B------:R-:W-:Y:S01]  /*6de0*/  STL [R1+0x10a0], R17 ;  /* 0x0010a01101007387 */ /* 0x000fe20000100800 */
[-C--:B-1----:R-:W-:Y:S02]  /*6df0*/  LEA.HI.X.SX32 R16, R102, R12.reuse, 0x1, P2 ;  /* 0x0000000c66107211 */ /* 0x082fe400010f0eff */
[----:B------:R-:W-:Y:S02]  /*6e00*/  CS2R R102, SRZ ;  /* 0x0000000000667805 */ /* 0x000fe4000001ff00 */
[----:B------:R-:W-:Y:S02]  /*6e10*/  LEA.HI.X.SX32 R15, R15, UR11, 0x1, P0 ;  /* 0x0000000b0f0f7c11 */ /* 0x000fe400080f0eff */
[----:B---3--:R-:W-:Y:S01]  /*6e20*/  LEA.HI.X.SX32 R9, R104, R12, 0x1, P3 ;  /* 0x0000000c68097211 */ /* 0x008fe200018f0eff */
[----:B------:R0:W-:Y:S01]  /*6e30*/  STL [R1+0x10a8], R16 ;  /* 0x0010a81001007387 */ /* 0x0001e20000100800 */
[----:B------:R-:W-:-:S03]  /*6e40*/  CS2R R104, SRZ ;  /* 0x0000000000687805 */ /* 0x000fc6000001ff00 */
[----:B------:R1:W-:Y:S04]  /*6e50*/  STL [R1+0x10b0], R9 ;  /* 0x0010b00901007387 */ /* 0x0003e80000100800 */
[----:B------:R3:W-:Y:S01]  /*6e60*/  STL [R1+0x10b8], R19 ;  /* 0x0010b81301007387 */ /* 0x0007e20000100800 */
[----:B0-----:R-:W-:Y:S01]  /*6e70*/  IMAD.WIDE R16, R23, 0x2, R10 ;  /* 0x0000000217107825 */ /* 0x001fe200078e020a */
[----:B-1----:R-:W-:Y:S02]  /*6e80*/  LEA.HI.X.SX32 R9, R108, R12, 0x1, P6 ;  /* 0x0000000c6c097211 */ /* 0x002fe400030f0eff */
[----:B------:R-:W-:Y:S02]  /*6e90*/  CS2R R108, SRZ ;  /* 0x00000000006c7805 */ /* 0x000fe4000001ff00 */
[----:B------:R-:W-:-:S02]  /*6ea0*/  LEA R12, P1, R13, UR10, 0x1 ;  /* 0x0000000a0d0c7c11 */ /* 0x000fc4000f8208ff */
[C---:B---3--:R-:W-:Y:S01]  /*6eb0*/  LEA R19, P2, R18.reuse, UR10, 0x1 ;  /* 0x0000000a12137c11 */ /* 0x048fe2000f8408ff */
[----:B------:R0:W-:Y:S01]  /*6ec0*/  STL [R1+0x10c0], R9 ;  /* 0x0010c00901007387 */ /* 0x0001e20000100800 */
[----:B------:R-:W-:Y:S01]  /*6ed0*/  LEA.HI.X.SX32 R13, R13, UR11, 0x1, P1 ;  /* 0x0000000b0d0d7c11 */ /* 0x000fe200088f0eff */
[----:B------:R-:W-:Y:S01]  /*6ee0*/  UMOV UR10, 0xfffffffe ;  /* 0xfffffffe000a7882 */ /* 0x000fe20000000000 */
[----:B------:R-:W-:Y:S01]  /*6ef0*/  LEA.HI.X.SX32 R18, R18, UR11, 0x1, P2 ;  /* 0x0000000b12127c11 */ /* 0x000fe200090f0eff */
[----:B------:R-:W-:Y:S01]  /*6f00*/  STL [R1+0x10cc], R16 ;  /* 0x0010cc1001007387 */ /* 0x000fe20000100800 */
[----:B------:R-:W-:Y:S01]  /*6f10*/  IMAD.MOV.U32 R20, RZ, RZ, R19 ;  /* 0x000000ffff147224 */ /* 0x000fe200078e0013 */
[----:B------:R-:W-:Y:S02]  /*6f20*/  UMOV UR11, 0x7fffffdf ;  /* 0x7fffffdf000b7882 */ /* 0x000fe40000000000 */
[----:B------:R1:W-:Y:S01]  /*6f30*/  STL [R1+0x10c8], R17 ;  /* 0x0010c81101007387 */ /* 0x0003e20000100800 */
[----:B------:R-:W-:Y:S01]  /*6f40*/  IMAD.MOV.U32 R21, RZ, RZ, R18 ;  /* 0x000000ffff157224 */ /* 0x000fe200078e0012 */
[----:B------:R-:W-:Y:S01]  /*6f50*/  UIADD3.64 UR10, UR14, -UR10, URZ ;  /* 0x8000000a0e0a7297 */ /* 0x000fe2000fffe03f */
[----:B0-----:R-:W-:Y:S01]  /*6f60*/  IMAD R9, R76, 0x1e, RZ ;  /* 0x0000001e4c097824 */ /* 0x001fe200078e02ff */
[----:B------:R-:W-:Y:S01]  /*6f70*/  STL [R1+0xe7c], R19 ;  /* 0x000e7c1301007387 */ /* 0x000fe20000100800 */
[----:B------:R-:W-:-:S03]  /*6f80*/  UMOV UR15, 0x80000020 ;  /* 0x80000020000f7882 */ /* 0x000fc60000000000 */
[----:B------:R0:W-:Y:S01]  /*6f90*/  STL [R1+0xe78], R18 ;  /* 0x000e781201007387 */ /* 0x0001e20000100800 */
[----:B-1----:R-:W-:-:S05]  /*6fa0*/  IMAD.WIDE R16, R23, 0x2, R14 ;  /* 0x0000000217107825 */ /* 0x002fca00078e020e */
[----:B------:R-:W-:Y:S01]  /*6fb0*/  STL [R1+0x10d4], R16 ;  /* 0x0010d41001007387 */ /* 0x000fe20000100800 */
[----:B0-----:R-:W-:-:S03]  /*6fc0*/  IMAD.WIDE R18, R23, 0x2, R12 ;  /* 0x0000000217127825 */ /* 0x001fc600078e020c */
[----:B------:R0:W-:Y:S01]  /*6fd0*/  STL [R1+0x10d0], R17 ;  /* 0x0010d01101007387 */ /* 0x0001e20000100800 */
[----:B------:R-:W-:-:S03]  /*6fe0*/  IMAD.WIDE R22, R23, 0x2, R20 ;  /* 0x0000000217167825 */ /* 0x000fc600078e0214 */
[----:B------:R-:W-:Y:S04]  /*6ff0*/  STL [R1+0x10dc], R18 ;  /* 0x0010dc1201007387 */ /* 0x000fe80000100800 */
[----:B------:R1:W-:Y:S01]  /*7000*/  STL [R1+0x10d8], R19 ;  /* 0x0010d81301007387 */ /* 0x0003e20000100800 */
[----:B0-----:R-:W-:-:S03]  /*7010*/  IMAD.WIDE R16, R9, 0x2, R10 ;  /* 0x0000000209107825 */ /* 0x001fc600078e020a */
[----:B------:R-:W-:Y:S04]  /*7020*/  STL [R1+0x10e4], R22 ;  /* 0x0010e41601007387 */ /* 0x000fe80000100800 */
[----:B------:R0:W-:Y:S01]  /*7030*/  STL [R1+0x10e0], R23 ;  /* 0x0010e01701007387 */ /* 0x0001e20000100800 */
[----:B-1----:R-:W-:-:S03]  /*7040*/  IMAD.WIDE R18, R9, 0x2, R14 ;  /* 0x0000000209127825 */ /* 0x002fc600078e020e */
[----:B------:R-:W-:Y:S04]  /*7050*/  STL [R1+0x10ec], R16 ;  /* 0x0010ec1001007387 */ /* 0x000fe80000100800 */
[----:B------:R1:W-:Y:S01]  /*7060*/  STL [R1+0x10e8], R17 ;  /* 0x0010e81101007387 */ /* 0x0003e20000100800 */
[----:B0-----:R-:W-:-:S03]  /*7070*/  IMAD.WIDE R22, R9, 0x2, R20 ;  /* 0x0000000209167825 */ /* 0x001fc600078e0214 */
[----:B------:R-:W-:Y:S04]  /*7080*/  STL [R1+0x10f4], R18 ;  /* 0x0010f41201007387 */ /* 0x000fe80000100800 */
[----:B------:R0:W-:Y:S01]  /*7090*/  STL [R1+0x10f0], R19 ;  /* 0x0010f01301007387 */ /* 0x0001e20000100800 */
[----:B-1----:R-:W-:-:S04]  /*70a0*/  IMAD.WIDE R16, R9, 0x2, R12 ;  /* 0x0000000209107825 */ /* 0x002fc800078e020c */
[----:B------:R-:W-:Y:S01]  /*70b0*/  IMAD R9, R76, 0x1c, RZ ;  /* 0x0000001c4c097824 */ /* 0x000fe200078e02ff */
[----:B------:R-:W-:Y:S01]  /*70c0*/  STL [R1+0x10fc], R16 ;  /* 0x0010fc1001007387 */ /* 0x000fe20000100800 */
[----:B0-----:R-:W-:-:S03]  /*70d0*/  IMAD.WIDE R18, R25, 0x2, R10 ;  /* 0x0000000219127825 */ /* 0x001fc600078e020a */
[----:B------:R0:W-:Y:S04]  /*70e0*/  STL [R1+0x10f8], R17 ;  /* 0x0010f81101007387 */ /* 0x0001e80000100800 */
        /* <DEDUP_REMOVED lines=8> */
[----:B0-----:R-:W-:-:S04]  /*7170*/  IMAD.WIDE R18, R25, 0x2, R12 ;  /* 0x0000000219127825 */ /* 0x001fc800078e020c */
[----:B------:R-:W-:Y:S01]  /*7180*/  IMAD R25, R76, 0x1b, RZ ;  /* 0x0000001b4c197824 */ /* 0x000fe200078e02ff */
[----:B------:R-:W-:Y:S01]  /*7190*/  STL [R1+0x111c], R18 ;  /* 0x00111c1201007387 */ /* 0x000fe20000100800 */
[----:B-1----:R-:W-:-:S03]  /*71a0*/  IMAD.WIDE R16, R9, 0x2, R10 ;  /* 0x0000000209107825 */ /* 0x002fc600078e020a */
        /* <DEDUP_REMOVED lines=100> */
[----:B0-----:R-:W-:-:S05]  /*77f0*/  IMAD.WIDE R18, R25, 0x2, R12 ;  /* 0x0000000219127825 */ /* 0x001fca00078e020c */
        /* <DEDUP_REMOVED lines=38> */
[----:B------:R-:W-:Y:S01]  /*7a60*/  IMAD.SHL.U32 R24, R76, 0x10, RZ ;  /* 0x000000104c187824 */ /* 0x000fe200078e00ff */
        /* <DEDUP_REMOVED lines=204> */
[----:B------:R-:W-:Y:S01]  /*8730*/  STL [R1+0x1474], R18 ;  /* 0x0014741201007387 */ /* 0x000fe20000100800 */
[----:B------:R-:W-:-:S03]  /*8740*/  IMAD.WIDE R24, R24, 0x2, R20 ;  /* 0x0000000218187825 */ /* 0x000fc600078e0214 */
        /* <DEDUP_REMOVED lines=10> */
[----:B-1----:R-:W-:-:S03]  /*87f0*/  CS2R R24, SRZ ;  /* 0x0000000000187805 */ /* 0x002fc6000001ff00 */
[----:B------:R1:W-:Y:S04]  /*8800*/  STL [R1+0x1494], R18 ;  /* 0x0014941201007387 */ /* 0x0003e80000100800 */
[----:B------:R-:W-:Y:S01]  /*8810*/  STL [R1+0x1490], R19 ;  /* 0x0014901301007387 */ /* 0x000fe20000100800 */
[----:B0-----:R-:W-:Y:S01]  /*8820*/  IMAD.WIDE R16, R76, 0x2, R20 ;  /* 0x000000024c107825 */ /* 0x001fe200078e0214 */
[----:B------:R-:W-:Y:S02]  /*8830*/  CS2R R76, SRZ ;  /* 0x00000000004c7805 */ /* 0x000fe4000001ff00 */
[----:B------:R-:W-:Y:S01]  /*8840*/  STL [R1+0x149c], R22 ;  /* 0x00149c1601007387 */ /* 0x000fe20000100800 */
[----:B------:R-:W-:-:S03]  /*8850*/  IMAD.MOV.U32 R20, RZ, RZ, RZ ;  /* 0x000000ffff147224 */ /* 0x000fc600078e00ff */
[----:B------:R-:W-:Y:S01]  /*8860*/  STL [R1+0x1498], R23 ;  /* 0x0014981701007387 */ /* 0x000fe20000100800 */
[----:B-1----:R-:W-:-:S03]  /*8870*/  LOP3.LUT R18, R2, 0x30, RZ, 0x3c, !PT ;  /* 0x0000003002127812 */ /* 0x002fc600078e3cff */
[----:B------:R0:W-:Y:S04]  /*8880*/  STL [R1+0x14a4], R16 ;  /* 0x0014a41001007387 */ /* 0x0001e80000100800 */
[----:B------:R1:W-:Y:S04]  /*8890*/  STL [R1+0x14a0], R17 ;  /* 0x0014a01101007387 */ /* 0x0003e80000100800 */
[----:B------:R-:W-:Y:S04]  /*88a0*/  STL [R1+0xc00], RZ ;  /* 0x000c00ff01007387 */ /* 0x000fe80000100800 */
[----:B------:R-:W-:Y:S01]  /*88b0*/  STL [R1+0xc04], RZ ;  /* 0x000c04ff01007387 */ /* 0x000fe20000100800 */
[----:B0-----:R-:W-:-:S02]  /*88c0*/  SHF.R.S32.HI R16, RZ, 0x1f, R9 ;  /* 0x0000001fff107819 */ /* 0x001fc40000011409 */
[----:B-1----:R-:W-:Y:S01]  /*88d0*/  SHF.R.S32.HI R17, RZ, 0x5, R0 ;  /* 0x00000005ff117819 */ /* 0x002fe20000011400 */
[----:B------:R-:W-:Y:S01]  /*88e0*/  STL [R1+0xc08], RZ ;  /* 0x000c08ff01007387 */ /* 0x000fe20000100800 */
[C---:B------:R-:W-:Y:S01]  /*88f0*/  SHF.L.U64.HI R0, R9.reuse, 0x1, R16 ;  /* 0x0000000109007819 */ /* 0x040fe20000010210 */
[----:B------:R-:W-:Y:S01]  /*8900*/  IMAD.SHL.U32 R9, R9, 0x2, RZ ;  /* 0x0000000209097824 */ /* 0x000fe200078e00ff */
[C---:B------:R-:W-:Y:S01]  /*8910*/  LOP3.LUT R16, R2.reuse, 0x20, RZ, 0x3c, !PT ;  /* 0x0000002002107812 */ /* 0x040fe200078e3cff */
[----:B------:R-:W-:Y:S04]  /*8920*/  STL [R1+0xc0c], RZ ;  /* 0x000c0cff01007387 */ /* 0x000fe80000100800 */
        /* <DEDUP_REMOVED lines=764> */
[----:B------:R-:W-:Y:S04]  /*b8f0*/  STL [R1], RZ ;  /* 0x000000ff01007387 */ /* 0x000fe80000100800 */
        /* <DEDUP_REMOVED lines=127> */
[----:B------:R0:W-:Y:S02]  /*c0f0*/  STL [R1+0x14dc], R17 ;  /* 0x0014dc1101007387 */ /* 0x0001e40000100800 */
[----:B0-----:R-:W-:-:S05]  /*c100*/  LOP3.LUT R17, R2, 0x10, RZ, 0x3c, !PT ;  /* 0x0000001002117812 */ /* 0x001fca00078e3cff */
[----:B------:R0:W-:Y:S04]  /*c110*/  STL [R1+0x14f8], R17 ;  /* 0x0014f81101007387 */ /* 0x0001e80000100800 */
[----:B------:R1:W-:Y:S04]  /*c120*/  STL [R1+0x14f4], R16 ;  /* 0x0014f41001007387 */ /* 0x0003e80000100800 */
[----:B------:R3:W-:Y:S01]  /*c130*/  STL [R1+0x14f0], R18 ;  /* 0x0014f01201007387 */ /* 0x0007e20000100800 */
[C---:B0-----:R-:W-:Y:S02]  /*c140*/  LOP3.LUT R17, R2.reuse, 0x40, RZ, 0x3c, !PT ;  /* 0x0000004002117812 */ /* 0x041fe400078e3cff */
[----:B-1----:R-:W-:-:S03]  /*c150*/  LOP3.LUT R16, R2, 0x50, RZ, 0x3c, !PT ;  /* 0x0000005002107812 */ /* 0x002fc600078e3cff */
[----:B------:R0:W-:Y:S01]  /*c160*/  STL [R1+0x14ec], R17 ;  /* 0x0014ec1101007387 */ /* 0x0001e20000100800 */
[----:B---3--:R-:W-:-:S03]  /*c170*/  LOP3.LUT R18, R2, 0x60, RZ, 0x3c, !PT ;  /* 0x0000006002127812 */ /* 0x008fc600078e3cff */
[----:B------:R1:W-:Y:S04]  /*c180*/  STL [R1+0x14e8], R16 ;  /* 0x0014e81001007387 */ /* 0x0003e80000100800 */
[----:B------:R3:W-:Y:S01]  /*c190*/  STL [R1+0x14e4], R18 ;  /* 0x0014e41201007387 */ /* 0x0007e20000100800 */
[----:B0-----:R-:W-:Y:S02]  /*c1a0*/  LOP3.LUT R17, R2, 0x70, RZ, 0x3c, !PT ;  /* 0x0000007002117812 */ /* 0x001fe400078e3cff */
[----:B-1----:R-:W-:-:S03]  /*c1b0*/  LOP3.LUT R16, R3, 0x20, RZ, 0x3c, !PT ;  /* 0x0000002003107812 */ /* 0x002fc600078e3cff */
[----:B------:R3:W-:Y:S04]  /*c1c0*/  STL [R1+0x14e0], R17 ;  /* 0x0014e01101007387 */ /* 0x0007e80000100800 */
.L_x_1:
[----:B---3--:R-:W3:Y:S01]  /*c1d0*/  LDL R18, [R1+0xe78] ;  /* 0x000e780001127983 */ /* 0x008ee20000100800 */
[----:B------:R-:W0:Y:S03]  /*c1e0*/  LDC R16, c[0x0][0x230] ;  /* 0x00008c00ff107b82 */ /* 0x000e260000000800 */
[----:B-----5:R-:W-:Y:S04]  /*c1f0*/  STL [R1+0x1f5c], R189 ;  /* 0x001f5cbd01007387 */ /* 0x020fe80000100800 */
[----:B------:R-:W-:Y:S04]  /*c200*/  STL [R1+0x1f58], R188 ;  /* 0x001f58bc01007387 */ /* 0x000fe80000100800 */
[----:B------:R-:W-:Y:S04]  /*c210*/  STL [R1+0x1f54], R187 ;  /* 0x001f54bb01007387 */ /* 0x000fe80000100800 */
[----:B------:R-:W-:Y:S04]  /*c220*/  STL [R1+0x1f50], R186 ;  /* 0x001f50ba01007387 */ /* 0x000fe80000100800 */
[----:B------:R-:W-:Y:S04]  /*c230*/  STL [R1+0x1f4c], R185 ;  /* 0x001f4cb901007387 */ /* 0x000fe80000100800 */
[----:B------:R-:W-:Y:S04]  /*c240*/  STL [R1+0x1f48], R184 ;  /* 0x001f48b801007387 */ /* 0x000fe80000100800 */
[----:B------:R-:W-:Y:S04]  /*c250*/  STL [R1+0x1f44], R183 ;  /* 0x001f44b701007387 */ /* 0x000fe80000100800 */
[----:B------:R-:W-:Y:S04]  /*c260*/  STL [R1+0x1f40], R182 ;  /* 0x001f40b601007387 */ /* 0x000fe80000100800 */
[----:B------:R-:W-:Y:S04]  /*c270*/  STL [R1+0x1f3c], R181 ;  /* 0x001f3cb501007387 */ /* 0x000fe80000100800 */
[----:B------:R-:W4:Y:S04]  /*c280*/  LDL.LU R17, [R1+0xe7c] ;  /* 0x000e7c0001117983 */ /* 0x000f280000300800 */
[----:B------:R-:W-:Y:S04]  /*c290*/  STL [R1+0x1f14], R3 ;  /* 0x001f140301007387 */ /* 0x000fe80000100800 */
[----:B------:R-:W-:Y:S04]  /*c2a0*/  STL [R1+0x1f10], R0 ;  /* 0x001f100001007387 */ /* 0x000fe80000100800 */
[----:B------:R1:W-:Y:S04]  /*c2b0*/  STL [R1+0x15fc], R125 ;  /* 0x0015fc7d01007387 */ /* 0x0003e80000100800 */
[----:B-1----:R-:W2:Y:S04]  /*c2c0*/  LDL.LU R125, [R1+0x145c] ;  /* 0x00145c00017d7983 */ /* 0x002ea80000300800 */
        /* <DEDUP_REMOVED lines=36> */
[----:B------:R1:W-:Y:S01]  /*c510*/  STL [R1+0x15b0], R144 ;  /* 0x0015b09001007387 */ /* 0x0003e20000100800 */
[----:B0-----:R-:W-:-:S03]  /*c520*/  IMAD R16, R20, -0x20, R16 ;  /* 0xffffffe014107824 */ /* 0x001fc600078e0210 */
[----:B-1----:R-:W2:Y:S04]  /*c530*/  LDL.LU R144, [R1+0x1438] ;  /* 0x0014380001907983 */ /* 0x002ea80000300800 */
[----:B------:R0:W-:Y:S04]  /*c540*/  STL [R1+0x15ac], R145 ;  /* 0x0015ac9101007387 */ /* 0x0001e80000100800 */
[----:B0-----:R-:W2:Y:S04]  /*c550*/  LDL.LU R145, [R1+0x140c] ;  /* 0x00140c0001917983 */ /* 0x001ea80000300800 */
[----:B------:R0:W-:Y:S04]  /*c560*/  STL [R1+0x15a8], R146 ;  /* 0x0015a89201007387 */ /* 0x0001e80000100800 */
[----:B0-----:R-:W2:Y:S04]  /*c570*/  LDL.LU R146, [R1+0x1430] ;  /* 0x0014300001927983 */ /* 0x001ea80000300800 */
[----:B------:R0:W-:Y:S01]  /*c580*/  STL [R1+0x15a4], R147 ;  /* 0x0015a49301007387 */ /* 0x0001e20000100800 */
[----:B------:R-:W-:-:S03]  /*c590*/  ISETP.GT.AND P0, PT, R16, RZ, PT ;  /* 0x000000ff1000720c */ /* 0x000fc60003f04270 */
[----:B0-----:R-:W2:Y:S04]  /*c5a0*/  LDL.LU R147, [R1+0x1404] ;  /* 0x0014040001937983 */ /* 0x001ea80000300800 */
[----:B------:R0:W-:Y:S04]  /*c5b0*/  STL [R1+0x15a0], R148 ;  /* 0x0015a09401007387 */ /* 0x0001e80000100800 */
[----:B0-----:R-:W2:Y:S04]  /*c5c0*/  LDL.LU R148, [R1+0x1428] ;  /* 0x0014280001947983 */ /* 0x001ea80000300800 */
[----:B------:R0:W-:Y:S04]  /*c5d0*/  STL [R1+0x159c], R149 ;  /* 0x00159c9501007387 */ /* 0x0001e80000100800 */
[----:B0-----:R-:W2:Y:S04]  /*c5e0*/  LDL.LU R149, [R1+0x13fc] ;  /* 0x0013fc0001957983 */ /* 0x001ea80000300800 */
[----:B------:R0:W-:Y:S01]  /*c5f0*/  STL [R1+0x1598], R150 ;  /* 0x0015989601007387 */ /* 0x0001e20000100800 */
[----:B------:R-:W-:-:S03]  /*c600*/  MOV R9, UR48 ;  /* 0x0000003000097c02 */ /* 0x000fc60008000f00 */
[----:B0-----:R-:W2:Y:S04]  /*c610*/  LDL.LU R150, [R1+0x1420] ;  /* 0x0014200001967983 */ /* 0x001ea80000300800 */
[----:B------:R0:W-:Y:S04]  /*c620*/  STL [R1+0x1594], R151 ;  /* 0x0015949701007387 */ /* 0x0001e80000100800 */
[----:B0-----:R-:W2:Y:S04]  /*c630*/  LDL.LU R151, [R1+0x13f4] ;  /* 0x0013f40001977983 */ /* 0x001ea80000300800 */
[----:B------:R-:W-:Y:S04]  /*c640*/  STL [R1+0x150c], R8 ;  /* 0x00150c0801007387 */ /* 0x000fe80000100800 */
[----:B------:R-:W-:Y:S04]  /*c650*/  STL [R1+0x1508], R7 ;  /* 0x0015080701007387 */ /* 0x000fe80000100800 */
[----:B------:R0:W-:Y:S01]  /*c660*/  STL [R1+0x1504], R6 ;  /* 0x0015040601007387 */ /* 0x0001e20000100800 */
[----:B------:R-:W-:-:S03]  /*c670*/  PRMT R173, RZ, 0x7610, R173 ;  /* 0x00007610ffad7816 */ /* 0x000fc600000000ad */
[----:B0-----:R-:W2:Y:S01]  /*c680*/  LDL.LU R6, [R1+0xecc] ;  /* 0x000ecc0001067983 */ /* 0x001ea20000300800 */
[----:B---3--:R-:W-:Y:S01]  /*c690*/  @P0 IMAD.MOV.U32 R19, RZ, RZ, R18 ;  /* 0x000000ffff130224 */ /* 0x008fe200078e0012 */
[----:B------:R-:W-:Y:S01]  /*c6a0*/  ISETP.GT.AND P1, PT, R16, 0x1, PT ;  /* 0x000000011000780c */ /* 0x000fe20003f24270 */
[----:B----4-:R-:W-:Y:S01]  /*c6b0*/  @P0 IMAD.MOV.U32 R18, RZ, RZ, R17 ;  /* 0x000000ffff120224 */ /* 0x010fe200078e0011 */
[----:B------:R-:W-:Y:S01]  /*c6c0*/  STL [R1+0x1500], R5 ;  /* 0x0015000501007387 */ /* 0x000fe20000100800 */
[----:B------:R-:W-:Y:S02]  /*c6d0*/  PRMT R177, RZ, 0x7610, R177 ;  /* 0x00007610ffb17816 */ /* 0x000fe400000000b1 */
[----:B------:R-:W-:Y:S01]  /*c6e0*/  PRMT R178, RZ, 0x7610, R178 ;  /* 0x00007610ffb27816 */ /* 0x000fe200000000b2 */
[----:B------:R0:W-:Y:S01]  /*c6f0*/  STL [R1+0x14fc], R4 ;  /* 0x0014fc0401007387 */ /* 0x0001e20000100800 */
[----:B------:R-:W-:Y:S02]  /*c700*/  PRMT R179, RZ, 0x7610, R179 ;  /* 0x00007610ffb37816 */ /* 0x000fe400000000b3 */
[----:B------:R-:W-:Y:S01]  /*c710*/  PRMT R180, RZ, 0x7610, R180 ;  /* 0x00007610ffb47816 */ /* 0x000fe200000000b4 */
[----:B------:R-:W-:Y:S01]  /*c720*/  STL [R1+0x1f18], R9 ;  /* 0x001f180901007387 */ /* 0x000fe20000100800 */
[----:B------:R-:W-:-:S02]  /*c730*/  PRMT R174, RZ, 0x7610, R174 ;  /* 0x00007610ffae7816 */ /* 0x000fc400000000ae */
[----:B------:R-:W-:Y:S01]  /*c740*/  PRMT R175, RZ, 0x7610, R175 ;  /* 0x00007610ffaf7816 */ /* 0x000fe200000000af */
[----:B------:R1:W3:Y:S01]  /*c750*/  @P0 LDG.E.U16 R173, desc[UR6][R18.64] ;  /* 0x0000000612ad0981 */ /* 0x0002e2000c1e1500 */
[----:B------:R-:W-:Y:S02]  /*c760*/  PRMT R176, RZ, 0x7610, R176 ;  /* 0x00007610ffb07816 */ /* 0x000fe400000000b0 */
[----:B0-----:R-:W-:Y:S01]  /*c770*/  MOV R4, UR49 ;  /* 0x0000003100047c02 */ /* 0x001fe20008000f00 */
[----:B------:R-:W4:Y:S01]  /*c780*/  @P0 LDG.E.U16 R174, desc[UR6][R12.64] ;  /* 0x000000060cae0981 */ /* 0x000f22000c1e1500 */
[----:B------:R-:W-:Y:S02]  /*c790*/  PRMT R189, RZ, 0x7610, R189 ;  /* 0x00007610ffbd7816 */ /* 0x000fe400000000bd */
[----:B------:R-:W-:Y:S01]  /*c7a0*/  PRMT R188, RZ, 0x7610, R188 ;  /* 0x00007610ffbc7816 */ /* 0x000fe200000000bc */
[----:B------:R0:W-:Y:S01]  /*c7b0*/  STL [R1+0x14d4], R4 ;  /* 0x0014d40401007387 */ /* 0x0001e20000100800 */
[----:B------:R-:W-:-:S02]  /*c7c0*/  PRMT R187, RZ, 0x7610, R187 ;  /* 0x00007610ffbb7816 */ /* 0x000fc400000000bb */
[----:B------:R-:W-:Y:S01]  /*c7d0*/  PRMT R186, RZ, 0x7610, R186 ;  /* 0x00007610ffba7816 */ /* 0x000fe200000000ba */
[----:B------:R-:W4:Y:S01]  /*c7e0*/  @P0 LDG.E.U16 R175, desc[UR6][R14.64] ;  /* 0x000000060eaf0981 */ /* 0x000f22000c1e1500 */
[----:B------:R-:W-:Y:S02]  /*c7f0*/  PRMT R7, RZ, 0x7610, R7 ;  /* 0x00007610ff077816 */ /* 0x000fe40000000007 */
[----:B------:R-:W-:Y:S01]  /*c800*/  PRMT R185, RZ, 0x7610, R185 ;  /* 0x00007610ffb97816 */ /* 0x000fe200000000b9 */
[----:B------:R-:W4:Y:S01]  /*c810*/  @P0 LDG.E.U16 R176, desc[UR6][R10.64] ;  /* 0x000000060ab00981 */ /* 0x000f22000c1e1500 */
[----:B------:R-:W-:Y:S02]  /*c820*/  PRMT R182, RZ, 0x7610, R182 ;  /* 0x00007610ffb67816 */ /* 0x000fe400000000b6 */
[----:B0-----:R-:W-:Y:S02]  /*c830*/  MOV R4, UR52 ;  /* 0x0000003400047c02 */ /* 0x001fe40008000f00 */
[----:B------:R-:W-:-:S02]  /*c840*/  PRMT R184, RZ, 0x7610, R184 ;  /* 0x00007610ffb87816 */ /* 0x000fc400000000b8 */
[----:B------:R-:W-:Y:S01]  /*c850*/  PRMT R183, RZ, 0x7610, R183 ;  /* 0x00007610ffb77816 */ /* 0x000fe200000000b7 */
[----:B------:R-:W-:Y:S01]  /*c860*/  STL [R1+0x1f38], R4 ;  /* 0x001f380401007387 */ /* 0x000fe20000100800 */
[----:B------:R-:W-:Y:S02]  /*c870*/  MOV R181, UR53 ;  /* 0x0000003500b57c02 */ /* 0x000fe40008000f00 */
[----:B------:R-:W-:Y:S01]  /*c880*/  PRMT R3, RZ, 0x7610, R3 ;  /* 0x00007610ff037816 */ /* 0x000fe20000000003 */
[----:B------:R-:W-:Y:S01]  /*c890*/  STL [R1+0x1f1c], R20 ;  /* 0x001f1c1401007387 */ /* 0x000fe20000100800 */
[----:B------:R-:W-:Y:S02]  /*c8a0*/  PRMT R0, RZ, 0x7610, R0 ;  /* 0x00007610ff007816 */ /* 0x000fe40000000000 */
[----:B------:R-:W-:Y:S01]  /*c8b0*/  PRMT R165, RZ, 0x7610, R165 ;  /* 0x00007610ffa57816 */ /* 0x000fe200000000a5 */
[----:B------:R-:W1:Y:S01]  /*c8c0*/  LDL R18, [R1+0x14a0] ;  /* 0x0014a00001127983 */ /* 0x000e620000100800 */
[----:B------:R-:W-:-:S02]  /*c8d0*/  PRMT R166, RZ, 0x7610, R166 ;  /* 0x00007610ffa67816 */ /* 0x000fc400000000a6 */
[----:B------:R-:W-:Y:S01]  /*c8e0*/  PRMT R167, RZ, 0x7610, R167 ;  /* 0x00007610ffa77816 */ /* 0x000fe200000000a7 */
[----:B------:R-:W1:Y:S01]  /*c8f0*/  LDL R19, [R1+0x14a4] ;  /* 0x0014a40001137983 */ /* 0x000e620000100800 */
[----:B------:R-:W-:Y:S02]  /*c900*/  PRMT R168, RZ, 0x7610, R168 ;  /* 0x00007610ffa87816 */ /* 0x000fe400000000a8 */
[----:B------:R-:W-:Y:S01]  /*c910*/  PRMT R170, RZ, 0x7610, R170 ;  /* 0x00007610ffaa7816 */ /* 0x000fe200000000aa */
[----:B------:R-:W-:Y:S01]  /*c920*/  STL [R1+0x1f24], R12 ;  /* 0x001f240c01007387 */ /* 0x000fe20000100800 */
[----:B------:R-:W-:Y:S02]  /*c930*/  PRMT R172, RZ, 0x7610, R172 ;  /* 0x00007610ffac7816 */ /* 0x000fe400000000ac */
[----:B------:R-:W-:Y:S01]  /*c940*/  PRMT R169, RZ, 0x7610, R169 ;  /* 0x00007610ffa97816 */ /* 0x000fe200000000a9 */
[----:B------:R-:W-:Y:S01]  /*c950*/  STL [R1+0x1f20], R13 ;  /* 0x001f200d01007387 */ /* 0x000fe20000100800 */
[----:B------:R-:W-:-:S02]  /*c960*/  PRMT R171, RZ, 0x7610, R171 ;  /* 0x00007610ffab7816 */ /* 0x000fc400000000ab */
[----:B------:R-:W-:Y:S01]  /*c970*/  PRMT R157, RZ, 0x7610, R157 ;  /* 0x00007610ff9d7816 */ /* 0x000fe2000000009d */
[----:B------:R-:W-:Y:S01]  /*c980*/  STL [R1+0x1f2c], R14 ;  /* 0x001f2c0e01007387 */ /* 0x000fe20000100800 */
        /* <DEDUP_REMOVED lines=10> */
[----:B------:R-:W-:Y:S02]  /*ca30*/  PRMT R235, RZ, 0x7610, R235 ;  /* 0x00007610ffeb7816 */ /* 0x000fe400000000eb */
[----:B------:R-:W-:Y:S02]  /*ca40*/  PRMT R236, RZ, 0x7610, R236 ;  /* 0x00007610ffec7816 */ /* 0x000fe400000000ec */
[----:B------:R-:W-:Y:S02]  /*ca50*/  PRMT R238, RZ, 0x7610, R238 ;  /* 0x00007610ffee7816 */ /* 0x000fe400000000ee */
[----:B------:R-:W-:-:S02]  /*ca60*/  PRMT R239, RZ, 0x7610, R239 ;  /* 0x00007610ffef7816 */ /* 0x000fc400000000ef */
[----:B------:R-:W-:Y:S02]  /*ca70*/  PRMT R252, RZ, 0x7610, R252 ;  /* 0x00007610fffc7816 */ /* 0x000fe400000000fc */
        /* <DEDUP_REMOVED lines=29> */
[----:B------:R-:W-:Y:S02]  /*cc50*/  MOV R8, UR56 ;  /* 0x0000003800087c02 */ /* 0x000fe40008000f00 */
        /* <DEDUP_REMOVED lines=16> */
[----:B------:R-:W-:-:S02]  /*cd60*/  MOV R5, UR57 ;  /* 0x0000003900057c02 */ /* 0x000fc40008000f00 */
[----:B-1----:R-:W-:-:S04]  /*cd70*/  @P1 LOP3.LUT R19, R19, R18, RZ, 0x3c, !PT ;  /* 0x0000001213131212 */ /* 0x002fc800078e3cff */
[----:B------:R-:W-:-:S04]  /*cd80*/  @P1 LOP3.LUT R18, R19, R18, RZ, 0x3c, !PT ;  /* 0x0000001213121212 */ /* 0x000fc800078e3cff */
[----:B------:R-:W-:-:S05]  /*cd90*/  @P1 LOP3.LUT R19, R19, R18, RZ, 0x3c, !PT ;  /* 0x0000001213131212 */ /* 0x000fca00078e3cff */
[----:B------:R0:W4:Y:S04]  /*cda0*/  @P1 LDG.E.U16 R177, desc[UR6][R18.64] ;  /* 0x0000000612b11981 */ /* 0x000128000c1e1500 */
[----:B------:R-:W0:Y:S04]  /*cdb0*/  LDL R18, [R1+0x1498] ;  /* 0x0014980001127983 */ /* 0x000e280000100800 */
[----:B------:R-:W0:Y:S02]  /*cdc0*/  LDL R19, [R1+0x149c] ;  /* 0x00149c0001137983 */ /* 0x000e240000100800 */
[----:B0-----:R-:W-:-:S04]  /*cdd0*/  @P1 LOP3.LUT R19, R19, R18, RZ, 0x3c, !PT ;  /* 0x0000001213131212 */ /* 0x001fc800078e3cff */
        /* <DEDUP_REMOVED lines=15> */
[----:B------:R-:W0:Y:S01]  /*ced0*/  LDL R19, [R1+0x1484] ;  /* 0x0014840001137983 */ /* 0x000e220000100800 */
[----:B------:R-:W-:-:S13]  /*cee0*/  ISETP.GT.AND P0, PT, R16, 0x2, PT ;  /* 0x000000021000780c */ /* 0x000fda0003f04270 */
[----:B0-----:R-:W-:Y:S02]  /*cef0*/  @P0 IMAD.MOV.U32 R18, RZ, RZ, R19 ;  /* 0x000000ffff120224 */ /* 0x001fe400078e0013 */
[----:B--2---:R-:W-:-:S05]  /*cf00*/  @P0 IMAD.MOV.U32 R19, RZ, RZ, R126 ;  /* 0x000000ffff130224 */ /* 0x004fca00078e007e */
[----:B------:R-:W2:Y:S04]  /*cf10*/  @P0 LDG.E.U16 R189, desc[UR6][R18.64] ;  /* 0x0000000612bd0981 */ /* 0x000ea8000c1e1500 */
[----:B--2---:R0:W-:Y:S04]  /*cf20*/  STL [R1+0xe80], R189 ;  /* 0x000e80bd01007387 */ /* 0x0041e80000100800 */
[----:B0-----:R-:W2:Y:S04]  /*cf30*/  LDL.LU R189, [R1+0x1f5c] ;  /* 0x001f5c0001bd7983 */ /* 0x001ea80000300800 */
[----:B------:R-:W3:Y:S02]  /*cf40*/  LDL R19, [R1+0x147c] ;  /* 0x00147c0001137983 */ /* 0x000ee40000100800 */
[----:B---3--:R-:W-:-:S02]  /*cf50*/  @P0 IMAD.MOV.U32 R18, RZ, RZ, R19 ;  /* 0x000000ffff120224 */ /* 0x008fc400078e0013 */
[----:B------:R-:W-:-:S05]  /*cf60*/  @P0 IMAD.MOV.U32 R19, RZ, RZ, R128 ;  /* 0x000000ffff130224 */ /* 0x000fca00078e0080 */
[----:B------:R-:W3:Y:S04]  /*cf70*/  @P0 LDG.E.U16 R188, desc[UR6][R18.64] ;  /* 0x0000000612bc0981 */ /* 0x000ee8000c1e1500 */
[----:B---3--:R0:W-:Y:S04]  /*cf80*/  STL [R1+0xe84], R188 ;  /* 0x000e84bc01007387 */ /* 0x0081e80000100800 */
[----:B0-----:R-:W3:Y:S04]  /*cf90*/  LDL.LU R188, [R1+0x1f58] ;  /* 0x001f580001bc7983 */ /* 0x001ee80000300800 */
[----:B------:R-:W4:Y:S02]  /*cfa0*/  LDL R19, [R1+0x1474] ;  /* 0x0014740001137983 */ /* 0x000f240000100800 */
[----:B----4-:R-:W-:-:S02]  /*cfb0*/  @P0 IMAD.MOV.U32 R18, RZ, RZ, R19 ;  /* 0x000000ffff120224 */ /* 0x010fc400078e0013 */
[----:B------:R-:W-:-:S05]  /*cfc0*/  @P0 IMAD.MOV.U32 R19, RZ, RZ, R130 ;  /* 0x000000ffff130224 */ /* 0x000fca00078e0082 */
[----:B------:R-:W4:Y:S04]  /*cfd0*/  @P0 LDG.E.U16 R187, desc[UR6][R18.64] ;  /* 0x0000000612bb0981 */ /* 0x000f28000c1e1500 */
[----:B----4-:R0:W-:Y:S04]  /*cfe0*/  STL [R1+0xe88], R187 ;  /* 0x000e88bb01007387 */ /* 0x0101e80000100800 */
[----:B0-----:R-:W4:Y:S04]  /*cff0*/  LDL.LU R187, [R1+0x1f54] ;  /* 0x001f540001bb7983 */ /* 0x001f280000300800 */
[----:B------:R-:W2:Y:S02]  /*d000*/  LDL R19, [R1+0x146c] ;  /* 0x00146c0001137983 */ /* 0x000ea40000100800 */
[----:B--2---:R-:W-:-:S02]  /*d010*/  @P0 IMAD.MOV.U32 R18, RZ, RZ, R19 ;  /* 0x000000ffff120224 */ /* 0x004fc400078e0013 */
[----:B------:R-:W-:-:S05]  /*d020*/  @P0 IMAD.MOV.U32 R19, RZ, RZ, R132 ;  /* 0x000000ffff130224 */ /* 0x000fca00078e0084 */
[----:B------:R-:W2:Y:S01]  /*d030*/  @P0 LDG.E.U16 R186, desc[UR6][R18.64] ;  /* 0x0000000612ba0981 */ /* 0x000ea2000c1e1500 */
[----:B------:R-:W-:-:S03]  /*d040*/  ISETP.GT.AND P1, PT, R16, 0x3, PT ;  /* 0x000000031000780c */ /* 0x000fc60003f24270 */
[----:B--2---:R0:W-:Y:S04]  /*d050*/  STL [R1+0xe8c], R186 ;  /* 0x000e8cba01007387 */ /* 0x0041e80000100800 */
[----:B0-----:R-:W2:Y:S04]  /*d060*/  LDL.LU R186, [R1+0x1f50] ;  /* 0x001f500001ba7983 */ /* 0x001ea80000300800 */
[----:B------:R-:W3:Y:S01]  /*d070*/  LDL R19, [R1+0x1464] ;  /* 0x0014640001137983 */ /* 0x000ee20000100800 */
[----:B------:R-:W-:Y:S01]  /*d080*/  PRMT R4, RZ, 0x7610, R4 ;  /* 0x00007610ff047816 */ /* 0x000fe20000000004 */
[----:B---3--:R-:W-:-:S02]  /*d090*/  @P1 IMAD.MOV.U32 R18, RZ, RZ, R19 ;  /* 0x000000ffff121224 */ /* 0x008fc400078e0013 */
[----:B------:R-:W-:-:S05]  /*d0a0*/  @P1 IMAD.MOV.U32 R19, RZ, RZ, R134 ;  /* 0x000000ffff131224 */ /* 0x000fca00078e0086 */
[----:B------:R0:W3:Y:S02]  /*d0b0*/  @P1 LDG.E.U16 R4, desc[UR6][R18.64] ;  /* 0x0000000612041981 */ /* 0x0000e4000c1e1500 */
[----:B0-----:R-:W-:Y:S02]  /*d0c0*/  @P1 IMAD.MOV.U32 R18, RZ, RZ, R125 ;  /* 0x000000ffff121224 */ /* 0x001fe400078e007d */
[----:B------:R-:W-:-:S05]  /*d0d0*/  @P1 IMAD.MOV.U32 R19, RZ, RZ, R136 ;  /* 0x000000ffff131224 */ /* 0x000fca00078e0088 */
[----:B------:R0:W3:Y:S02]  /*d0e0*/  @P1 LDG.E.U16 R7, desc[UR6][R18.64] ;  /* 0x0000000612071981 */ /* 0x0000e4000c1e1500 */
[----:B0-----:R-:W-:Y:S02]  /*d0f0*/  @P1 IMAD.MOV.U32 R18, RZ, RZ, R127 ;  /* 0x000000ffff121224 */ /* 0x001fe400078e007f */
[----:B------:R-:W-:-:S05]  /*d100*/  @P1 IMAD.MOV.U32 R19, RZ, RZ, R138 ;  /* 0x000000ffff131224 */ /* 0x000fca00078e008a */
[----:B------:R0:W4:Y:S02]  /*d110*/  @P1 LDG.E.U16 R185, desc[UR6][R18.64] ;  /* 0x0000000612b91981 */ /* 0x000124000c1e1500 */
[----:B0-----:R-:W-:Y:S02]  /*d120*/  @P1 IMAD.MOV.U32 R18, RZ, RZ, R129 ;  /* 0x000000ffff121224 */ /* 0x001fe400078e0081 */
[----:B------:R-:W-:-:S05]  /*d130*/  @P1 IMAD.MOV.U32 R19, RZ, RZ, R140 ;  /* 0x000000ffff131224 */ /* 0x000fca00078e008c */
[----:B------:R0:W2:Y:S01]  /*d140*/  @P1 LDG.E.U16 R182, desc[UR6][R18.64] ;  /* 0x0000000612b61981 */ /* 0x0000a2000c1e1500 */
[----:B------:R-:W-:-:S13]  /*d150*/  ISETP.GT.AND P0, PT, R16, 0x4, PT ;  /* 0x000000041000780c */ /* 0x000fda0003f04270 */
[----:B0-----:R-:W-:Y:S02]  /*d160*/  @P0 IMAD.MOV.U32 R18, RZ, RZ, R131 ;  /* 0x000000ffff120224 */ /* 0x001fe400078e0083 */
[----:B------:R-:W-:-:S05]  /*d170*/  @P0 IMAD.MOV.U32 R19, RZ, RZ, R142 ;  /* 0x000000ffff130224 */ /* 0x000fca00078e008e */
[----:B------:R0:W3:Y:S02]  /*d180*/  @P0 LDG.E.U16 R184, desc[UR6][R18.64] ;  /* 0x0000000612b80981 */ /* 0x0000e4000c1e1500 */
[----:B0-----:R-:W-:Y:S02]  /*d190*/  @P0 IMAD.MOV.U32 R18, RZ, RZ, R133 ;  /* 0x000000ffff120224 */ /* 0x001fe400078e0085 */
[----:B------:R-:W-:-:S05]  /*d1a0*/  @P0 IMAD.MOV.U32 R19, RZ, RZ, R144 ;  /* 0x000000ffff130224 */ /* 0x000fca00078e0090 */
[----:B------:R0:W3:Y:S04]  /*d1b0*/  @P0 LDG.E.U16 R183, desc[UR6][R18.64] ;  /* 0x0000000612b70981 */ /* 0x0000e8000c1e1500 */
[----:B----4-:R1:W-:Y:S04]  /*d1c0*/  STL [R1+0xebc], R185 ;  /* 0x000ebcb901007387 */ /* 0x0103e80000100800 */
[----:B-1----:R-:W4:Y:S04]  /*d1d0*/  LDL.LU R185, [R1+0x1f4c] ;  /* 0x001f4c0001b97983 */ /* 0x002f280000300800 */
[----:B--2---:R1:W-:Y:S04]  /*d1e0*/  STL [R1+0xec0], R182 ;  /* 0x000ec0b601007387 */ /* 0x0043e80000100800 */
[----:B-1----:R-:W2:Y:S01]  /*d1f0*/  LDL.LU R182, [R1+0x1418] ;  /* 0x0014180001b67983 */ /* 0x002ea20000300800 */
[----:B------:R-:W-:Y:S01]  /*d200*/  ISETP.GT.AND P1, PT, R16, 0x5, PT ;  /* 0x000000051000780c */ /* 0x000fe20003f24270 */
[----:B0-----:R-:W-:Y:S01]  /*d210*/  @P0 IMAD.MOV.U32 R18, RZ, RZ, R135 ;  /* 0x000000ffff120224 */ /* 0x001fe200078e0087 */
[----:B------:R-:W-:Y:S01]  /*d220*/  PRMT R10, RZ, 0x7610, R10 ;  /* 0x00007610ff0a7816 */ /* 0x000fe2000000000a */
[----:B------:R-:W-:Y:S01]  /*d230*/  @P0 IMAD.MOV.U32 R19, RZ, RZ, R146 ;  /* 0x000000ffff130224 */ /* 0x000fe200078e0092 */
[----:B------:R-:W-:-:S04]  /*d240*/  PRMT R11, RZ, 0x7610, R11 ;  /* 0x00007610ff0b7816 */ /* 0x000fc8000000000b */
[----:B------:R0:W4:Y:S01]  /*d250*/  @P0 LDG.E.U16 R10, desc[UR6][R18.64] ;  /* 0x00000006120a0981 */ /* 0x000122000c1e1500 */
[----:B------:R-:W-:Y:S01]  /*d260*/  PRMT R14, RZ, 0x7610, R14 ;  /* 0x00007610ff0e7816 */ /* 0x000fe2000000000e */
[----:B0-----:R-:W-:Y:S02]  /*d270*/  @P0 IMAD.MOV.U32 R18, RZ, RZ, R137 ;  /* 0x000000ffff120224 */ /* 0x001fe400078e0089 */
[----:B------:R-:W-:-:S05]  /*d280*/  @P0 IMAD.MOV.U32 R19, RZ, RZ, R148 ;  /* 0x000000ffff130224 */ /* 0x000fca00078e0094 */
[----:B------:R0:W4:Y:S01]  /*d290*/  @P0 LDG.E.U16 R11, desc[UR6][R18.64] ;  /* 0x00000006120b0981 */ /* 0x000122000c1e1500 */
[----:B------:R-:W-:Y:S01]  /*d2a0*/  PRMT R15, RZ, 0x7610, R15 ;  /* 0x00007610ff0f7816 */ /* 0x000fe2000000000f */
[----:B0-----:R-:W-:Y:S02]  /*d2b0*/  @P1 IMAD.MOV.U32 R18, RZ, RZ, R139 ;  /* 0x000000ffff121224 */ /* 0x001fe400078e008b */
[----:B------:R-:W-:Y:S01]  /*d2c0*/  @P1 IMAD.MOV.U32 R19, RZ, RZ, R150 ;  /* 0x000000ffff131224 */ /* 0x000fe200078e0096 */
[----:B---3--:R0:W-:Y:S04]  /*d2d0*/  STL [R1+0x14bc], R184 ;  /* 0x0014bcb801007387 */ /* 0x0081e80000100800 */
[----:B------:R1:W3:Y:S04]  /*d2e0*/  @P1 LDG.E.U16 R14, desc[UR6][R18.64] ;  /* 0x00000006120e1981 */ /* 0x0002e8000c1e1500 */
[----:B0-----:R-:W3:Y:S01]  /*d2f0*/  LDL.LU R184, [R1+0x1f48] ;  /* 0x001f480001b87983 */ /* 0x001ee20000300800 */
[----:B-1----:R-:W-:-:S03]  /*d300*/  @P1 IMAD.MOV.U32 R18, RZ, RZ, R141 ;  /* 0x000000ffff121224 */ /* 0x002fc600078e008d */
[----:B------:R0:W-:Y:S04]  /*d310*/  STL [R1+0x14b8], R183 ;  /* 0x0014b8b701007387 */ /* 0x0001e80000100800 */
[----:B0-----:R-:W3:Y:S01]  /*d320*/  LDL.LU R183, [R1+0x1f44] ;  /* 0x001f440001b77983 */ /* 0x001ee20000300800 */
[----:B--2---:R-:W-:-:S05]  /*d330*/  @P1 IMAD.MOV.U32 R19, RZ, RZ, R182 ;  /* 0x000000ffff131224 */ /* 0x004fca00078e00b6 */
[----:B------:R0:W2:Y:S04]  /*d340*/  @P1 LDG.E.U16 R15, desc[UR6][R18.64] ;  /* 0x00000006120f1981 */ /* 0x0000a8000c1e1500 */
[----:B------:R-:W4:Y:S01]  /*d350*/  LDL R19, [R1+0x1410] ;  /* 0x0014100001137983 */ /* 0x000f220000100800 */
[----:B------:R-:W-:Y:S01]  /*d360*/  PRMT R12, RZ, 0x7610, R12 ;  /* 0x00007610ff0c7816 */ /* 0x000fe2000000000c */
[----:B0-----:R-:W-:Y:S01]  /*d370*/  @P1 IMAD.MOV.U32 R18, RZ, RZ, R143 ;  /* 0x000000ffff121224 */ /* 0x001fe200078e008f */
[----:B------:R-:W-:-:S04]  /*d380*/  PRMT R13, RZ, 0x7610, R13 ;  /* 0x00007610ff0d7816 */ /* 0x000fc8000000000d */
[----:B----4-:R0:W4:Y:S04]  /*d390*/  @P1 LDG.E.U16 R12, desc[UR6][R18.64] ;  /* 0x00000006120c1981 */ /* 0x010128000c1e1500 */
[----:B------:R-:W3:Y:S01]  /*d3a0*/  LDL R19, [R1+0x1408] ;  /* 0x0014080001137983 */ /* 0x000ee20000100800 */
[----:B0-----:R-:W-:Y:S01]  /*d3b0*/  @P1 IMAD.MOV.U32 R18, RZ, RZ, R145 ;  /* 0x000000ffff121224 */ /* 0x001fe200078e0091 */
[----:B------:R-:W-:Y:S02]  /*d3c0*/  ISETP.GT.AND P0, PT, R16, 0x6, PT ;  /* 0x000000061000780c */ /* 0x000fe40003f04270 */
[----:B------:R-:W-:Y:S02]  /*d3d0*/  PRMT R20, RZ, 0x7610, R20 ;  /* 0x00007610ff147816 */ /* 0x000fe40000000014 */
[----:B---3--:R0:W3:Y:S04]  /*d3e0*/  @P1 LDG.E.U16 R13, desc[UR6][R18.64] ;  /* 0x00000006120d1981 */ /* 0x0080e8000c1e1500 */
[----:B------:R-:W2:Y:S05]  /*d3f0*/  LDL R19, [R1+0x1400] ;  /* 0x0014000001137983 */ /* 0x000eaa0000100800 */
[----:B0-----:R-:W-:Y:S01]  /*d400*/  @P0 IMAD.MOV.U32 R18, RZ, RZ, R147 ;  /* 0x000000ffff120224 */ /* 0x001fe200078e0093 */
[----:B------:R-:W-:-:S04]  /*d410*/  PRMT R9, RZ, 0x7610, R9 ;  /* 0x00007610ff097816 */ /* 0x000fc80000000009 */
[----:B--2---:R0:W2:Y:S04]  /*d420*/  @P0 LDG.E.U16 R20, desc[UR6][R18.64] ;  /* 0x0000000612140981 */ /* 0x0040a8000c1e1500 */
[----:B------:R-:W4:Y:S01]  /*d430*/  LDL R19, [R1+0x13f8] ;  /* 0x0013f80001137983 */ /* 0x000f220000100800 */
[----:B0-----:R-:W-:-:S05]  /*d440*/  @P0 IMAD.MOV.U32 R18, RZ, RZ, R149 ;  /* 0x000000ffff120224 */ /* 0x001fca00078e0095 */
[----:B----4-:R0:W4:Y:S04]  /*d450*/  @P0 LDG.E.U16 R9, desc[UR6][R18.64] ;  /* 0x0000000612090981 */ /* 0x010128000c1e1500 */
[----:B------:R-:W3:Y:S01]  /*d460*/  LDL R19, [R1+0x13f0] ;  /* 0x0013f00001137983 */ /* 0x000ee20000100800 */
[----:B0-----:R-:W-:-:S03]  /*d470*/  @P0 IMAD.MOV.U32 R18, RZ, RZ, R151 ;  /* 0x000000ffff120224 */ /* 0x001fc600078e0097 */
[----:B------:R0:W-:Y:S02]  /*d480*/  STL.64 [R1+0x17f8], R150 ;  /* 0x0017f89601007387 */ /* 0x0001e40000100a00 */
[----:B0-----:R-:W-:Y:S02]  /*d490*/  IMAD.MOV.U32 R150, RZ, RZ, R182 ;  /* 0x000000ffff967224 */ /* 0x001fe400078e00b6 */
[----:B------:R-:W2:Y:S04]  /*d4a0*/  LDL.LU R182, [R1+0x1f40] ;  /* 0x001f400001b67983 */ /* 0x000ea80000300800 */
[----:B------:R-:W4:Y:S04]  /*d4b0*/  LDL R151, [R1+0x13cc] ;  /* 0x0013cc0001977983 */ /* 0x000f280000100800 */
[----:B------:R0:W-:Y:S02]  /*d4c0*/  STL.64 [R1+0x17f0], R148 ;  /* 0x0017f09401007387 */ /* 0x0001e40000100a00 */
[----:B0-----:R-:W-:-:S02]  /*d4d0*/  IMAD.MOV.U32 R149, RZ, RZ, R181 ;  /* 0x000000ffff957224 */ /* 0x001fc400078e00b5 */
[----:B------:R-:W2:Y:S04]  /*d4e0*/  LDL.LU R181, [R1+0x1f3c] ;  /* 0x001f3c0001b57983 */ /* 0x000ea80000300800 */
[----:B------:R-:W2:Y:S04]  /*d4f0*/  LDL R148, [R1+0x13c8] ;  /* 0x0013c80001947983 */ /* 0x000ea80000100800 */
[----:B------:R0:W-:Y:S04]  /*d500*/  STL.64 [R1+0x17e8], R146 ;  /* 0x0017e89201007387 */ /* 0x0001e80000100a00 */
[----:B0-----:R-:W4:Y:S04]  /*d510*/  LDL R146, [R1+0x13d0] ;  /* 0x0013d00001927983 */ /* 0x001f280000100800 */
[----:B------:R-:W2:Y:S04]  /*d520*/  LDL R147, [R1+0x13d4] ;  /* 0x0013d40001937983 */ /* 0x000ea80000100800 */
[----:B------:R0:W-:Y:S04]  /*d530*/  STL.64 [R1+0x17e0], R144 ;  /* 0x0017e09001007387 */ /* 0x0001e80000100a00 */
[----:B0-----:R-:W4:Y:S04]  /*d540*/  LDL R144, [R1+0x13dc] ;  /* 0x0013dc0001907983 */ /* 0x001f280000100800 */
[----:B------:R0:W-:Y:S04]  /*d550*/  STL.64 [R1+0x17d8], R142 ;  /* 0x0017d88e01007387 */ /* 0x0001e80000100a00 */
[----:B0-----:R-:W2:Y:S04]  /*d560*/  LDL R142, [R1+0x13e4] ;  /* 0x0013e400018e7983 */ /* 0x001ea80000100800 */
[----:B------:R-:W4:Y:S04]  /*d570*/  LDL R143, [R1+0x13d8] ;  /* 0x0013d800018f7983 */ /* 0x000f280000100800 */
[----:B------:R0:W-:Y:S04]  /*d580*/  STL.64 [R1+0x17d0], R140 ;  /* 0x0017d08c01007387 */ /* 0x0001e80000100a00 */
[----:B0-----:R-:W2:Y:S04]  /*d590*/  LDL R140, [R1+0x13ec] ;  /* 0x0013ec00018c7983 */ /* 0x001ea80000100800 */
[----:B------:R-:W4:Y:S04]  /*d5a0*/  LDL R141, [R1+0x13e0] ;  /* 0x0013e000018d7983 */ /* 0x000f280000100800 */
[----:B------:R0:W-:Y:S04]  /*d5b0*/  STL.64 [R1+0x17c8], R138 ;  /* 0x0017c88a01007387 */ /* 0x0001e80000100a00 */
[----:B0-----:R-:W4:Y:S04]  /*d5c0*/  LDL R139, [R1+0x13e8] ;  /* 0x0013e800018b7983 */ /* 0x001f280000100800 */
[----:B------:R-:W-:Y:S04]  /*d5d0*/  STL.64 [R1+0x17c0], R136 ;  /* 0x0017c08801007387 */ /* 0x000fe80000100a00 */
        /* <DEDUP_REMOVED lines=48> */
[----:B------:R0:W-:Y:S04]  /*d8e0*/  STL.64 [R1+0x1638], R38 ;  /* 0x0016382601007387 */ /* 0x0001e80000100a00 */
[----:B------:R1:W-:Y:S04]  /*d8f0*/  STL.64 [R1+0x1630], R36 ;  /* 0x0016302401007387 */ /* 0x0003e80000100a00 */
[----:B------:R3:W-:Y:S04]  /*d900*/  STL.64 [R1+0x1628], R34 ;  /* 0x0016282201007387 */ /* 0x0007e80000100a00 */
[----:B------:R-:W-:Y:S04]  /*d910*/  STL.64 [R1+0x1620], R32 ;  /* 0x0016202001007387 */ /* 0x000fe80000100a00 */
[----:B------:R-:W-:Y:S04]  /*d920*/  STL.64 [R1+0x1618], R30 ;  /* 0x0016181e01007387 */ /* 0x000fe80000100a00 */
[----:B------:R-:W-:Y:S04]  /*d930*/  STL.64 [R1+0x1610], R28 ;  /* 0x0016101c01007387 */ /* 0x000fe80000100a00 */
[----:B------:R3:W-:Y:S04]  /*d940*/  STL.64 [R1+0x1608], R26 ;  /* 0x0016081a01007387 */ /* 0x0007e80000100a00 */
[----:B------:R3:W-:Y:S04]  /*d950*/  STL.64 [R1+0x1600], R24 ;  /* 0x0016001801007387 */ /* 0x0007e80000100a00 */
[----:B0-----:R-:W4:Y:S04]  /*d960*/  LDL R39, [R1+0x13c0] ;  /* 0x0013c00001277983 */ /* 0x001f280000100800 */
[----:B-1----:R-:W4:Y:S04]  /*d970*/  LDL R37, [R1+0x13c4] ;  /* 0x0013c40001257983 */ /* 0x002f280000100800 */
[----:B---3--:R-:W3:Y:S04]  /*d980*/  LDL R34, [R1+0x13b8] ;  /* 0x0013b80001227983 */ /* 0x008ee80000100800 */
[----:B------:R-:W3:Y:S04]  /*d990*/  LDL R27, [R1+0x13bc] ;  /* 0x0013bc00011b7983 */ /* 0x000ee80000100800 */
[----:B------:R-:W3:Y:S04]  /*d9a0*/  LDL R33, [R1+0x13b0] ;  /* 0x0013b00001217983 */ /* 0x000ee80000100800 */
[----:B------:R-:W3:Y:S04]  /*d9b0*/  LDL R32, [R1+0x13b4] ;  /* 0x0013b40001207983 */ /* 0x000ee80000100800 */
[----:B------:R-:W3:Y:S04]  /*d9c0*/  LDL R26, [R1+0x13a8] ;  /* 0x0013a800011a7983 */ /* 0x000ee80000100800 */
[----:B------:R-:W3:Y:S01]  /*d9d0*/  LDL R24, [R1+0x13ac] ;  /* 0x0013ac0001187983 */ /* 0x000ee20000100800 */
[----:B------:R-:W-:-:S03]  /*d9e0*/  ISETP.GT.AND P1, PT, R16, 0x7, PT ;  /* 0x000000071000780c */ /* 0x000fc60003f24270 */
[----:B------:R2:W3:Y:S01]  /*d9f0*/  @P0 LDG.E.U16 R3, desc[UR6][R18.64] ;  /* 0x0000000612030981 */ /* 0x0004e2000c1e1500 */
[----:B------:R-:W-:Y:S02]  /*da00*/  PRMT R145, RZ, 0x7610, R145 ;  /* 0x00007610ff917816 */ /* 0x000fe40000000091 */
[----:B------:R-:W-:Y:S01]  /*da10*/  PRMT R57, RZ, 0x7610, R57 ;  /* 0x00007610ff397816 */ /* 0x000fe20000000039 */
[----:B------:R-:W3:Y:S01]  /*da20*/  LDL R31, [R1+0x13a0] ;  /* 0x0013a000011f7983 */ /* 0x000ee20000100800 */
[----:B------:R-:W-:-:S03]  /*da30*/  PRMT R56, RZ, 0x7610, R56 ;  /* 0x00007610ff387816 */ /* 0x000fc60000000038 */
[----:B------:R-:W3:Y:S04]  /*da40*/  LDL R30, [R1+0x13a4] ;  /* 0x0013a400011e7983 */ /* 0x000ee80000100800 */
[----:B------:R-:W3:Y:S01]  /*da50*/  LDL R25, [R1+0x1398] ;  /* 0x0013980001197983 */ /* 0x000ee20000100800 */
[----:B--2---:R-:W-:Y:S01]  /*da60*/  @P0 IMAD.MOV.U32 R18, RZ, RZ, R140 ;  /* 0x000000ffff120224 */ /* 0x004fe200078e008c */
[----:B------:R-:W-:Y:S02]  /*da70*/  PRMT R55, RZ, 0x7610, R55 ;  /* 0x00007610ff377816 */ /* 0x000fe40000000037 */
[----:B------:R-:W2:Y:S04]  /*da80*/  LDL R36, [R1+0x1390] ;  /* 0x0013900001247983 */ /* 0x000ea80000100800 */
[----:B------:R-:W2:Y:S01]  /*da90*/  LDL R35, [R1+0x1394] ;  /* 0x0013940001237983 */ /* 0x000ea20000100800 */
[----:B----4-:R-:W-:-:S05]  /*daa0*/  @P0 IMAD.MOV.U32 R19, RZ, RZ, R139 ;  /* 0x000000ffff130224 */ /* 0x010fca00078e008b */
[----:B------:R0:W4:Y:S02]  /*dab0*/  @P0 LDG.E.U16 R0, desc[UR6][R18.64] ;  /* 0x0000000612000981 */ /* 0x000124000c1e1500 */
[----:B0-----:R-:W-:Y:S02]  /*dac0*/  @P1 IMAD.MOV.U32 R18, RZ, RZ, R142 ;  /* 0x000000ffff121224 */ /* 0x001fe400078e008e */
[----:B------:R-:W-:-:S05]  /*dad0*/  @P1 IMAD.MOV.U32 R19, RZ, RZ, R141 ;  /* 0x000000ffff131224 */ /* 0x000fca00078e008d */
[----:B------:R0:W4:Y:S02]  /*dae0*/  @P1 LDG.E.U16 R145, desc[UR6][R18.64] ;  /* 0x0000000612911981 */ /* 0x000124000c1e1500 */
[----:B0-----:R-:W-:Y:S02]  /*daf0*/  @P1 IMAD.MOV.U32 R18, RZ, RZ, R144 ;  /* 0x000000ffff121224 */ /* 0x001fe400078e0090 */
[----:B------:R-:W-:-:S05]  /*db00*/  @P1 IMAD.MOV.U32 R19, RZ, RZ, R143 ;  /* 0x000000ffff131224 */ /* 0x000fca00078e008f */
[----:B------:R0:W4:Y:S02]  /*db10*/  @P1 LDG.E.U16 R57, desc[UR6][R18.64] ;  /* 0x0000000612391981 */ /* 0x000124000c1e1500 */
[----:B0-----:R-:W-:Y:S02]  /*db20*/  @P1 IMAD.MOV.U32 R18, RZ, RZ, R147 ;  /* 0x000000ffff121224 */ /* 0x001fe400078e0093 */
[----:B------:R-:W-:-:S05]  /*db30*/  @P1 IMAD.MOV.U32 R19, RZ, RZ, R146 ;  /* 0x000000ffff131224 */ /* 0x000fca00078e0092 */
[----:B------:R0:W4:Y:S01]  /*db40*/  @P1 LDG.E.U16 R56, desc[UR6][R18.64] ;  /* 0x0000000612381981 */ /* 0x000122000c1e1500 */
[----:B------:R-:W-:Y:S01]  /*db50*/  ISETP.GT.AND P0, PT, R16, 0x8, PT ;  /* 0x000000081000780c */ /* 0x000fe20003f04270 */
[----:B0-----:R-:W-:Y:S02]  /*db60*/  @P1 IMAD.MOV.U32 R18, RZ, RZ, R151 ;  /* 0x000000ffff121224 */ /* 0x001fe400078e0097 */
[----:B------:R-:W-:Y:S02]  /*db70*/  IMAD.MOV.U32 R151, RZ, RZ, R17 ;  /* 0x000000ffff977224 */ /* 0x000fe400078e0011 */
[----:B------:R-:W2:Y:S01]  /*db80*/  LDL R17, [R1+0x139c] ;  /* 0x00139c0001117983 */ /* 0x000ea20000100800 */
[----:B------:R-:W-:-:S05]  /*db90*/  @P1 IMAD.MOV.U32 R19, RZ, RZ, R148 ;  /* 0x000000ffff131224 */ /* 0x000fca00078e0094 */
[----:B------:R0:W4:Y:S02]  /*dba0*/  @P1 LDG.E.U16 R55, desc[UR6][R18.64] ;  /* 0x0000000612371981 */ /* 0x000124000c1e1500 */
[----:B0-----:R-:W-:Y:S02]  /*dbb0*/  @P0 IMAD.MOV.U32 R19, RZ, RZ, R39 ;  /* 0x000000ffff130224 */ /* 0x001fe400078e0027 */
[----:B------:R-:W-:Y:S01]  /*dbc0*/  @P0 IMAD.MOV.U32 R18, RZ, RZ, R37 ;  /* 0x000000ffff120224 */ /* 0x000fe200078e0025 */
[----:B------:R-:W-:Y:S01]  /*dbd0*/  ISETP.GT.AND P1, PT, R16, 0x9, PT ;  /* 0x000000091000780c */ /* 0x000fe20003f24270 */
[----:B------:R-:W4:Y:S04]  /*dbe0*/  LDL R39, [R1+0x1180] ;  /* 0x0011800001277983 */ /* 0x000f280000100800 */
[----:B------:R3:W4:Y:S01]  /*dbf0*/  @P0 LDG.E.U16 R165, desc[UR6][R18.64] ;  /* 0x0000000612a50981 */ /* 0x000722000c1e1500 */
[----:B------:R-:W-:-:S02]  /*dc00*/  PRMT R29, RZ, 0x7610, R29 ;  /* 0x00007610ff1d7816 */ /* 0x000fc4000000001d */
[----:B------:R-:W-:Y:S01]  /*dc10*/  PRMT R28, RZ, 0x7610, R28 ;  /* 0x00007610ff1c7816 */ /* 0x000fe2000000001c */
[----:B------:R-:W4:Y:S01]  /*dc20*/  LDL R37, [R1+0x1184] ;  /* 0x0011840001257983 */ /* 0x000f220000100800 */
[----:B---3--:R-:W-:Y:S02]  /*dc30*/  @P0 IMAD.MOV.U32 R18, RZ, RZ, R27 ;  /* 0x000000ffff120224 */ /* 0x008fe400078e001b */
[----:B------:R-:W-:Y:S01]  /*dc40*/  @P0 IMAD.MOV.U32 R19, RZ, RZ, R34 ;  /* 0x000000ffff130224 */ /* 0x000fe200078e0022 */
[----:B------:R-:W3:Y:S04]  /*dc50*/  LDL R27, [R1+0x138c] ;  /* 0x00138c00011b7983 */ /* 0x000ee80000100800 */
[----:B------:R-:W4:Y:S04]  /*dc60*/  LDL R34, [R1+0x1388] ;  /* 0x0013880001227983 */ /* 0x000f280000100800 */
[----:B------:R0:W4:Y:S02]  /*dc70*/  @P0 LDG.E.U16 R166, desc[UR6][R18.64] ;  /* 0x0000000612a60981 */ /* 0x000124000c1e1500 */
[----:B0-----:R-:W-:-:S02]  /*dc80*/  @P0 IMAD.MOV.U32 R18, RZ, RZ, R32 ;  /* 0x000000ffff120224 */ /* 0x001fc400078e0020 */
[----:B------:R-:W-:Y:S01]  /*dc90*/  @P0 IMAD.MOV.U32 R19, RZ, RZ, R33 ;  /* 0x000000ffff130224 */ /* 0x000fe200078e0021 */
[----:B------:R-:W4:Y:S04]  /*dca0*/  LDL R32, [R1+0x1384] ;  /* 0x0013840001207983 */ /* 0x000f280000100800 */
        /* <DEDUP_REMOVED lines=13> */
[----:B------:R-:W4:Y:S01]  /*dd80*/  LDL R25, [R1+0x1368] ;  /* 0x0013680001197983 */ /* 0x000f220000100800 */
[----:B------:R-:W-:Y:S01]  /*dd90*/  ISETP.GT.AND P0, PT, R16, 0xa, PT ;  /* 0x0000000a1000780c */ /* 0x000fe20003f04270 */
[----:B--2---:R-:W-:Y:S02]  /*dda0*/  @P1 IMAD.MOV.U32 R18, RZ, RZ, R17 ;  /* 0x000000ffff121224 */ /* 0x004fe400078e0011 */
[----:B------:R-:W2:Y:S04]  /*ddb0*/  LDL R17, [R1+0x136c] ;  /* 0x00136c0001117983 */ /* 0x000ea80000100800 */
[----:B------:R0:W2:Y:S02]  /*ddc0*/  @P1 LDG.E.U16 R172, desc[UR6][R18.64] ;  /* 0x0000000612ac1981 */ /* 0x0000a4000c1e1500 */
[----:B0-----:R-:W-:-:S02]  /*ddd0*/  @P1 IMAD.MOV.U32 R18, RZ, RZ, R35 ;  /* 0x000000ffff121224 */ /* 0x001fc400078e0023 */
[----:B------:R-:W-:Y:S01]  /*dde0*/  @P1 IMAD.MOV.U32 R19, RZ, RZ, R36 ;  /* 0x000000ffff131224 */ /* 0x000fe200078e0024 */
[----:B------:R-:W2:Y:S04]  /*ddf0*/  LDL R35, [R1+0x1364] ;  /* 0x0013640001237983 */ /* 0x000ea80000100800 */
[----:B------:R-:W2:Y:S04]  /*de00*/  LDL R36, [R1+0x1360] ;  /* 0x0013600001247983 */ /* 0x000ea80000100800 */
[----:B------:R3:W2:Y:S02]  /*de10*/  @P1 LDG.E.U16 R169, desc[UR6][R18.64] ;  /* 0x0000000612a91981 */ /* 0x0006a4000c1e1500 */
[----:B---3--:R-:W-:-:S02]  /*de20*/  @P1 IMAD.MOV.U32 R18, RZ, RZ, R27 ;  /* 0x000000ffff121224 */ /* 0x008fc400078e001b */
[----:B------:R-:W3:Y:S01]  /*de30*/  LDL R27, [R1+0x135c] ;  /* 0x00135c00011b7983 */ /* 0x000ee20000100800 */
[----:B----4-:R-:W-:-:S03]  /*de40*/  @P1 IMAD.MOV.U32 R19, RZ, RZ, R34 ;  /* 0x000000ffff131224 */ /* 0x010fc600078e0022 */
[----:B------:R-:W4:Y:S04]  /*de50*/  LDL R34, [R1+0x1358] ;  /* 0x0013580001227983 */ /* 0x000f280000100800 */
[----:B------:R0:W4:Y:S02]  /*de60*/  @P1 LDG.E.U16 R171, desc[UR6][R18.64] ;  /* 0x0000000612ab1981 */ /* 0x000124000c1e1500 */
[----:B0-----:R-:W-:Y:S02]  /*de70*/  @P0 IMAD.MOV.U32 R18, RZ, RZ, R32 ;  /* 0x000000ffff120224 */ /* 0x001fe400078e0020 */
[----:B------:R-:W4:Y:S01]  /*de80*/  LDL R32, [R1+0x1354] ;  /* 0x0013540001207983 */ /* 0x000f220000100800 */
[----:B------:R-:W-:-:S03]  /*de90*/  @P0 IMAD.MOV.U32 R19, RZ, RZ, R33 ;  /* 0x000000ffff130224 */ /* 0x000fc600078e0021 */
[----:B------:R-:W4:Y:S04]  /*dea0*/  LDL R33, [R1+0x1350] ;  /* 0x0013500001217983 */ /* 0x000f280000100800 */
[----:B------:R0:W4:Y:S02]  /*deb0*/  @P0 LDG.E.U16 R29, desc[UR6][R18.64] ;  /* 0x00000006121d0981 */ /* 0x000124000c1e1500 */
[----:B0-----:R-:W-:Y:S02]  /*dec0*/  @P0 IMAD.MOV.U32 R18, RZ, RZ, R24 ;  /* 0x000000ffff120224 */ /* 0x001fe400078e0018 */
[----:B------:R-:W4:Y:S01]  /*ded0*/  LDL R24, [R1+0x134c] ;  /* 0x00134c0001187983 */ /* 0x000f220000100800 */
[----:B------:R-:W-:-:S03]  /*dee0*/  @P0 IMAD.MOV.U32 R19, RZ, RZ, R26 ;  /* 0x000000ffff130224 */ /* 0x000fc600078e001a */
[----:B------:R-:W4:Y:S01]  /*def0*/  LDL R26, [R1+0x1348] ;  /* 0x00134800011a7983 */ /* 0x000f220000100800 */
[----:B------:R-:W-:-:S03]  /*df00*/  PRMT R49, RZ, 0x7610, R49 ;  /* 0x00007610ff317816 */ /* 0x000fc60000000031 */
[----:B------:R0:W4:Y:S02]  /*df10*/  @P0 LDG.E.U16 R28, desc[UR6][R18.64] ;  /* 0x00000006121c0981 */ /* 0x000124000c1e1500 */
[----:B0-----:R-:W-:Y:S02]  /*df20*/  @P0 IMAD.MOV.U32 R18, RZ, RZ, R30 ;  /* 0x000000ffff120224 */ /* 0x001fe400078e001e */
[----:B------:R-:W4:Y:S01]  /*df30*/  LDL R30, [R1+0x1344] ;  /* 0x00134400011e7983 */ /* 0x000f220000100800 */
[----:B------:R-:W-:-:S03]  /*df40*/  @P0 IMAD.MOV.U32 R19, RZ, RZ, R31 ;  /* 0x000000ffff130224 */ /* 0x000fc600078e001f */
[----:B------:R-:W4:Y:S04]  /*df50*/  LDL R31, [R1+0x1340] ;  /* 0x00134000011f7983 */ /* 0x000f280000100800 */
[----:B------:R0:W4:Y:S01]  /*df60*/  @P0 LDG.E.U16 R49, desc[UR6][R18.64] ;  /* 0x0000000612310981 */ /* 0x000122000c1e1500 */
[----:B------:R-:W-:Y:S02]  /*df70*/  ISETP.GT.AND P1, PT, R16, 0xb, PT ;  /* 0x0000000b1000780c */ /* 0x000fe40003f24270 */
[----:B------:R-:W-:Y:S01]  /*df80*/  PRMT R38, RZ, 0x7610, R38 ;  /* 0x00007610ff267816 */ /* 0x000fe20000000026 */
[----:B0-----:R-:W-:Y:S02]  /*df90*/  @P0 IMAD.MOV.U32 R19, RZ, RZ, R25 ;  /* 0x000000ffff130224 */ /* 0x001fe400078e0019 */
[----:B------:R-:W4:Y:S01]  /*dfa0*/  LDL R25, [R1+0x1338] ;  /* 0x0013380001197983 */ /* 0x000f220000100800 */
[----:B------:R-:W-:-:S02]  /*dfb0*/  PRMT R42, RZ, 0x7610, R42 ;  /* 0x00007610ff2a7816 */ /* 0x000fc4000000002a */
[----:B------:R-:W-:Y:S01]  /*dfc0*/  PRMT R80, RZ, 0x7610, R80 ;  /* 0x00007610ff507816 */ /* 0x000fe20000000050 */
[----:B--2---:R-:W-:Y:S02]  /*dfd0*/  @P0 IMAD.MOV.U32 R18, RZ, RZ, R17 ;  /* 0x000000ffff120224 */ /* 0x004fe400078e0011 */
[----:B------:R-:W2:Y:S04]  /*dfe0*/  LDL R17, [R1+0x133c] ;  /* 0x00133c0001117983 */ /* 0x000ea80000100800 */
[----:B------:R0:W2:Y:S02]  /*dff0*/  @P0 LDG.E.U16 R38, desc[UR6][R18.64] ;  /* 0x0000000612260981 */ /* 0x0000a4000c1e1500 */
[----:B0-----:R-:W-:Y:S02]  /*e000*/  @P1 IMAD.MOV.U32 R18, RZ, RZ, R35 ;  /* 0x000000ffff121224 */ /* 0x001fe400078e0023 */
[----:B------:R-:W2:Y:S01]  /*e010*/  LDL R35, [R1+0x1334] ;  /* 0x0013340001237983 */ /* 0x000ea20000100800 */
[----:B------:R-:W-:-:S03]  /*e020*/  @P1 IMAD.MOV.U32 R19, RZ, RZ, R36 ;  /* 0x000000ffff131224 */ /* 0x000fc600078e0024 */
[----:B------:R-:W2:Y:S04]  /*e030*/  LDL R36, [R1+0x1330] ;  /* 0x0013300001247983 */ /* 0x000ea80000100800 */
[----:B------:R3:W2:Y:S01]  /*e040*/  @P1 LDG.E.U16 R42, desc[UR6][R18.64] ;  /* 0x00000006122a1981 */ /* 0x0006a2000c1e1500 */
[----:B------:R-:W-:Y:S01]  /*e050*/  PRMT R79, RZ, 0x7610, R79 ;  /* 0x00007610ff4f7816 */ /* 0x000fe2000000004f */
[----:B---3--:R-:W-:Y:S02]  /*e060*/  @P1 IMAD.MOV.U32 R18, RZ, RZ, R27 ;  /* 0x000000ffff121224 */ /* 0x008fe400078e001b */
        /* <DEDUP_REMOVED lines=13> */
[----:B------:R-:W-:Y:S02]  /*e140*/  ISETP.GT.AND P0, PT, R16, 0xc, PT ;  /* 0x0000000c1000780c */ /* 0x000fe40003f04270 */
[----:B------:R-:W-:Y:S02]  /*e150*/  PRMT R78, RZ, 0x7610, R78 ;  /* 0x00007610ff4e7816 */ /* 0x000fe4000000004e */
[----:B------:R-:W-:-:S04]  /*e160*/  PRMT R72, RZ, 0x7610, R72 ;  /* 0x00007610ff487816 */ /* 0x000fc80000000048 */
[----:B------:R0:W4:Y:S05]  /*e170*/  @P1 LDG.E.U16 R78, desc[UR6][R18.64] ;  /* 0x00000006124e1981 */ /* 0x00012a000c1e1500 */
[----:B0-----:R-:W-:Y:S02]  /*e180*/  @P0 IMAD.MOV.U32 R18, RZ, RZ, R30 ;  /* 0x000000ffff120224 */ /* 0x001fe400078e001e */
[----:B------:R-:W-:Y:S01]  /*e190*/  @P0 IMAD.MOV.U32 R19, RZ, RZ, R31 ;  /* 0x000000ffff130224 */ /* 0x000fe200078e001f */
[----:B------:R-:W4:Y:S04]  /*e1a0*/  LDL R30, [R1+0x1314] ;  /* 0x00131400011e7983 */ /* 0x000f280000100800 */
[----:B------:R-:W4:Y:S04]  /*e1b0*/  LDL R31, [R1+0x1310] ;  /* 0x00131000011f7983 */ /* 0x000f280000100800 */
[----:B------:R0:W4:Y:S01]  /*e1c0*/  @P0 LDG.E.U16 R72, desc[UR6][R18.64] ;  /* 0x0000000612480981 */ /* 0x000122000c1e1500 */
[----:B------:R-:W-:Y:S01]  /*e1d0*/  PRMT R71, RZ, 0x7610, R71 ;  /* 0x00007610ff477816 */ /* 0x000fe20000000047 */
[----:B0-----:R-:W-:-:S02]  /*e1e0*/  @P0 IMAD.MOV.U32 R19, RZ, RZ, R25 ;  /* 0x000000ffff130224 */ /* 0x001fc400078e0019 */
[----:B------:R-:W4:Y:S01]  /*e1f0*/  LDL R25, [R1+0x1308] ;  /* 0x0013080001197983 */ /* 0x000f220000100800 */
[----:B------:R-:W-:Y:S02]  /*e200*/  PRMT R70, RZ, 0x7610, R70 ;  /* 0x00007610ff467816 */ /* 0x000fe40000000046 */
[----:B------:R-:W-:Y:S01]  /*e210*/  ISETP.GT.AND P1, PT, R16, 0xd, PT ;  /* 0x0000000d1000780c */ /* 0x000fe20003f24270 */
[----:B--2---:R-:W-:Y:S02]  /*e220*/  @P0 IMAD.MOV.U32 R18, RZ, RZ, R17 ;  /* 0x000000ffff120224 */ /* 0x004fe400078e0011 */
[----:B------:R-:W2:Y:S04]  /*e230*/  LDL R17, [R1+0x130c] ;  /* 0x00130c0001117983 */ /* 0x000ea80000100800 */
[----:B------:R0:W2:Y:S01]  /*e240*/  @P0 LDG.E.U16 R71, desc[UR6][R18.64] ;  /* 0x0000000612470981 */ /* 0x0000a2000c1e1500 */
[----:B------:R-:W-:Y:S01]  /*e250*/  PRMT R69, RZ, 0x7610, R69 ;  /* 0x00007610ff457816 */ /* 0x000fe20000000045 */
[----:B0-----:R-:W-:-:S02]  /*e260*/  @P0 IMAD.MOV.U32 R18, RZ, RZ, R35 ;  /* 0x000000ffff120224 */ /* 0x001fc400078e0023 */
        /* <DEDUP_REMOVED lines=19> */
[----:B------:R-:W-:Y:S02]  /*e3a0*/  PRMT R64, RZ, 0x7610, R64 ;  /* 0x00007610ff407816 */ /* 0x000fe40000000040 */
[----:B------:R-:W-:-:S04]  /*e3b0*/  PRMT R63, RZ, 0x7610, R63 ;  /* 0x00007610ff3f7816 */ /* 0x000fc8000000003f */
[----:B------:R0:W4:Y:S01]  /*e3c0*/  @P1 LDG.E.U16 R64, desc[UR6][R18.64] ;  /* 0x0000000612401981 */ /* 0x000122000c1e1500 */
[----:B------:R-:W-:Y:S01]  /*e3d0*/  ISETP.GT.AND P0, PT, R16, 0xe, PT ;  /* 0x0000000e1000780c */ /* 0x000fe20003f04270 */
[----:B0-----:R-:W-:Y:S02]  /*e3e0*/  @P1 IMAD.MOV.U32 R18, RZ, RZ, R30 ;  /* 0x000000ffff121224 */ /* 0x001fe400078e001e */
[----:B------:R-:W4:Y:S01]  /*e3f0*/  LDL R30, [R1+0x12e4] ;  /* 0x0012e400011e7983 */ /* 0x000f220000100800 */
[----:B------:R-:W-:-:S03]  /*e400*/  @P1 IMAD.MOV.U32 R19, RZ, RZ, R31 ;  /* 0x000000ffff131224 */ /* 0x000fc600078e001f */
[----:B------:R-:W4:Y:S04]  /*e410*/  LDL R31, [R1+0x12e0] ;  /* 0x0012e000011f7983 */ /* 0x000f280000100800 */
[----:B------:R0:W4:Y:S01]  /*e420*/  @P1 LDG.E.U16 R63, desc[UR6][R18.64] ;  /* 0x00000006123f1981 */ /* 0x000122000c1e1500 */
[----:B------:R-:W-:Y:S01]  /*e430*/  PRMT R62, RZ, 0x7610, R62 ;  /* 0x00007610ff3e7816 */ /* 0x000fe2000000003e */
[----:B0-----:R-:W-:Y:S02]  /*e440*/  @P1 IMAD.MOV.U32 R19, RZ, RZ, R25 ;  /* 0x000000ffff131224 */ /* 0x001fe400078e0019 */
[----:B------:R-:W4:Y:S01]  /*e450*/  LDL R25, [R1+0x12d8] ;  /* 0x0012d80001197983 */ /* 0x000f220000100800 */
[----:B------:R-:W-:Y:S02]  /*e460*/  PRMT R61, RZ, 0x7610, R61 ;  /* 0x00007610ff3d7816 */ /* 0x000fe4000000003d */
[----:B------:R-:W-:Y:S01]  /*e470*/  PRMT R60, RZ, 0x7610, R60 ;  /* 0x00007610ff3c7816 */ /* 0x000fe2000000003c */
[----:B--2---:R-:W-:-:S02]  /*e480*/  @P1 IMAD.MOV.U32 R18, RZ, RZ, R17 ;  /* 0x000000ffff121224 */ /* 0x004fc400078e0011 */
        /* <DEDUP_REMOVED lines=35> */
[----:B------:R-:W-:Y:S01]  /*e6c0*/  ISETP.GT.AND P0, PT, R16, 0x10, PT ;  /* 0x000000101000780c */ /* 0x000fe20003f04270 */
[----:B--2---:R-:W-:-:S02]  /*e6d0*/  @P1 IMAD.MOV.U32 R18, RZ, RZ, R17 ;  /* 0x000000ffff121224 */ /* 0x004fc400078e0011 */
[----:B------:R-:W2:Y:S04]  /*e6e0*/  LDL R17, [R1+0x12ac] ;  /* 0x0012ac0001117983 */ /* 0x000ea80000100800 */
[----:B------:R0:W2:Y:S01]  /*e6f0*/  @P1 LDG.E.U16 R53, desc[UR6][R18.64] ;  /* 0x0000000612351981 */ /* 0x0000a2000c1e1500 */
[----:B------:R-:W-:Y:S01]  /*e700*/  PRMT R51, RZ, 0x7610, R51 ;  /* 0x00007610ff337816 */ /* 0x000fe20000000033 */
[----:B0-----:R-:W-:Y:S02]  /*e710*/  @P1 IMAD.MOV.U32 R18, RZ, RZ, R35 ;  /* 0x000000ffff121224 */ /* 0x001fe400078e0023 */
[----:B------:R-:W2:Y:S01]  /*e720*/  LDL R35, [R1+0x12a4] ;  /* 0x0012a40001237983 */ /* 0x000ea20000100800 */
[----:B------:R-:W-:-:S03]  /*e730*/  @P1 IMAD.MOV.U32 R19, RZ, RZ, R36 ;  /* 0x000000ffff131224 */ /* 0x000fc600078e0024 */
[----:B------:R-:W2:Y:S04]  /*e740*/  LDL R36, [R1+0x12a0] ;  /* 0x0012a00001247983 */ /* 0x000ea80000100800 */
[----:B------:R3:W2:Y:S02]  /*e750*/  @P1 LDG.E.U16 R52, desc[UR6][R18.64] ;  /* 0x0000000612341981 */ /* 0x0006a4000c1e1500 */
        /* <DEDUP_REMOVED lines=13> */
[----:B------:R-:W4:Y:S04]  /*e830*/  LDL R26, [R1+0x1288] ;  /* 0x00128800011a7983 */ /* 0x000f280000100800 */
[----:B------:R0:W4:Y:S01]  /*e840*/  @P0 LDG.E.U16 R158, desc[UR6][R18.64] ;  /* 0x00000006129e0981 */ /* 0x000122000c1e1500 */
[----:B------:R-:W-:Y:S01]  /*e850*/  ISETP.GT.AND P1, PT, R16, 0x11, PT ;  /* 0x000000111000780c */ /* 0x000fe20003f24270 */
[----:B0-----:R-:W-:Y:S02]  /*e860*/  @P0 IMAD.MOV.U32 R18, RZ, RZ, R30 ;  /* 0x000000ffff120224 */ /* 0x001fe400078e001e */
[----:B------:R-:W4:Y:S01]  /*e870*/  LDL R30, [R1+0x1284] ;  /* 0x00128400011e7983 */ /* 0x000f220000100800 */
[----:B------:R-:W-:-:S03]  /*e880*/  @P0 IMAD.MOV.U32 R19, RZ, RZ, R31 ;  /* 0x000000ffff130224 */ /* 0x000fc600078e001f */
[----:B------:R-:W4:Y:S04]  /*e890*/  LDL R31, [R1+0x1280] ;  /* 0x00128000011f7983 */ /* 0x000f280000100800 */
[----:B------:R0:W4:Y:S02]  /*e8a0*/  @P0 LDG.E.U16 R159, desc[UR6][R18.64] ;  /* 0x00000006129f0981 */ /* 0x000124000c1e1500 */
[----:B0-----:R-:W-:Y:S02]  /*e8b0*/  @P0 IMAD.MOV.U32 R19, RZ, RZ, R25 ;  /* 0x000000ffff130224 */ /* 0x001fe400078e0019 */
[----:B------:R-:W4:Y:S01]  /*e8c0*/  LDL R25, [R1+0x1278] ;  /* 0x0012780001197983 */ /* 0x000f220000100800 */
[----:B--2---:R-:W-:-:S03]  /*e8d0*/  @P0 IMAD.MOV.U32 R18, RZ, RZ, R17 ;  /* 0x000000ffff120224 */ /* 0x004fc600078e0011 */
[----:B------:R-:W2:Y:S04]  /*e8e0*/  LDL R17, [R1+0x127c] ;  /* 0x00127c0001117983 */ /* 0x000ea80000100800 */
[----:B------:R0:W2:Y:S02]  /*e8f0*/  @P0 LDG.E.U16 R160, desc[UR6][R18.64] ;  /* 0x0000000612a00981 */ /* 0x0000a4000c1e1500 */
        /* <DEDUP_REMOVED lines=19> */
[----:B------:R-:W-:-:S03]  /*ea30*/  ISETP.GT.AND P0, PT, R16, 0x12, PT ;  /* 0x000000121000780c */ /* 0x000fc60003f04270 */
[----:B------:R0:W4:Y:S10]  /*ea40*/  @P1 LDG.E.U16 R164, desc[UR6][R18.64] ;  /* 0x0000000612a41981 */ /* 0x000134000c1e1500 */
[----:B0-----:R-:W-:-:S02]  /*ea50*/  @P0 IMAD.MOV.U32 R18, RZ, RZ, R30 ;  /* 0x000000ffff120224 */ /* 0x001fc400078e001e */
[----:B------:R-:W4:Y:S01]  /*ea60*/  LDL R30, [R1+0x1254] ;  /* 0x00125400011e7983 */ /* 0x000f220000100800 */
[----:B------:R-:W-:-:S03]  /*ea70*/  @P0 IMAD.MOV.U32 R19, RZ, RZ, R31 ;  /* 0x000000ffff130224 */ /* 0x000fc600078e001f */
[----:B------:R-:W4:Y:S04]  /*ea80*/  LDL R31, [R1+0x1250] ;  /* 0x00125000011f7983 */ /* 0x000f280000100800 */
[----:B------:R0:W4:Y:S02]  /*ea90*/  @P0 LDG.E.U16 R235, desc[UR6][R18.64] ;  /* 0x0000000612eb0981 */ /* 0x000124000c1e1500 */
[----:B0-----:R-:W-:Y:S02]  /*eaa0*/  @P0 IMAD.MOV.U32 R19, RZ, RZ, R25 ;  /* 0x000000ffff130224 */ /* 0x001fe400078e0019 */
[----:B------:R-:W4:Y:S01]  /*eab0*/  LDL R25, [R1+0x1248] ;  /* 0x0012480001197983 */ /* 0x000f220000100800 */
[----:B------:R-:W-:Y:S01]  /*eac0*/  ISETP.GT.AND P1, PT, R16, 0x13, PT ;  /* 0x000000131000780c */ /* 0x000fe20003f24270 */
        /* <DEDUP_REMOVED lines=167> */
[----:B------:R-:W-:-:S05]  /*f540*/  @P0 IMAD.MOV.U32 R19, RZ, RZ, R39 ;  /* 0x000000ffff130224 */ /* 0x000fca00078e0027 */
[----:B------:R0:W2:Y:S02]  /*f550*/  @P0 LDG.E.U16 R217, desc[UR6][R18.64] ;  /* 0x0000000612d90981 */ /* 0x0000a4000c1e1500 */
[----:B0-----:R-:W-:Y:S02]  /*f560*/  @P0 IMAD.MOV.U32 R19, RZ, RZ, R35 ;  /* 0x000000ffff130224 */ /* 0x001fe400078e0023 */
[----:B------:R-:W2:Y:S01]  /*f570*/  LDL R35, [R1+0x1148] ;  /* 0x0011480001237983 */ /* 0x000ea20000100800 */
[----:B---3--:R-:W-:-:S03]  /*f580*/  @P0 IMAD.MOV.U32 R18, RZ, RZ, R27 ;  /* 0x000000ffff120224 */ /* 0x008fc600078e001b */
[----:B------:R-:W3:Y:S04]  /*f590*/  LDL R27, [R1+0x114c] ;  /* 0x00114c00011b7983 */ /* 0x000ee80000100800 */
[----:B------:R4:W3:Y:S02]  /*f5a0*/  @P0 LDG.E.U16 R218, desc[UR6][R18.64] ;  /* 0x0000000612da0981 */ /* 0x0008e4000c1e1500 */
[----:B----4-:R-:W-:Y:S02]  /*f5b0*/  @P0 IMAD.MOV.U32 R18, RZ, RZ, R34 ;  /* 0x000000ffff120224 */ /* 0x010fe400078e0022 */
[----:B------:R-:W-:Y:S01]  /*f5c0*/  @P0 IMAD.MOV.U32 R19, RZ, RZ, R36 ;  /* 0x000000ffff130224 */ /* 0x000fe200078e0024 */
[----:B------:R-:W4:Y:S04]  /*f5d0*/  LDL R34, [R1+0x1140] ;  /* 0x0011400001227983 */ /* 0x000f280000100800 */
[----:B------:R0:W4:Y:S02]  /*f5e0*/  @P0 LDG.E.U16 R220, desc[UR6][R18.64] ;  /* 0x0000000612dc0981 */ /* 0x000124000c1e1500 */
[----:B0-----:R-:W-:-:S02]  /*f5f0*/  @P0 IMAD.MOV.U32 R18, RZ, RZ, R24 ;  /* 0x000000ffff120224 */ /* 0x001fc400078e0018 */
[----:B------:R-:W4:Y:S01]  /*f600*/  LDL R24, [R1+0x113c] ;  /* 0x00113c0001187983 */ /* 0x000f220000100800 */
[----:B------:R-:W-:-:S03]  /*f610*/  @P0 IMAD.MOV.U32 R19, RZ, RZ, R26 ;  /* 0x000000ffff130224 */ /* 0x000fc600078e001a */
[----:B------:R-:W4:Y:S04]  /*f620*/  LDL R26, [R1+0x1138] ;  /* 0x00113800011a7983 */ /* 0x000f280000100800 */
[----:B------:R-:W4:Y:S01]  /*f630*/  LDL.LU R40, [R1+0x1144] ;  /* 0x0011440001287983 */ /* 0x000f220000300800 */
[----:B------:R-:W-:-:S03]  /*f640*/  ISETP.GT.AND P1, PT, R16, 0x1b, PT ;  /* 0x0000001b1000780c */ /* 0x000fc60003f24270 */
[----:B------:R0:W4:Y:S01]  /*f650*/  @P0 LDG.E.U16 R221, desc[UR6][R18.64] ;  /* 0x0000000612dd0981 */ /* 0x000122000c1e1500 */
[----:B------:R-:W-:-:S03]  /*f660*/  IMAD.MOV.U32 R148, RZ, RZ, R149 ;  /* 0x000000ffff947224 */ /* 0x000fc600078e0095 */
[----:B------:R-:W4:Y:S04]  /*f670*/  LDL R37, [R1+0x1108] ;  /* 0x0011080001257983 */ /* 0x000f280000100800 */
[----:B------:R-:W4:Y:S02]  /*f680*/  LDL R36, [R1+0x110c] ;  /* 0x00110c0001247983 */ /* 0x000f240000100800 */
[----:B0-----:R-:W-:Y:S02]  /*f690*/  @P1 IMAD.MOV.U32 R18, RZ, RZ, R32 ;  /* 0x000000ffff121224 */ /* 0x001fe400078e0020 */
[----:B------:R-:W-:Y:S01]  /*f6a0*/  @P1 IMAD.MOV.U32 R19, RZ, RZ, R33 ;  /* 0x000000ffff131224 */ /* 0x000fe200078e0021 */
[----:B------:R-:W4:Y:S04]  /*f6b0*/  LDL R32, [R1+0x1134] ;  /* 0x0011340001207983 */ /* 0x000f280000100800 */
[----:B------:R0:W4:Y:S04]  /*f6c0*/  @P1 LDG.E.U16 R234, desc[UR6][R18.64] ;  /* 0x0000000612ea1981 */ /* 0x000128000c1e1500 */
[----:B------:R-:W4:Y:S01]  /*f6d0*/  LDL R33, [R1+0x1130] ;  /* 0x0011300001217983 */ /* 0x000f220000100800 */
[----:B0-----:R-:W-:-:S02]  /*f6e0*/  @P1 IMAD.MOV.U32 R18, RZ, RZ, R30 ;  /* 0x000000ffff121224 */ /* 0x001fc400078e001e */
[----:B------:R-:W-:Y:S01]  /*f6f0*/  @P1 IMAD.MOV.U32 R19, RZ, RZ, R31 ;  /* 0x000000ffff131224 */ /* 0x000fe200078e001f */
[----:B------:R-:W4:Y:S04]  /*f700*/  LDL R30, [R1+0x1120] ;  /* 0x00112000011e7983 */ /* 0x000f280000100800 */
[----:B------:R0:W4:Y:S04]  /*f710*/  @P1 LDG.E.U16 R233, desc[UR6][R18.64] ;  /* 0x0000000612e91981 */ /* 0x000128000c1e1500 */
[----:B------:R-:W4:Y:S01]  /*f720*/  LDL R31, [R1+0x1128] ;  /* 0x00112800011f7983 */ /* 0x000f220000100800 */
[----:B0-----:R-:W-:-:S03]  /*f730*/  @P1 IMAD.MOV.U32 R19, RZ, RZ, R25 ;  /* 0x000000ffff131224 */ /* 0x001fc600078e0019 */
[----:B------:R-:W4:Y:S01]  /*f740*/  LDL R25, [R1+0x1124] ;  /* 0x0011240001197983 */ /* 0x000f220000100800 */
[----:B--2---:R-:W-:-:S03]  /*f750*/  @P1 IMAD.MOV.U32 R18, RZ, RZ, R17 ;  /* 0x000000ffff121224 */ /* 0x004fc600078e0011 */
[----:B------:R-:W2:Y:S01]  /*f760*/  LDL R17, [R1+0x112c] ;  /* 0x00112c0001117983 */ /* 0x000ea20000100800 */
[----:B------:R-:W-:-:S03]  /*f770*/  ISETP.GT.AND P0, PT, R16, 0x1c, PT ;  /* 0x0000001c1000780c */ /* 0x000fc60003f04270 */
[----:B------:R0:W2:Y:S01]  /*f780*/  @P1 LDG.E.U16 R232, desc[UR6][R18.64] ;  /* 0x0000000612e81981 */ /* 0x0000a2000c1e1500 */
[----:B------:R-:W-:-:S03]  /*f790*/  IMAD.MOV.U32 R149, RZ, RZ, R8 ;  /* 0x000000ffff957224 */ /* 0x000fc600078e0008 */
[----:B------:R-:W2:Y:S01]  /*f7a0*/  LDL R8, [R1+0x111c] ;  /* 0x00111c0001087983 */ /* 0x000ea20000100800 */
[----:B0-----:R-:W-:-:S03]  /*f7b0*/  @P1 IMAD.MOV.U32 R19, RZ, RZ, R35 ;  /* 0x000000ffff131224 */ /* 0x001fc600078e0023 */
[----:B------:R-:W2:Y:S01]  /*f7c0*/  LDL R35, [R1+0x1100] ;  /* 0x0011000001237983 */ /* 0x000ea20000100800 */
[----:B---3--:R-:W-:-:S03]  /*f7d0*/  @P1 IMAD.MOV.U32 R18, RZ, RZ, R27 ;  /* 0x000000ffff121224 */ /* 0x008fc600078e001b */
[----:B------:R-:W3:Y:S04]  /*f7e0*/  LDL R27, [R1+0x1118] ;  /* 0x00111800011b7983 */ /* 0x000ee80000100800 */
[----:B------:R4:W3:Y:S02]  /*f7f0*/  @P1 LDG.E.U16 R231, desc[UR6][R18.64] ;  /* 0x0000000612e71981 */ /* 0x0008e4000c1e1500 */
[----:B----4-:R-:W-:Y:S02]  /*f800*/  @P0 IMAD.MOV.U32 R19, RZ, RZ, R34 ;  /* 0x000000ffff130224 */ /* 0x010fe400078e0022 */
[----:B------:R-:W-:Y:S01]  /*f810*/  @P0 IMAD.MOV.U32 R18, RZ, RZ, R40 ;  /* 0x000000ffff120224 */ /* 0x000fe200078e0028 */
[----:B------:R-:W-:Y:S01]  /*f820*/  ISETP.GT.AND P1, PT, R16, 0x1d, PT ;  /* 0x0000001d1000780c */ /* 0x000fe20003f24270 */
        /* <DEDUP_REMOVED lines=15> */
[----:B------:R-:W2:Y:S04]  /*f920*/  LDL R17, [R1+0x10fc] ;  /* 0x0010fc0001117983 */ /* 0x000ea80000100800 */
[----:B------:R0:W2:Y:S02]  /*f930*/  @P0 LDG.E.U16 R227, desc[UR6][R18.64] ;  /* 0x0000000612e30981 */ /* 0x0000a4000c1e1500 */
[----:B0-----:R-:W-:Y:S02]  /*f940*/  @P1 IMAD.MOV.U32 R18, RZ, RZ, R25 ;  /* 0x000000ffff121224 */ /* 0x001fe400078e0019 */
[----:B------:R-:W-:Y:S01]  /*f950*/  @P1 IMAD.MOV.U32 R19, RZ, RZ, R30 ;  /* 0x000000ffff131224 */ /* 0x000fe200078e001e */
[----:B------:R-:W2:Y:S04]  /*f960*/  LDL R25, [R1+0x10f4] ;  /* 0x0010f40001197983 */ /* 0x000ea80000100800 */
[----:B------:R-:W2:Y:S04]  /*f970*/  LDL R30, [R1+0x10f0] ;  /* 0x0010f000011e7983 */ /* 0x000ea80000100800 */
[----:B------:R0:W2:Y:S02]  /*f980*/  @P1 LDG.E.U16 R226, desc[UR6][R18.64] ;  /* 0x0000000612e21981 */ /* 0x0000a4000c1e1500 */
[----:B0-----:R-:W-:-:S02]  /*f990*/  @P1 IMAD.MOV.U32 R18, RZ, RZ, R8 ;  /* 0x000000ffff121224 */ /* 0x001fc400078e0008 */
[----:B------:R-:W2:Y:S01]  /*f9a0*/  LDL R8, [R1+0x10e4] ;  /* 0x0010e40001087983 */ /* 0x000ea20000100800 */
[----:B---3--:R-:W-:-:S03]  /*f9b0*/  @P1 IMAD.MOV.U32 R19, RZ, RZ, R27 ;  /* 0x000000ffff131224 */ /* 0x008fc600078e001b */
[----:B------:R-:W3:Y:S04]  /*f9c0*/  LDL R27, [R1+0x10e0] ;  /* 0x0010e000011b7983 */ /* 0x000ee80000100800 */
[----:B------:R4:W3:Y:S02]  /*f9d0*/  @P1 LDG.E.U16 R225, desc[UR6][R18.64] ;  /* 0x0000000612e11981 */ /* 0x0008e4000c1e1500 */
[----:B----4-:R-:W-:Y:S02]  /*f9e0*/  @P1 IMAD.MOV.U32 R18, RZ, RZ, R24 ;  /* 0x000000ffff121224 */ /* 0x010fe400078e0018 */
[----:B------:R-:W4:Y:S01]  /*f9f0*/  LDL R24, [R1+0x10dc] ;  /* 0x0010dc0001187983 */ /* 0x000f220000100800 */
[----:B------:R-:W-:-:S03]  /*fa00*/  @P1 IMAD.MOV.U32 R19, RZ, RZ, R26 ;  /* 0x000000ffff131224 */ /* 0x000fc600078e001a */
[----:B------:R-:W4:Y:S01]  /*fa10*/  LDL R26, [R1+0x10d8] ;  /* 0x0010d800011a7983 */ /* 0x000f220000100800 */
[----:B------:R-:W-:-:S03]  /*fa20*/  ISETP.GT.AND P0, PT, R16, 0x1e, PT ;  /* 0x0000001e1000780c */ /* 0x000fc60003f04270 */
[----:B------:R0:W4:Y:S02]  /*fa30*/  @P1 LDG.E.U16 R224, desc[UR6][R18.64] ;  /* 0x0000000612e01981 */ /* 0x000124000c1e1500 */
[----:B0-----:R-:W-:Y:S02]  /*fa40*/  @P1 IMAD.MOV.U32 R18, RZ, RZ, R36 ;  /* 0x000000ffff121224 */ /* 0x001fe400078e0024 */
[----:B------:R-:W-:-:S05]  /*fa50*/  @P1 IMAD.MOV.U32 R19, RZ, RZ, R37 ;  /* 0x000000ffff131224 */ /* 0x000fca00078e0025 */
[----:B------:R0:W4:Y:S02]  /*fa60*/  @P1 LDG.E.U16 R223, desc[UR6][R18.64] ;  /* 0x0000000612df1981 */ /* 0x000124000c1e1500 */
[----:B0-----:R-:W-:Y:S02]  /*fa70*/  @P0 IMAD.MOV.U32 R18, RZ, RZ, R34 ;  /* 0x000000ffff120224 */ /* 0x001fe400078e0022 */
[----:B------:R-:W-:-:S05]  /*fa80*/  @P0 IMAD.MOV.U32 R19, RZ, RZ, R35 ;  /* 0x000000ffff130224 */ /* 0x000fca00078e0023 */
[----:B------:R2:W4:Y:S02]  /*fa90*/  @P0 LDG.E.U16 R222, desc[UR6][R18.64] ;  /* 0x0000000612de0981 */ /* 0x000524000c1e1500 */
[----:B--2---:R-:W-:Y:S02]  /*faa0*/  @P0 IMAD.MOV.U32 R18, RZ, RZ, R17 ;  /* 0x000000ffff120224 */ /* 0x004fe400078e0011 */
[----:B------:R-:W-:Y:S01]  /*fab0*/  @P0 IMAD.MOV.U32 R19, RZ, RZ, R31 ;  /* 0x000000ffff130224 */ /* 0x000fe200078e001f */
[----:B------:R-:W2:Y:S04]  /*fac0*/  LDL R17, [R1+0x10d4] ;  /* 0x0010d40001117983 */ /* 0x000ea80000100800 */
[----:B------:R-:W2:Y:S04]  /*fad0*/  LDL R31, [R1+0x10d0] ;  /* 0x0010d000011f7983 */ /* 0x000ea80000100800 */
[----:B------:R0:W2:Y:S02]  /*fae0*/  @P0 LDG.E.U16 R219, desc[UR6][R18.64] ;  /* 0x0000000612db0981 */ /* 0x0000a4000c1e1500 */
[----:B0-----:R-:W-:-:S02]  /*faf0*/  @P0 IMAD.MOV.U32 R18, RZ, RZ, R25 ;  /* 0x000000ffff120224 */ /* 0x001fc400078e0019 */
[----:B------:R-:W-:Y:S01]  /*fb00*/  @P0 IMAD.MOV.U32 R19, RZ, RZ, R30 ;  /* 0x000000ffff130224 */ /* 0x000fe200078e001e */
[----:B------:R-:W2:Y:S04]  /*fb10*/  LDL R25, [R1+0x10cc] ;  /* 0x0010cc0001197983 */ /* 0x000ea80000100800 */
[----:B------:R-:W2:Y:S01]  /*fb20*/  LDL R30, [R1+0x10c8] ;  /* 0x0010c800011e7983 */ /* 0x000ea20000100800 */
[----:B------:R-:W-:-:S03]  /*fb30*/  ISETP.GT.AND P1, PT, R16, 0x1f, PT ;  /* 0x0000001f1000780c */ /* 0x000fc60003f24270 */
[----:B------:R0:W2:Y:S04]  /*fb40*/  @P0 LDG.E.U16 R216, desc[UR6][R18.64] ;  /* 0x0000000612d80981 */ /* 0x0000a8000c1e1500 */
[----:B------:R-:W2:Y:S04]  /*fb50*/  LDL.LU R44, [R1+0xec8] ;  /* 0x000ec800012c7983 */ /* 0x000ea80000300800 */
[----:B------:R-:W2:Y:S01]  /*fb60*/  LDL R34, [R1+0x10c0] ;  /* 0x0010c00001227983 */ /* 0x000ea20000100800 */
[----:B0-----:R-:W-:Y:S02]  /*fb70*/  @P0 IMAD.MOV.U32 R18, RZ, RZ, R32 ;  /* 0x000000ffff120224 */ /* 0x001fe400078e0020 */
[----:B------:R-:W-:-:S05]  /*fb80*/  @P0 IMAD.MOV.U32 R19, RZ, RZ, R33 ;  /* 0x000000ffff130224 */ /* 0x000fca00078e0021 */
[----:B------:R0:W2:Y:S02]  /*fb90*/  @P0 LDG.E.U16 R215, desc[UR6][R18.64] ;  /* 0x0000000612d70981 */ /* 0x0000a4000c1e1500 */
[----:B0-----:R-:W-:Y:S02]  /*fba0*/  @P1 IMAD.MOV.U32 R18, RZ, RZ, R8 ;  /* 0x000000ffff121224 */ /* 0x001fe400078e0008 */
[----:B---3--:R-:W-:Y:S02]  /*fbb0*/  @P1 IMAD.MOV.U32 R19, RZ, RZ, R27 ;  /* 0x000000ffff131224 */ /* 0x008fe400078e001b */
[----:B------:R-:W3:Y:S04]  /*fbc0*/  LDL R27, [R1+0x10c4] ;  /* 0x0010c400011b7983 */ /* 0x000ee80000100800 */
[----:B------:R4:W3:Y:S02]  /*fbd0*/  @P1 LDG.E.U16 R214, desc[UR6][R18.64] ;  /* 0x0000000612d61981 */ /* 0x0008e4000c1e1500 */
[----:B----4-:R-:W-:-:S02]  /*fbe0*/  @P1 IMAD.MOV.U32 R18, RZ, RZ, R24 ;  /* 0x000000ffff121224 */ /* 0x010fc400078e0018 */
[----:B------:R-:W4:Y:S01]  /*fbf0*/  LDL R24, [R1+0x10b4] ;  /* 0x0010b40001187983 */ /* 0x000f220000100800 */
[----:B------:R-:W-:-:S03]  /*fc00*/  @P1 IMAD.MOV.U32 R19, RZ, RZ, R26 ;  /* 0x000000ffff131224 */ /* 0x000fc600078e001a */
[----:B------:R-:W4:Y:S01]  /*fc10*/  LDL R26, [R1+0x10b0] ;  /* 0x0010b000011a7983 */ /* 0x000f220000100800 */
[----:B------:R-:W0:Y:S01]  /*fc20*/  S2R R8, SR_TID.X ;  /* 0x0000000000087919 */ /* 0x000e220000002100 */
[----:B------:R-:W-:Y:S02]  /*fc30*/  IMAD.MOV.U32 R147, RZ, RZ, R148 ;  /* 0x000000ffff937224 */ /* 0x000fe400078e0094 */
[----:B------:R-:W-:Y:S01]  /*fc40*/  IMAD.MOV.U32 R148, RZ, RZ, R5 ;  /* 0x000000ffff947224 */ /* 0x000fe200078e0005 */
[----:B------:R-:W4:Y:S01]  /*fc50*/  @P1 LDG.E.U16 R213, desc[UR6][R18.64] ;  /* 0x0000000612d51981 */ /* 0x000f22000c1e1500 */
[----:B0-----:R-:W-:-:S04]  /*fc60*/  LOP3.LUT R8, R8, 0x1f, RZ, 0xc0, !PT ;  /* 0x0000001f08087812 */ /* 0x001fc800078ec0ff */
[----:B------:R-:W-:Y:S02]  /*fc70*/  ISETP.GE.AND P0, PT, R8, R16, PT ;  /* 0x000000100800720c */ /* 0x000fe40003f06270 */
[----:B------:R-:W4:Y:S04]  /*fc80*/  LDL.LU R8, [R1+0xed4] ;  /* 0x000ed40001087983 */ /* 0x000f280000300800 */
[----:B------:R-:W4:Y:S01]  /*fc90*/  LDL.LU R5, [R1+0xef0] ;  /* 0x000ef00001057983 */ /* 0x000f220000300800 */
[----:B--2---:R-:W-:-:S03]  /*fca0*/  @P1 IMAD.MOV.U32 R16, RZ, RZ, R17 ;  /* 0x000000ffff101224 */ /* 0x004fc600078e0011 */
[----:B------:R-:W2:Y:S01]  /*fcb0*/  LDL R33, [R1+0x10a0] ;  /* 0x0010a00001217983 */ /* 0x000ea20000100800 */
[----:B------:R-:W-:-:S03]  /*fcc0*/  @P1 IMAD.MOV.U32 R17, RZ, RZ, R31 ;  /* 0x000000ffff111224 */ /* 0x000fc600078e001f */
[----:B------:R-:W2:Y:S04]  /*fcd0*/  LDL R32, [R1+0x10a4] ;  /* 0x0010a40001207983 */ /* 0x000ea80000100800 */
[----:B------:R0:W2:Y:S04]  /*fce0*/  @P1 LDG.E.U16 R212, desc[UR6][R16.64] ;  /* 0x0000000610d41981 */ /* 0x0000a8000c1e1500 */
[----:B------:R-:W2:Y:S04]  /*fcf0*/  LDL R37, [R1+0x1090] ;  /* 0x0010900001257983 */ /* 0x000ea80000100800 */
[----:B------:R-:W2:Y:S01]  /*fd00*/  LDL R36, [R1+0x1094] ;  /* 0x0010940001247983 */ /* 0x000ea20000100800 */
[----:B0-----:R-:W-:-:S03]  /*fd10*/  @P1 IMAD.MOV.U32 R16, RZ, RZ, R25 ;  /* 0x000000ffff101224 */ /* 0x001fc600078e0019 */
[----:B------:R-:W2:Y:S01]  /*fd20*/  LDL R31, [R1+0x1080] ;  /* 0x00108000011f7983 */ /* 0x000ea20000100800 */
[----:B------:R-:W-:-:S03]  /*fd30*/  @P1 IMAD.MOV.U32 R17, RZ, RZ, R30 ;  /* 0x000000ffff111224 */ /* 0x000fc600078e001e */
[----:B------:R-:W2:Y:S04]  /*fd40*/  LDL R25, [R1+0x1084] ;  /* 0x0010840001197983 */ /* 0x000ea80000100800 */
[----:B------:R0:W2:Y:S01]  /*fd50*/  @P1 LDG.E.U16 R211, desc[UR6][R16.64] ;  /* 0x0000000610d31981 */ /* 0x0000a2000c1e1500 */
[----:B------:R-:W-:Y:S01]  /*fd60*/  BAR.SYNC.DEFER_BLOCKING 0x0 ;  /* 0x0000000000007b1d */ /* 0x000fe20000010000 */
[----:B------:R-:W-:Y:S01]  /*fd70*/  PRMT R210, RZ, 0x7610, R210 ;  /* 0x00007610ffd27816 */ /* 0x000fe200000000d2 */
[----:B0-----:R-:W-:Y:S02]  /*fd80*/  @!P0 IMAD.MOV.U32 R16, RZ, RZ, R6 ;  /* 0x000000ffff108224 */ /* 0x001fe400078e0006 */
[----:B------:R-:W-:Y:S02]  /*fd90*/  @!P0 IMAD.MOV.U32 R17, RZ, RZ, R44 ;  /* 0x000000ffff118224 */ /* 0x000fe400078e002c */
[----:B------:R-:W2:Y:S04]  /*fda0*/  LDL R35, [R1+0x1070] ;  /* 0x0010700001237983 */ /* 0x000ea80000100800 */
[----:B------:R-:W2:Y:S01]  /*fdb0*/  LDL R30, [R1+0x1074] ;  /* 0x00107400011e7983 */ /* 0x000ea20000100800 */
[----:B------:R-:W-:-:S03]  /*fdc0*/  PRMT R209, RZ, 0x7610, R209 ;  /* 0x00007610ffd17816 */ /* 0x000fc600000000d1 */
[----:B------:R0:W-:Y:S04]  /*fdd0*/  STL [R1+0x1510], R6 ;  /* 0x0015100601007387 */ /* 0x0001e80000100800 */
[----:B------:R1:W2:Y:S04]  /*fde0*/  @!P0 LDG.E.U16 R210, desc[UR6][R16.64] ;  /* 0x0000000610d28981 */ /* 0x0002a8000c1e1500 */
[----:B0-----:R-:W2:Y:S01]  /*fdf0*/  LDL.LU R6, [R1+0xf00] ;  /* 0x000f000001067983 */ /* 0x001ea20000300800 */
[----:B-1----:R-:W-:-:S03]  /*fe00*/  @!P0 IMAD.MOV.U32 R17, RZ, RZ, R34 ;  /* 0x000000ffff118224 */ /* 0x002fc600078e0022 */
[----:B------:R-:W2:Y:S01]  /*fe10*/  LDL R34, [R1+0x1060] ;  /* 0x0010600001227983 */ /* 0x000ea20000100800 */
[----:B---3--:R-:W-:-:S03]  /*fe20*/  @!P0 IMAD.MOV.U32 R16, RZ, RZ, R27 ;  /* 0x000000ffff108224 */ /* 0x008fc600078e001b */
[----:B------:R-:W3:Y:S04]  /*fe30*/  LDL R27, [R1+0x1064] ;  /* 0x00106400011b7983 */ /* 0x000ee80000100800 */
[----:B------:R4:W3:Y:S02]  /*fe40*/  @!P0 LDG.E.U16 R209, desc[UR6][R16.64] ;  /* 0x0000000610d18981 */ /* 0x0008e4000c1e1500 */
[----:B----4-:R-:W-:Y:S02]  /*fe50*/  @!P0 IMAD.MOV.U32 R16, RZ, RZ, R24 ;  /* 0x000000ffff108224 */ /* 0x010fe400078e0018 */
[----:B------:R-:W4:Y:S01]  /*fe60*/  LDL R24, [R1+0x1054] ;  /* 0x0010540001187983 */ /* 0x000f220000100800 */
[----:B------:R-:W-:-:S03]  /*fe70*/  @!P0 IMAD.MOV.U32 R17, RZ, RZ, R26 ;  /* 0x000000ffff118224 */ /* 0x000fc600078e001a */
[----:B------:R-:W4:Y:S01]  /*fe80*/  LDL R26, [R1+0x1050] ;  /* 0x00105000011a7983 */ /* 0x000f220000100800 */
[----:B------:R-:W-:Y:S02]  /*fe90*/  PRMT R208, RZ, 0x7610, R208 ;  /* 0x00007610ffd07816 */ /* 0x000fe400000000d0 */
[----:B------:R-:W-:-:S04]  /*fea0*/  PRMT R207, RZ, 0x7610, R207 ;  /* 0x00007610ffcf7816 */ /* 0x000fc800000000cf */
[----:B------:R2:W4:Y:S01]  /*feb0*/  @!P0 LDG.E.U16 R208, desc[UR6][R16.64] ;  /* 0x0000000610d08981 */ /* 0x000522000c1e1500 */
[----:B------:R-:W-:Y:S02]  /*fec0*/  PRMT R206, RZ, 0x7610, R206 ;  /* 0x00007610ffce7816 */ /* 0x000fe400000000ce */
[----:B------:R-:W-:Y:S02]  /*fed0*/  PRMT R205, RZ, 0x7610, R205 ;  /* 0x00007610ffcd7816 */ /* 0x000fe400000000cd */
[----:B------:R-:W-:Y:S02]  /*fee0*/  PRMT R204, RZ, 0x7610, R204 ;  /* 0x00007610ffcc7816 */ /* 0x000fe400000000cc */
[----:B------:R-:W-:Y:S01]  /*fef0*/  PRMT R203, RZ, 0x7610, R203 ;  /* 0x00007610ffcb7816 */ /* 0x000fe200000000cb */
[----:B--2---:R-:W-:Y:S02]  /*ff00*/  @!P0 IMAD.MOV.U32 R17, RZ, RZ, R33 ;  /* 0x000000ffff118224 */ /* 0x004fe400078e0021 */
[----:B------:R-:W2:Y:S01]  /*ff10*/  LDL R33, [R1+0x1040] ;  /* 0x0010400001217983 */ /* 0x000ea20000100800 */
[----:B------:R-:W-:-:S03]  /*ff20*/  @!P0 IMAD.MOV.U32 R16, RZ, RZ, R32 ;  /* 0x000000ffff108224 */ /* 0x000fc600078e0020 */
[----:B------:R-:W2:Y:S04]  /*ff30*/  LDL R32, [R1+0x1044] ;  /* 0x0010440001207983 */ /* 0x000ea80000100800 */
[----:B------:R0:W2:Y:S02]  /*ff40*/  @!P0 LDG.E.U16 R207, desc[UR6][R16.64] ;  /* 0x0000000610cf8981 */ /* 0x0000a4000c1e1500 */
[----:B0-----:R-:W-:Y:S02]  /*ff50*/  @!P0 IMAD.MOV.U32 R16, RZ, RZ, R36 ;  /* 0x000000ffff108224 */ /* 0x001fe400078e0024 */
[----:B------:R-:W-:-:S05]  /*ff60*/  @!P0 IMAD.MOV.U32 R17, RZ, RZ, R37 ;  /* 0x000000ffff118224 */ /* 0x000fca00078e0025 */
[----:B------:R0:W2:Y:S02]  /*ff70*/  @!P0 LDG.E.U16 R206, desc[UR6][R16.64] ;  /* 0x0000000610ce8981 */ /* 0x0000a4000c1e1500 */
[----:B0-----:R-:W-:Y:S02]  /*ff80*/  @!P0 IMAD.MOV.U32 R16, RZ, RZ, R25 ;  /* 0x000000ffff108224 */ /* 0x001fe400078e0019 */
[----:B------:R-:W-:Y:S01]  /*ff90*/  @!P0 IMAD.MOV.U32 R17, RZ, RZ, R31 ;  /* 0x000000ffff118224 */ /* 0x000fe200078e001f */
[----:B------:R-:W2:Y:S04]  /*ffa0*/  LDL R25, [R1+0x1034] ;  /* 0x0010340001197983 */ /* 0x000ea80000100800 */
[----:B------:R-:W2:Y:S04]  /*ffb0*/  LDL R31, [R1+0x1030] ;  /* 0x00103000011f7983 */ /* 0x000ea80000100800 */
[----:B------:R0:W2:Y:S02]  /*ffc0*/  @!P0 LDG.E.U16 R205, desc[UR6][R16.64] ;  /* 0x0000000610cd8981 */ /* 0x0000a4000c1e1500 */
[----:B0-----:R-:W-:-:S02]  /*ffd0*/  @!P0 IMAD.MOV.U32 R16, RZ, RZ, R30 ;  /* 0x000000ffff108224 */ /* 0x001fc400078e001e */
[----:B------:R-:W-:Y:S01]  /*ffe0*/  @!P0 IMAD.MOV.U32 R17, RZ, RZ, R35 ;  /* 0x000000ffff118224 */ /* 0x000fe200078e0023 */
[----:B------:R-:W2:Y:S04]  /*fff0*/  LDL R30, [R1+0x1024] ;  /* 0x00102400011e7983 */ /* 0x000ea80000100800 */
[----:B------:R-:W2:Y:S04]  /*10000*/  LDL R35, [R1+0x1020] ;  /* 0x0010200001237983 */ /* 0x000ea80000100800 */
[----:B------:R0:W2:Y:S02]  /*10010*/  @!P0 LDG.E.U16 R204, desc[UR6][R16.64] ;  /* 0x0000000610cc8981 */ /* 0x0000a4000c1e1500 */
[----:B0-----:R-:W-:-:S02]  /*10020*/  @!P0 IMAD.MOV.U32 R17, RZ, RZ, R34 ;  /* 0x000000ffff118224 */ /* 0x001fc400078e0022 */
        /* <DEDUP_REMOVED lines=56> */
[----:B------:R-:W-:-:S05]  /*103b0*/  @!P0 IMAD.MOV.U32 R17, RZ, RZ, R35 ;  /* 0x000000ffff118224 */ /* 0x000fca00078e0023 */
[----:B------:R0:W2:Y:S02]  /*103c0*/  @!P0 LDG.E.U16 R194, desc[UR6][R16.64] ;  /* 0x0000000610c28981 */ /* 0x0000a4000c1e1500 */
[----:B0-----:R-:W-:Y:S02]  /*103d0*/  @!P0 IMAD.MOV.U32 R17, RZ, RZ, R34 ;  /* 0x000000ffff118224 */ /* 0x001fe400078e0022 */
[----:B---3--:R-:W-:Y:S02]  /*103e0*/  @!P0 IMAD.MOV.U32 R16, RZ, RZ, R27 ;  /* 0x000000ffff108224 */ /* 0x008fe400078e001b */
[----:B------:R-:W3:Y:S04]  /*103f0*/  LDL R27, [R1+0xf74] ;  /* 0x000f7400011b7983 */ /* 0x000ee80000100800 */
[----:B------:R-:W3:Y:S04]  /*10400*/  LDL.LU R41, [R1+0xf80] ;  /* 0x000f800001297983 */ /* 0x000ee80000300800 */
[----:B------:R4:W3:Y:S02]  /*10410*/  @!P0 LDG.E.U16 R193, desc[UR6][R16.64] ;  /* 0x0000000610c18981 */ /* 0x0008e4000c1e1500 */
[----:B----4-:R-:W-:-:S02]  /*10420*/  @!P0 IMAD.MOV.U32 R16, RZ, RZ, R24 ;  /* 0x000000ffff108224 */ /* 0x010fc400078e0018 */
[----:B------:R-:W4:Y:S01]  /*10430*/  LDL R24, [R1+0xf64] ;  /* 0x000f640001187983 */ /* 0x000f220000100800 */
[----:B------:R-:W-:-:S03]  /*10440*/  @!P0 IMAD.MOV.U32 R17, RZ, RZ, R26 ;  /* 0x000000ffff118224 */ /* 0x000fc600078e001a */
[----:B------:R-:W4:Y:S04]  /*10450*/  LDL R26, [R1+0xf60] ;  /* 0x000f6000011a7983 */ /* 0x000f280000100800 */
[----:B------:R-:W4:Y:S01]  /*10460*/  LDL.LU R37, [R1+0xf70] ;  /* 0x000f700001257983 */ /* 0x000f220000300800 */
[----:B------:R-:W-:Y:S02]  /*10470*/  PRMT R192, RZ, 0x7610, R192 ;  /* 0x00007610ffc07816 */ /* 0x000fe400000000c0 */
[----:B------:R-:W-:-:S04]  /*10480*/  PRMT R191, RZ, 0x7610, R191 ;  /* 0x00007610ffbf7816 */ /* 0x000fc800000000bf */
[----:B------:R2:W4:Y:S01]  /*10490*/  @!P0 LDG.E.U16 R192, desc[UR6][R16.64] ;  /* 0x0000000610c08981 */ /* 0x000522000c1e1500 */
[----:B------:R-:W-:-:S03]  /*104a0*/  PRMT R190, RZ, 0x7610, R190 ;  /* 0x00007610ffbe7816 */ /* 0x000fc600000000be */
[----:B------:R-:W-:Y:S04]  /*104b0*/  STS.U16 [R2+UR4], R173 ;  /* 0x000000ad02007988 */ /* 0x000fe80008000404 */
[----:B------:R-:W-:Y:S04]  /*104c0*/  STS.U16 [R2+UR4+0x2000], R174 ;  /* 0x002000ae02007988 */ /* 0x000fe80008000404 */
[----:B------:R-:W-:Y:S04]  /*104d0*/  STS.U16 [R2+UR4+0x4000], R175 ;  /* 0x004000af02007988 */ /* 0x000fe80008000404 */
[----:B------:R-:W-:Y:S04]  /*104e0*/  STS.U16 [R2+UR4+0x6000], R176 ;  /* 0x006000b002007988 */ /* 0x000fe80008000404 */
[----:B------:R-:W-:Y:S04]  /*104f0*/  STS.U16 [R2+UR4+0x400], R165 ;  /* 0x000400a502007988 */ /* 0x000fe80008000404 */
[----:B------:R-:W-:Y:S01]  /*10500*/  STS.U16 [R2+UR4+0x2400], R166 ;  /* 0x002400a602007988 */ /* 0x000fe20008000404 */
[----:B--2---:R-:W-:-:S02]  /*10510*/  @!P0 IMAD.MOV.U32 R17, RZ, RZ, R33 ;  /* 0x000000ffff118224 */ /* 0x004fc400078e0021 */
[----:B------:R-:W-:Y:S02]  /*10520*/  @!P0 IMAD.MOV.U32 R16, RZ, RZ, R32 ;  /* 0x000000ffff108224 */ /* 0x000fe400078e0020 */
[----:B------:R-:W2:Y:S04]  /*10530*/  LDL R32, [R1+0x14f8] ;  /* 0x0014f80001207983 */ /* 0x000ea80000100800 */
[----:B------:R0:W2:Y:S04]  /*10540*/  @!P0 LDG.E.U16 R191, desc[UR6][R16.64] ;  /* 0x0000000610bf8981 */ /* 0x0000a8000c1e1500 */
[----:B------:R-:W-:Y:S04]  /*10550*/  STS.U16 [R2+UR4+0x4400], R167 ;  /* 0x004400a702007988 */ /* 0x000fe80008000404 */
[----:B------:R-:W-:Y:S04]  /*10560*/  STS.U16 [R2+UR4+0x6400], R168 ;  /* 0x006400a802007988 */ /* 0x000fe80008000404 */
[----:B------:R-:W-:Y:S04]  /*10570*/  STS.U16 [R2+UR4+0x800], R157 ;  /* 0x0008009d02007988 */ /* 0x000fe80008000404 */
[----:B------:R-:W-:Y:S04]  /*10580*/  STS.U16 [R2+UR4+0x2800], R158 ;  /* 0x0028009e02007988 */ /* 0x000fe80008000404 */
[----:B------:R-:W-:Y:S01]  /*10590*/  STS.U16 [R2+UR4+0x4800], R159 ;  /* 0x0048009f02007988 */ /* 0x000fe20008000404 */
[----:B0-----:R-:W-:-:S03]  /*105a0*/  @!P0 IMAD.MOV.U32 R16, RZ, RZ, R25 ;  /* 0x000000ffff108224 */ /* 0x001fc600078e0019 */
[----:B------:R-:W2:Y:S04]  /*105b0*/  LDL.LU R25, [R1+0xf54] ;  /* 0x000f540001197983 */ /* 0x000ea80000300800 */
[----:B------:R-:W2:Y:S01]  /*105c0*/  LDL.LU R46, [R1+0xf50] ;  /* 0x000f5000012e7983 */ /* 0x000ea20000300800 */
[----:B------:R-:W-:-:S03]  /*105d0*/  @!P0 IMAD.MOV.U32 R17, RZ, RZ, R31 ;  /* 0x000000ffff118224 */ /* 0x000fc600078e001f */
[----:B------:R-:W2:Y:S04]  /*105e0*/  LDL.LU R36, [R1+0xf44] ;  /* 0x000f440001247983 */ /* 0x000ea80000300800 */
[----:B------:R-:W-:Y:S04]  /*105f0*/  STS.U16 [R2+UR4+0x6800], R160 ;  /* 0x006800a002007988 */ /* 0x000fe80008000404 */
[----:B------:R-:W-:Y:S04]  /*10600*/  STS.U16 [R2+UR4+0xc00], R152 ;  /* 0x000c009802007988 */ /* 0x000fe80008000404 */
[----:B------:R-:W-:Y:S04]  /*10610*/  STS.U16 [R2+UR4+0x2c00], R23 ;  /* 0x002c001702007988 */ /* 0x000fe80008000404 */
[----:B------:R-:W-:Y:S04]  /*10620*/  STS.U16 [R2+UR4+0x4c00], R22 ;  /* 0x004c001602007988 */ /* 0x000fe80008000404 */
[----:B------:R-:W-:Y:S04]  /*10630*/  STS.U16 [R2+UR4+0x6c00], R21 ;  /* 0x006c001502007988 */ /* 0x000fe80008000404 */
[----:B------:R0:W-:Y:S04]  /*10640*/  STL [R1+0x1514], R2 ;  /* 0x0015140201007387 */ /* 0x0001e80000100800 */
[----:B------:R-:W2:Y:S04]  /*10650*/  LDL R83, [R1+0x10b8] ;  /* 0x0010b80001537983 */ /* 0x000ea80000100800 */
[----:B------:R-:W2:Y:S04]  /*10660*/  LDL R82, [R1+0x10bc] ;  /* 0x0010bc0001527983 */ /* 0x000ea80000100800 */
[----:B0-----:R-:W2:Y:S04]  /*10670*/  LDL R2, [R1+0xee0] ;  /* 0x000ee00001027983 */ /* 0x001ea80000100800 */
[----:B------:R-:W2:Y:S04]  /*10680*/  LDL R81, [R1+0x10a8] ;  /* 0x0010a80001517983 */ /* 0x000ea80000100800 */
[----:B------:R-:W2:Y:S04]  /*10690*/  LDL R73, [R1+0x10ac] ;  /* 0x0010ac0001497983 */ /* 0x000ea80000100800 */
[----:B------:R-:W2:Y:S04]  /*106a0*/  LDL R66, [R1+0x1098] ;  /* 0x0010980001427983 */ /* 0x000ea80000100800 */
[----:B------:R-:W2:Y:S01]  /*106b0*/  LDL R48, [R1+0x109c] ;  /* 0x00109c0001307983 */ /* 0x000ea20000100800 */
[----:B------:R-:W-:-:S03]  /*106c0*/  PRMT R189, RZ, 0x7610, R189 ;  /* 0x00007610ffbd7816 */ /* 0x000fc600000000bd */
[----:B------:R-:W2:Y:S04]  /*106d0*/  LDL.LU R50, [R1+0xf40] ;  /* 0x000f400001327983 */ /* 0x000ea80000300800 */
[----:B------:R-:W2:Y:S04]  /*106e0*/  LDL.LU R47, [R1+0xf24] ;  /* 0x000f2400012f7983 */ /* 0x000ea80000300800 */
[----:B------:R0:W2:Y:S04]  /*106f0*/  @!P0 LDG.E.U16 R190, desc[UR6][R16.64] ;  /* 0x0000000610be8981 */ /* 0x0000a8000c1e1500 */
[----:B------:R-:W2:Y:S04]  /*10700*/  LDL.LU R43, [R1+0xed0] ;  /* 0x000ed000012b7983 */ /* 0x000ea80000300800 */
[----:B------:R-:W2:Y:S01]  /*10710*/  LDL.LU R39, [R1+0xf34] ;  /* 0x000f340001277983 */ /* 0x000ea20000300800 */
[----:B0-----:R-:W-:-:S03]  /*10720*/  @!P0 IMAD.MOV.U32 R16, RZ, RZ, R30 ;  /* 0x000000ffff108224 */ /* 0x001fc600078e001e */
[----:B------:R-:W2:Y:S01]  /*10730*/  LDL.LU R34, [R1+0xf14] ;  /* 0x000f140001227983 */ /* 0x000ea20000300800 */
[----:B------:R-:W-:-:S03]  /*10740*/  PRMT R188, RZ, 0x7610, R188 ;  /* 0x00007610ffbc7816 */ /* 0x000fc600000000bc */
[----:B------:R-:W2:Y:S04]  /*10750*/  LDL.LU R31, [R1+0xf30] ;  /* 0x000f3000011f7983 */ /* 0x000ea80000300800 */
[----:B------:R-:W2:Y:S01]  /*10760*/  LDL.LU R30, [R1+0xf04] ;  /* 0x000f0400011e7983 */ /* 0x000ea20000300800 */
[----:B---3--:R-:W-:-:S05]  /*10770*/  @!P0 IMAD.MOV.U32 R17, RZ, RZ, R41 ;  /* 0x000000ffff118224 */ /* 0x008fca00078e0029 */
[----:B------:R0:W3:Y:S02]  /*10780*/  @!P0 LDG.E.U16 R189, desc[UR6][R16.64] ;  /* 0x0000000610bd8981 */ /* 0x0000e4000c1e1500 */
[----:B0-----:R-:W-:Y:S02]  /*10790*/  @!P0 IMAD.MOV.U32 R16, RZ, RZ, R27 ;  /* 0x000000ffff108224 */ /* 0x001fe400078e001b */
[----:B------:R-:W3:Y:S01]  /*107a0*/  LDL.LU R27, [R1+0xf20] ;  /* 0x000f2000011b7983 */ /* 0x000ee20000300800 */
[----:B----4-:R-:W-:-:S05]  /*107b0*/  @!P0 IMAD.MOV.U32 R17, RZ, RZ, R37 ;  /* 0x000000ffff118224 */ /* 0x010fca00078e0025 */
[----:B------:R0:W4:Y:S02]  /*107c0*/  @!P0 LDG.E.U16 R188, desc[UR6][R16.64] ;  /* 0x0000000610bc8981 */ /* 0x000124000c1e1500 */
[----:B0-----:R-:W-:Y:S02]  /*107d0*/  @!P0 IMAD.MOV.U32 R17, RZ, RZ, R26 ;  /* 0x000000ffff118224 */ /* 0x001fe400078e001a */
[----:B------:R-:W-:Y:S01]  /*107e0*/  @!P0 IMAD.MOV.U32 R16, RZ, RZ, R24 ;  /* 0x000000ffff108224 */ /* 0x000fe200078e0018 */
[----:B------:R-:W4:Y:S04]  /*107f0*/  LDL.LU R26, [R1+0xef4] ;  /* 0x000ef400011a7983 */ /* 0x000f280000300800 */
[----:B------:R-:W4:Y:S01]  /*10800*/  LDL.LU R24, [R1+0xf10] ;  /* 0x000f100001187983 */ /* 0x000f220000300800 */
[----:B------:R-:W-:-:S02]  /*10810*/  PRMT R187, RZ, 0x7610, R187 ;  /* 0x00007610ffbb7816 */ /* 0x000fc400000000bb */
[----:B------:R-:W-:-:S04]  /*10820*/  PRMT R186, RZ, 0x7610, R186 ;  /* 0x00007610ffba7816 */ /* 0x000fc800000000ba */
[----:B------:R2:W4:Y:S01]  /*10830*/  @!P0 LDG.E.U16 R187, desc[UR6][R16.64] ;  /* 0x0000000610bb8981 */ /* 0x000522000c1e1500 */
[----:B------:R-:W-:Y:S02]  /*10840*/  PRMT R185, RZ, 0x7610, R185 ;  /* 0x00007610ffb97816 */ /* 0x000fe400000000b9 */
[----:B------:R-:W-:Y:S02]  /*10850*/  PRMT R184, RZ, 0x7610, R184 ;  /* 0x00007610ffb87816 */ /* 0x000fe400000000b8 */
[----:B------:R-:W-:Y:S02]  /*10860*/  PRMT R183, RZ, 0x7610, R183 ;  /* 0x00007610ffb77816 */ /* 0x000fe400000000b7 */
[----:B------:R-:W-:Y:S02]  /*10870*/  PRMT R182, RZ, 0x7610, R182 ;  /* 0x00007610ffb67816 */ /* 0x000fe400000000b6 */
[----:B------:R-:W-:Y:S01]  /*10880*/  PRMT R181, RZ, 0x7610, R181 ;  /* 0x00007610ffb57816 */ /* 0x000fe200000000b5 */
[----:B------:R-:W-:Y:S04]  /*10890*/  STL [R1+0x1518], R6 ;  /* 0x0015180601007387 */ /* 0x000fe80000100800 */
[----:B------:R0:W-:Y:S01]  /*108a0*/  STL [R1+0x151c], R5 ;  /* 0x00151c0501007387 */ /* 0x0001e20000100800 */
[----:B--2---:R-:W-:-:S02]  /*108b0*/  @!P0 IMAD.MOV.U32 R16, RZ, RZ, R25 ;  /* 0x000000ffff108224 */ /* 0x004fc400078e0019 */
[----:B------:R-:W-:-:S05]  /*108c0*/  @!P0 IMAD.MOV.U32 R17, RZ, RZ, R46 ;  /* 0x000000ffff118224 */ /* 0x000fca00078e002e */
[----:B------:R1:W2:Y:S02]  /*108d0*/  @!P0 LDG.E.U16 R186, desc[UR6][R16.64] ;  /* 0x0000000610ba8981 */ /* 0x0002a4000c1e1500 */
[----:B-1----:R-:W-:Y:S02]  /*108e0*/  @!P0 IMAD.MOV.U32 R16, RZ, RZ, R36 ;  /* 0x000000ffff108224 */ /* 0x002fe400078e0024 */
[----:B------:R-:W-:-:S05]  /*108f0*/  @!P0 IMAD.MOV.U32 R17, RZ, RZ, R50 ;  /* 0x000000ffff118224 */ /* 0x000fca00078e0032 */
[----:B------:R1:W2:Y:S02]  /*10900*/  @!P0 LDG.E.U16 R185, desc[UR6][R16.64] ;  /* 0x0000000610b98981 */ /* 0x0002a4000c1e1500 */
[----:B-1----:R-:W-:Y:S02]  /*10910*/  @!P0 IMAD.MOV.U32 R16, RZ, RZ, R39 ;  /* 0x000000ffff108224 */ /* 0x002fe400078e0027 */
[----:B------:R-:W-:-:S05]  /*10920*/  @!P0 IMAD.MOV.U32 R17, RZ, RZ, R31 ;  /* 0x000000ffff118224 */ /* 0x000fca00078e001f */
[----:B------:R1:W2:Y:S02]  /*10930*/  @!P0 LDG.E.U16 R184, desc[UR6][R16.64] ;  /* 0x0000000610b88981 */ /* 0x0002a4000c1e1500 */
[----:B-1----:R-:W-:Y:S02]  /*10940*/  @!P0 IMAD.MOV.U32 R16, RZ, RZ, R47 ;  /* 0x000000ffff108224 */ /* 0x002fe400078e002f */
[----:B---3--:R-:W-:-:S05]  /*10950*/  @!P0 IMAD.MOV.U32 R17, RZ, RZ, R27 ;  /* 0x000000ffff118224 */ /* 0x008fca00078e001b */
[----:B------:R1:W3:Y:S02]  /*10960*/  @!P0 LDG.E.U16 R183, desc[UR6][R16.64] ;  /* 0x0000000610b78981 */ /* 0x0002e4000c1e1500 */
[----:B-1----:R-:W-:Y:S02]  /*10970*/  @!P0 IMAD.MOV.U32 R16, RZ, RZ, R34 ;  /* 0x000000ffff108224 */ /* 0x002fe400078e0022 */
[----:B----4-:R-:W-:-:S05]  /*10980*/  @!P0 IMAD.MOV.U32 R17, RZ, RZ, R24 ;  /* 0x000000ffff118224 */ /* 0x010fca00078e0018 */
[----:B------:R1:W4:Y:S02]  /*10990*/  @!P0 LDG.E.U16 R182, desc[UR6][R16.64] ;  /* 0x0000000610b68981 */ /* 0x000324000c1e1500 */
[----:B-1----:R-:W-:Y:S02]  /*109a0*/  @!P0 IMAD.MOV.U32 R16, RZ, RZ, R30 ;  /* 0x000000ffff108224 */ /* 0x002fe400078e001e */
[----:B------:R-:W-:-:S05]  /*109b0*/  @!P0 IMAD.MOV.U32 R17, RZ, RZ, R6 ;  /* 0x000000ffff118224 */ /* 0x000fca00078e0006 */
[----:B------:R1:W4:Y:S02]  /*109c0*/  @!P0 LDG.E.U16 R181, desc[UR6][R16.64] ;  /* 0x0000000610b58981 */ /* 0x000324000c1e1500 */
[----:B-1----:R-:W-:Y:S02]  /*109d0*/  @!P0 IMAD.MOV.U32 R17, RZ, RZ, R5 ;  /* 0x000000ffff118224 */ /* 0x002fe400078e0005 */
[----:B0-----:R-:W2:Y:S04]  /*109e0*/  LDL.LU R5, [R1+0xee4] ;  /* 0x000ee40001057983 */ /* 0x001ea80000300800 */
[----:B------:R-:W-:Y:S04]  /*109f0*/  STS.U16 [R32+UR4+0x80], R177 ;  /* 0x000080b120007988 */ /* 0x000fe80008000404 */
[----:B------:R-:W-:Y:S01]  /*10a00*/  STS.U16 [R32+UR4+0x2080], R178 ;  /* 0x002080b220007988 */ /* 0x000fe20008000404 */
[----:B------:R-:W-:-:S03]  /*10a10*/  @!P0 IMAD.MOV.U32 R16, RZ, RZ, R26 ;  /* 0x000000ffff108224 */ /* 0x000fc600078e001a */
[----:B------:R-:W-:Y:S04]  /*10a20*/  STS.U16 [R32+UR4+0x4080], R179 ;  /* 0x004080b320007988 */ /* 0x000fe80008000404 */
[----:B------:R0:W-:Y:S04]  /*10a30*/  STS.U16 [R32+UR4+0x6080], R180 ;  /* 0x006080b420007988 */ /* 0x0001e80008000404 */
[----:B------:R-:W3:Y:S04]  /*10a40*/  LDL R45, [R1+0x1088] ;  /* 0x00108800012d7983 */ /* 0x000ee80000100800 */
[----:B------:R-:W4:Y:S01]  /*10a50*/  LDL R35, [R1+0x1078] ;  /* 0x0010780001237983 */ /* 0x000f220000100800 */
[----:B0-----:R-:W-:-:S02]  /*10a60*/  PRMT R180, RZ, 0x7610, R180 ;  /* 0x00007610ffb47816 */ /* 0x001fc400000000b4 */
[----:B------:R-:W-:Y:S01]  /*10a70*/  PRMT R179, RZ, 0x7610, R179 ;  /* 0x00007610ffb37816 */ /* 0x000fe200000000b3 */
[----:B------:R-:W4:Y:S04]  /*10a80*/  LDL R33, [R1+0x107c] ;  /* 0x00107c0001217983 */ /* 0x000f280000100800 */
[----:B------:R0:W4:Y:S01]  /*10a90*/  @!P0 LDG.E.U16 R180, desc[UR6][R16.64] ;  /* 0x0000000610b48981 */ /* 0x000122000c1e1500 */
[----:B------:R-:W-:Y:S01]  /*10aa0*/  PRMT R178, RZ, 0x7610, R178 ;  /* 0x00007610ffb27816 */ /* 0x000fe200000000b2 */
[----:B0-----:R-:W-:Y:S02]  /*10ab0*/  @!P0 IMAD.MOV.U32 R17, RZ, RZ, R2 ;  /* 0x000000ffff118224 */ /* 0x001fe400078e0002 */
[----:B------:R-:W3:Y:S01]  /*10ac0*/  LDL R2, [R1+0x108c] ;  /* 0x00108c0001027983 */ /* 0x000ee20000100800 */
[----:B------:R-:W-:-:S02]  /*10ad0*/  PRMT R177, RZ, 0x7610, R177 ;  /* 0x00007610ffb17816 */ /* 0x000fc400000000b1 */
[----:B------:R-:W-:Y:S01]  /*10ae0*/  PRMT R176, RZ, 0x7610, R176 ;  /* 0x00007610ffb07816 */ /* 0x000fe200000000b0 */
[----:B--2---:R-:W-:-:S05]  /*10af0*/  @!P0 IMAD.MOV.U32 R16, RZ, RZ, R5 ;  /* 0x000000ffff108224 */ /* 0x004fca00078e0005 */
[----:B------:R0:W2:Y:S02]  /*10b00*/  @!P0 LDG.E.U16 R179, desc[UR6][R16.64] ;  /* 0x0000000610b38981 */ /* 0x0000a4000c1e1500 */
[----:B0-----:R-:W-:Y:S02]  /*10b10*/  @!P0 IMAD.MOV.U32 R16, RZ, RZ, R8 ;  /* 0x000000ffff108224 */ /* 0x001fe400078e0008 */
[----:B------:R-:W-:-:S05]  /*10b20*/  @!P0 IMAD.MOV.U32 R17, RZ, RZ, R43 ;  /* 0x000000ffff118224 */ /* 0x000fca00078e002b */
[----:B------:R0:W2:Y:S04]  /*10b30*/  @!P0 LDG.E.U16 R178, desc[UR6][R16.64] ;  /* 0x0000000610b28981 */ /* 0x0000a8000c1e1500 */
[----:B------:R-:W-:Y:S01]  /*10b40*/  STL [R1+0x1520], R5 ;  /* 0x0015200501007387 */ /* 0x000fe20000100800 */
[----:B0-----:R-:W-:Y:S02]  /*10b50*/  @!P0 IMAD.MOV.U32 R16, RZ, RZ, R82 ;  /* 0x000000ffff108224 */ /* 0x001fe400078e0052 */
[----:B------:R-:W-:Y:S01]  /*10b60*/  @!P0 IMAD.MOV.U32 R17, RZ, RZ, R83 ;  /* 0x000000ffff118224 */ /* 0x000fe200078e0053 */
[----:B------:R0:W-:Y:S04]  /*10b70*/  STL [R1+0x1524], R8 ;  /* 0x0015240801007387 */ /* 0x0001e80000100800 */
[----:B------:R1:W2:Y:S04]  /*10b80*/  @!P0 LDG.E.U16 R177, desc[UR6][R16.64] ;  /* 0x0000000610b18981 */ /* 0x0002a8000c1e1500 */
[----:B0-----:R-:W2:Y:S01]  /*10b90*/  LDL R8, [R1+0x105c] ;  /* 0x00105c0001087983 */ /* 0x001ea20000100800 */
[----:B-1----:R-:W-:-:S02]  /*10ba0*/  @!P0 IMAD.MOV.U32 R16, RZ, RZ, R73 ;  /* 0x000000ffff108224 */ /* 0x002fc400078e0049 */
[----:B------:R-:W-:Y:S01]  /*10bb0*/  @!P0 IMAD.MOV.U32 R17, RZ, RZ, R81 ;  /* 0x000000ffff118224 */ /* 0x000fe200078e0051 */
[----:B------:R-:W2:Y:S04]  /*10bc0*/  LDL R73, [R1+0x106c] ;  /* 0x00106c0001497983 */ /* 0x000ea80000100800 */
[----:B------:R-:W2:Y:S04]  /*10bd0*/  LDL R81, [R1+0x1068] ;  /* 0x0010680001517983 */ /* 0x000ea80000100800 */
[----:B------:R0:W2:Y:S02]  /*10be0*/  @!P0 LDG.E.U16 R176, desc[UR6][R16.64] ;  /* 0x0000000610b08981 */ /* 0x0000a4000c1e1500 */
[----:B0-----:R-:W-:-:S02]  /*10bf0*/  @!P0 IMAD.MOV.U32 R17, RZ, RZ, R66 ;  /* 0x000000ffff118224 */ /* 0x001fc400078e0042 */
[----:B------:R-:W2:Y:S04]  /*10c00*/  LDL R66, [R1+0x1058] ;  /* 0x0010580001427983 */ /* 0x000ea80000100800 */
[----:B------:R-:W2:Y:S04]  /*10c10*/  LDL.LU R142, [R1+0xe80] ;  /* 0x000e8000018e7983 */ /* 0x000ea80000300800 */
[----:B------:R-:W2:Y:S01]  /*10c20*/  LDL R5, [R1+0x1048] ;  /* 0x0010480001057983 */ /* 0x000ea20000100800 */
[----:B------:R-:W-:Y:S01]  /*10c30*/  PRMT R175, RZ, 0x7610, R175 ;  /* 0x00007610ffaf7816 */ /* 0x000fe200000000af */
[----:B------:R-:W-:Y:S01]  /*10c40*/  @!P0 IMAD.MOV.U32 R16, RZ, RZ, R48 ;  /* 0x000000ffff108224 */ /* 0x000fe200078e0030 */
[----:B------:R-:W-:Y:S01]  /*10c50*/  PRMT R174, RZ, 0x7610, R174 ;  /* 0x00007610ffae7816 */ /* 0x000fe200000000ae */
[----:B------:R-:W2:Y:S04]  /*10c60*/  LDL R6, [R1+0x14f4] ;  /* 0x0014f40001067983 */ /* 0x000ea80000100800 */
[----:B------:R3:W2:Y:S02]  /*10c70*/  @!P0 LDG.E.U16 R175, desc[UR6][R16.64] ;  /* 0x0000000610af8981 */ /* 0x0006a4000c1e1500 */
[----:B---3--:R-:W-:-:S02]  /*10c80*/  @!P0 IMAD.MOV.U32 R16, RZ, RZ, R2 ;  /* 0x000000ffff108224 */ /* 0x008fc400078e0002 */
[----:B------:R-:W3:Y:S01]  /*10c90*/  LDL R2, [R1+0x104c] ;  /* 0x00104c0001027983 */ /* 0x000ee20000100800 */
[----:B------:R-:W-:-:S03]  /*10ca0*/  @!P0 IMAD.MOV.U32 R17, RZ, RZ, R45 ;  /* 0x000000ffff118224 */ /* 0x000fc600078e002d */
[----:B------:R-:W3:Y:S04]  /*10cb0*/  LDL.LU R143, [R1+0xe84] ;  /* 0x000e8400018f7983 */ /* 0x000ee80000300800 */
[----:B------:R-:W-:Y:S04]  /*10cc0*/  STS.U16 [R32+UR4+0x480], R170 ;  /* 0x000480aa20007988 */ /* 0x000fe80008000404 */
[----:B------:R-:W3:Y:S04]  /*10cd0*/  LDL R48, [R1+0x1038] ;  /* 0x0010380001307983 */ /* 0x000ee80000100800 */
[----:B------:R-:W3:Y:S01]  /*10ce0*/  LDL R45, [R1+0x103c] ;  /* 0x00103c00012d7983 */ /* 0x000ee20000100800 */
[----:B------:R-:W-:-:S03]  /*10cf0*/  PRMT R173, RZ, 0x7610, R173 ;  /* 0x00007610ffad7816 */ /* 0x000fc600000000ad */
[----:B------:R0:W-:Y:S04]  /*10d00*/  STS.U16 [R32+UR4+0x2480], R172 ;  /* 0x002480ac20007988 */ /* 0x0001e80008000404 */
[----:B------:R-:W-:Y:S04]  /*10d10*/  STS.U16 [R32+UR4+0x4480], R169 ;  /* 0x004480a920007988 */ /* 0x000fe80008000404 */
[----:B------:R1:W-:Y:S04]  /*10d20*/  STS.U16 [R32+UR4+0x6480], R171 ;  /* 0x006480ab20007988 */ /* 0x0003e80008000404 */
[----:B------:R-:W-:Y:S04]  /*10d30*/  STS.U16 [R32+UR4+0x880], R161 ;  /* 0x000880a120007988 */ /* 0x000fe80008000404 */
[----:B------:R4:W3:Y:S04]  /*10d40*/  @!P0 LDG.E.U16 R174, desc[UR6][R16.64] ;  /* 0x0000000610ae8981 */ /* 0x0008e8000c1e1500 */
[----:B------:R-:W-:Y:S04]  /*10d50*/  STS.U16 [R32+UR4+0x2880], R162 ;  /* 0x002880a220007988 */ /* 0x000fe80008000404 */
[----:B------:R-:W3:Y:S01]  /*10d60*/  LDL.LU R144, [R1+0xe88] ;  /* 0x000e880001907983 */ /* 0x000ee20000300800 */
[----:B----4-:R-:W-:-:S02]  /*10d70*/  @!P0 IMAD.MOV.U32 R16, RZ, RZ, R33 ;  /* 0x000000ffff108224 */ /* 0x010fc400078e0021 */
[----:B------:R-:W-:Y:S01]  /*10d80*/  @!P0 IMAD.MOV.U32 R17, RZ, RZ, R35 ;  /* 0x000000ffff118224 */ /* 0x000fe200078e0023 */
[----:B------:R-:W-:Y:S04]  /*10d90*/  STS.U16 [R32+UR4+0x4880], R163 ;  /* 0x004880a320007988 */ /* 0x000fe80008000404 */
[----:B------:R-:W4:Y:S04]  /*10da0*/  LDL R35, [R1+0x1028] ;  /* 0x0010280001237983 */ /* 0x000f280000100800 */
[----:B------:R-:W4:Y:S01]  /*10db0*/  LDL R33, [R1+0x102c] ;  /* 0x00102c0001217983 */ /* 0x000f220000100800 */
[----:B0-----:R-:W-:-:S03]  /*10dc0*/  PRMT R172, RZ, 0x7610, R172 ;  /* 0x00007610ffac7816 */ /* 0x001fc600000000ac */
[----:B------:R-:W-:Y:S04]  /*10dd0*/  STS.U16 [R32+UR4+0x6880], R164 ;  /* 0x006880a420007988 */ /* 0x000fe80008000404 */
[----:B------:R-:W-:Y:S04]  /*10de0*/  STS.U16 [R32+UR4+0xc80], R153 ;  /* 0x000c809920007988 */ /* 0x000fe80008000404 */
[----:B------:R-:W-:Y:S04]  /*10df0*/  STS.U16 [R32+UR4+0x2c80], R154 ;  /* 0x002c809a20007988 */ /* 0x000fe80008000404 */
[----:B------:R2:W4:Y:S04]  /*10e00*/  @!P0 LDG.E.U16 R173, desc[UR6][R16.64] ;  /* 0x0000000610ad8981 */ /* 0x000528000c1e1500 */
[----:B------:R-:W-:Y:S04]  /*10e10*/  STS.U16 [R32+UR4+0x4c80], R155 ;  /* 0x004c809b20007988 */ /* 0x000fe80008000404 */
[----:B------:R-:W4:Y:S04]  /*10e20*/  LDL.LU R146, [R1+0xe8c] ;  /* 0x000e8c0001927983 */ /* 0x000f280000300800 */
[----:B------:R0:W-:Y:S01]  /*10e30*/  STS.U16 [R32+UR4+0x6c80], R156 ;  /* 0x006c809c20007988 */ /* 0x0001e20008000404 */
[----:B-1----:R-:W-:-:S03]  /*10e40*/  PRMT R171, RZ, 0x7610, R171 ;  /* 0x00007610ffab7816 */ /* 0x002fc600000000ab */
[----:B0-----:R-:W4:Y:S01]  /*10e50*/  LDL R32, [R1+0x101c] ;  /* 0x00101c0001207983 */ /* 0x001f220000100800 */
[----:B--2---:R-:W-:-:S03]  /*10e60*/  @!P0 IMAD.MOV.U32 R16, RZ, RZ, R73 ;  /* 0x000000ffff108224 */ /* 0x004fc600078e0049 */
[----:B------:R-:W2:Y:S01]  /*10e70*/  LDL R73, [R1+0x1018] ;  /* 0x0010180001497983 */ /* 0x000ea20000100800 */
        /* <DEDUP_REMOVED lines=8> */
[----:B------:R-:W2:Y:S01]  /*10f00*/  LDL R5, [R1+0xff8] ;  /* 0x000ff80001057983 */ /* 0x000ea20000100800 */
[----:B------:R-:W-:Y:S01]  /*10f10*/  PRMT R170, RZ, 0x7610, R170 ;  /* 0x00007610ffaa7816 */ /* 0x000fe200000000aa */
[----:B---3--:R-:W-:Y:S02]  /*10f20*/  @!P0 IMAD.MOV.U32 R16, RZ, RZ, R2 ;  /* 0x000000ffff108224 */ /* 0x008fe400078e0002 */
[----:B------:R-:W3:Y:S01]  /*10f30*/  LDL R2, [R1+0xffc] ;  /* 0x000ffc0001027983 */ /* 0x000ee20000100800 */
[----:B------:R-:W-:-:S03]  /*10f40*/  PRMT R169, RZ, 0x7610, R169 ;  /* 0x00007610ffa97816 */ /* 0x000fc600000000a9 */
[----:B------:R0:W3:Y:S01]  /*10f50*/  @!P0 LDG.E.U16 R170, desc[UR6][R16.64] ;  /* 0x0000000610aa8981 */ /* 0x0000e2000c1e1500 */
[----:B------:R-:W-:Y:S01]  /*10f60*/  PRMT R168, RZ, 0x7610, R168 ;  /* 0x00007610ffa87816 */ /* 0x000fe200000000a8 */
[----:B0-----:R-:W-:Y:S02]  /*10f70*/  @!P0 IMAD.MOV.U32 R16, RZ, RZ, R45 ;  /* 0x000000ffff108224 */ /* 0x001fe400078e002d */
[----:B------:R-:W-:Y:S01]  /*10f80*/  @!P0 IMAD.MOV.U32 R17, RZ, RZ, R48 ;  /* 0x000000ffff118224 */ /* 0x000fe200078e0030 */
[----:B------:R-:W3:Y:S04]  /*10f90*/  LDL R45, [R1+0xfec] ;  /* 0x000fec00012d7983 */ /* 0x000ee80000100800 */
[----:B------:R-:W3:Y:S04]  /*10fa0*/  LDL R48, [R1+0xfe8] ;  /* 0x000fe80001307983 */ /* 0x000ee80000100800 */
[----:B------:R4:W3:Y:S01]  /*10fb0*/  @!P0 LDG.E.U16 R169, desc[UR6][R16.64] ;  /* 0x0000000610a98981 */ /* 0x0008e2000c1e1500 */
[----:B------:R-:W-:-:S03]  /*10fc0*/  PRMT R167, RZ, 0x7610, R167 ;  /* 0x00007610ffa77816 */ /* 0x000fc600000000a7 */
[----:B------:R-:W-:Y:S04]  /*10fd0*/  STS.U16 [R6+UR4+0x100], R142 ;  /* 0x0001008e06007988 */ /* 0x000fe80008000404 */
[----:B------:R-:W-:Y:S01]  /*10fe0*/  STS.U16 [R6+UR4+0x2100], R143 ;  /* 0x0021008f06007988 */ /* 0x000fe20008000404 */
[----:B------:R-:W-:-:S03]  /*10ff0*/  PRMT R166, RZ, 0x7610, R166 ;  /* 0x00007610ffa67816 */ /* 0x000fc600000000a6 */
[----:B------:R-:W-:Y:S01]  /*11000*/  STS.U16 [R6+UR4+0x4100], R144 ;  /* 0x0041009006007988 */ /* 0x000fe20008000404 */
[----:B----4-:R-:W-:-:S03]  /*11010*/  @!P0 IMAD.MOV.U32 R17, RZ, RZ, R35 ;  /* 0x000000ffff118224 */ /* 0x010fc600078e0023 */
[----:B------:R-:W4:Y:S01]  /*11020*/  LDL R35, [R1+0xfd8] ;  /* 0x000fd80001237983 */ /* 0x000f220000100800 */
[----:B------:R-:W-:-:S03]  /*11030*/  @!P0 IMAD.MOV.U32 R16, RZ, RZ, R33 ;  /* 0x000000ffff108224 */ /* 0x000fc600078e0021 */
[----:B------:R-:W4:Y:S04]  /*11040*/  LDL R33, [R1+0xfdc] ;  /* 0x000fdc0001217983 */ /* 0x000f280000100800 */
[----:B------:R0:W4:Y:S04]  /*11050*/  @!P0 LDG.E.U16 R168, desc[UR6][R16.64] ;  /* 0x0000000610a88981 */ /* 0x000128000c1e1500 */
[----:B------:R-:W-:Y:S04]  /*11060*/  STS.U16 [R6+UR4+0x6100], R146 ;  /* 0x0061009206007988 */ /* 0x000fe80008000404 */
[----:B------:R1:W-:Y:S04]  /*11070*/  STS.U16 [R6+UR4+0x500], R29 ;  /* 0x0005001d06007988 */ /* 0x0003e80008000404 */
[----:B------:R1:W-:Y:S01]  /*11080*/  STS.U16 [R6+UR4+0x2500], R28 ;  /* 0x0025001c06007988 */ /* 0x0003e20008000404 */
[----:B0-----:R-:W-:-:S03]  /*11090*/  @!P0 IMAD.MOV.U32 R16, RZ, RZ, R32 ;  /* 0x000000ffff108224 */ /* 0x001fc600078e0020 */
[----:B-1----:R-:W4:Y:S04]  /*110a0*/  LDL R29, [R1+0xfcc] ;  /* 0x000fcc00011d7983 */ /* 0x002f280000100800 */
[----:B------:R-:W4:Y:S04]  /*110b0*/  LDL R32, [R1+0xfc8] ;  /* 0x000fc80001207983 */ /* 0x000f280000100800 */
[----:B------:R-:W4:Y:S01]  /*110c0*/  LDL R28, [R1+0xfb8] ;  /* 0x000fb800011c7983 */ /* 0x000f220000100800 */
[----:B--2---:R-:W-:Y:S01]  /*110d0*/  @!P0 IMAD.MOV.U32 R17, RZ, RZ, R73 ;  /* 0x000000ffff118224 */ /* 0x004fe200078e0049 */
[----:B------:R-:W-:-:S02]  /*110e0*/  PRMT R165, RZ, 0x7610, R165 ;  /* 0x00007610ffa57816 */ /* 0x000fc400000000a5 */
[----:B------:R-:W-:Y:S04]  /*110f0*/  STS.U16 [R6+UR4+0x4500], R49 ;  /* 0x0045003106007988 */ /* 0x000fe80008000404 */
[----:B------:R0:W2:Y:S01]  /*11100*/  @!P0 LDG.E.U16 R167, desc[UR6][R16.64] ;  /* 0x0000000610a78981 */ /* 0x0000a2000c1e1500 */
[----:B------:R-:W-:Y:S02]  /*11110*/  PRMT R164, RZ, 0x7610, R164 ;  /* 0x00007610ffa47816 */ /* 0x000fe400000000a4 */
[----:B------:R-:W-:Y:S01]  /*11120*/  PRMT R163, RZ, 0x7610, R163 ;  /* 0x00007610ffa37816 */ /* 0x000fe200000000a3 */
[----:B------:R-:W2:Y:S01]  /*11130*/  LDL R73, [R1+0x14f0] ;  /* 0x0014f00001497983 */ /* 0x000ea20000100800 */
[----:B0-----:R-:W-:-:S03]  /*11140*/  @!P0 IMAD.MOV.U32 R16, RZ, RZ, R8 ;  /* 0x000000ffff108224 */ /* 0x001fc600078e0008 */
[----:B------:R-:W2:Y:S01]  /*11150*/  LDL R8, [R1+0xfbc] ;  /* 0x000fbc0001087983 */ /* 0x000ea20000100800 */
[----:B------:R-:W-:-:S05]  /*11160*/  @!P0 IMAD.MOV.U32 R17, RZ, RZ, R66 ;  /* 0x000000ffff118224 */ /* 0x000fca00078e0042 */
[----:B------:R0:W2:Y:S02]  /*11170*/  @!P0 LDG.E.U16 R166, desc[UR6][R16.64] ;  /* 0x0000000610a68981 */ /* 0x0000a4000c1e1500 */
[----:B0-----:R-:W-:Y:S02]  /*11180*/  @!P0 IMAD.MOV.U32 R17, RZ, RZ, R5 ;  /* 0x000000ffff118224 */ /* 0x001fe400078e0005 */
[----:B------:R-:W2:Y:S01]  /*11190*/  LDL R5, [R1+0xfa8] ;  /* 0x000fa80001057983 */ /* 0x000ea20000100800 */
[----:B---3--:R-:W-:-:S03]  /*111a0*/  @!P0 IMAD.MOV.U32 R16, RZ, RZ, R2 ;  /* 0x000000ffff108224 */ /* 0x008fc600078e0002 */
[----:B------:R-:W3:Y:S04]  /*111b0*/  LDL R2, [R1+0xfac] ;  /* 0x000fac0001027983 */ /* 0x000ee80000100800 */
[----:B------:R0:W3:Y:S04]  /*111c0*/  @!P0 LDG.E.U16 R165, desc[UR6][R16.64] ;  /* 0x0000000610a58981 */ /* 0x0000e8000c1e1500 */
[----:B------:R1:W-:Y:S01]  /*111d0*/  STS.U16 [R6+UR4+0x6500], R38 ;  /* 0x0065002606007988 */ /* 0x0003e20008000404 */
[----:B0-----:R-:W-:-:S03]  /*111e0*/  @!P0 IMAD.MOV.U32 R16, RZ, RZ, R45 ;  /* 0x000000ffff108224 */ /* 0x001fc600078e002d */
[----:B------:R-:W3:Y:S01]  /*111f0*/  LDL R45, [R1+0xf98] ;  /* 0x000f9800012d7983 */ /* 0x000ee20000100800 */
[----:B------:R-:W-:-:S03]  /*11200*/  @!P0 IMAD.MOV.U32 R17, RZ, RZ, R48 ;  /* 0x000000ffff118224 */ /* 0x000fc600078e0030 */
[----:B-1----:R-:W3:Y:S04]  /*11210*/  LDL R38, [R1+0xf9c] ;  /* 0x000f9c0001267983 */ /* 0x002ee80000100800 */
[----:B------:R4:W3:Y:S01]  /*11220*/  @!P0 LDG.E.U16 R164, desc[UR6][R16.64] ;  /* 0x0000000610a48981 */ /* 0x0008e2000c1e1500 */
[----:B------:R-:W-:Y:S02]  /*11230*/  PRMT R162, RZ, 0x7610, R162 ;  /* 0x00007610ffa27816 */ /* 0x000fe400000000a2 */
[----:B------:R-:W-:Y:S01]  /*11240*/  PRMT R161, RZ, 0x7610, R161 ;  /* 0x00007610ffa17816 */ /* 0x000fe200000000a1 */
[----:B----4-:R-:W-:Y:S02]  /*11250*/  @!P0 IMAD.MOV.U32 R17, RZ, RZ, R35 ;  /* 0x000000ffff118224 */ /* 0x010fe400078e0023 */
[----:B------:R-:W4:Y:S01]  /*11260*/  LDL R35, [R1+0xf88] ;  /* 0x000f880001237983 */ /* 0x000f220000100800 */
[----:B------:R-:W-:-:S03]  /*11270*/  @!P0 IMAD.MOV.U32 R16, RZ, RZ, R33 ;  /* 0x000000ffff108224 */ /* 0x000fc600078e0021 */
[----:B------:R-:W4:Y:S04]  /*11280*/  LDL R33, [R1+0xf8c] ;  /* 0x000f8c0001217983 */ /* 0x000f280000100800 */
[----:B------:R0:W4:Y:S02]  /*11290*/  @!P0 LDG.E.U16 R163, desc[UR6][R16.64] ;  /* 0x0000000610a38981 */ /* 0x000124000c1e1500 */
[----:B0-----:R-:W-:Y:S02]  /*112a0*/  @!P0 IMAD.MOV.U32 R16, RZ, RZ, R29 ;  /* 0x000000ffff108224 */ /* 0x001fe400078e001d */
[----:B------:R-:W4:Y:S01]  /*112b0*/  LDL R29, [R1+0xf7c] ;  /* 0x000f7c00011d7983 */ /* 0x000f220000100800 */
[----:B------:R-:W-:-:S03]  /*112c0*/  @!P0 IMAD.MOV.U32 R17, RZ, RZ, R32 ;  /* 0x000000ffff118224 */ /* 0x000fc600078e0020 */
[----:B------:R-:W4:Y:S04]  /*112d0*/  LDL R32, [R1+0xf78] ;  /* 0x000f780001207983 */ /* 0x000f280000100800 */
[----:B------:R0:W4:Y:S02]  /*112e0*/  @!P0 LDG.E.U16 R162, desc[UR6][R16.64] ;  /* 0x0000000610a28981 */ /* 0x000124000c1e1500 */
[----:B0-----:R-:W-:Y:S02]  /*112f0*/  @!P0 IMAD.MOV.U32 R17, RZ, RZ, R28 ;  /* 0x000000ffff118224 */ /* 0x001fe400078e001c */
[----:B------:R-:W4:Y:S01]  /*11300*/  LDL R28, [R1+0xf68] ;  /* 0x000f6800011c7983 */ /* 0x000f220000100800 */
[----:B--2---:R-:W-:-:S03]  /*11310*/  @!P0 IMAD.MOV.U32 R16, RZ, RZ, R8 ;  /* 0x000000ffff108224 */ /* 0x004fc600078e0008 */
[----:B------:R-:W2:Y:S04]  /*11320*/  LDL R8, [R1+0xf6c] ;  /* 0x000f6c0001087983 */ /* 0x000ea80000100800 */
[----:B------:R0:W2:Y:S02]  /*11330*/  @!P0 LDG.E.U16 R161, desc[UR6][R16.64] ;  /* 0x0000000610a18981 */ /* 0x0000a4000c1e1500 */
[----:B0-----:R-:W-:Y:S02]  /*11340*/  @!P0 IMAD.MOV.U32 R17, RZ, RZ, R5 ;  /* 0x000000ffff118224 */ /* 0x001fe400078e0005 */
[----:B------:R-:W2:Y:S01]  /*11350*/  LDL R5, [R1+0xf58] ;  /* 0x000f580001057983 */ /* 0x000ea20000100800 */
[----:B------:R-:W-:Y:S01]  /*11360*/  PRMT R160, RZ, 0x7610, R160 ;  /* 0x00007610ffa07816 */ /* 0x000fe200000000a0 */
[----:B---3--:R-:W-:Y:S01]  /*11370*/  @!P0 IMAD.MOV.U32 R16, RZ, RZ, R2 ;  /* 0x000000ffff108224 */ /* 0x008fe200078e0002 */
[----:B------:R-:W-:Y:S01]  /*11380*/  PRMT R159, RZ, 0x7610, R159 ;  /* 0x00007610ff9f7816 */ /* 0x000fe2000000009f */
[----:B------:R-:W-:Y:S04]  /*11390*/  STS.U16 [R6+UR4+0x900], R235 ;  /* 0x000900eb06007988 */ /* 0x000fe80008000404 */
[----:B------:R0:W3:Y:S01]  /*113a0*/  @!P0 LDG.E.U16 R160, desc[UR6][R16.64] ;  /* 0x0000000610a08981 */ /* 0x0000e2000c1e1500 */
[----:B------:R-:W-:-:S03]  /*113b0*/  PRMT R158, RZ, 0x7610, R158 ;  /* 0x00007610ff9e7816 */ /* 0x000fc6000000009e */
[----:B------:R-:W-:Y:S04]  /*113c0*/  STS.U16 [R6+UR4+0x2900], R236 ;  /* 0x002900ec06007988 */ /* 0x000fe80008000404 */
[----:B------:R-:W3:Y:S01]  /*113d0*/  LDL R2, [R1+0xf5c] ;  /* 0x000f5c0001027983 */ /* 0x000ee20000100800 */
[----:B0-----:R-:W-:Y:S02]  /*113e0*/  @!P0 IMAD.MOV.U32 R17, RZ, RZ, R45 ;  /* 0x000000ffff118224 */ /* 0x001fe400078e002d */
[----:B------:R-:W-:Y:S01]  /*113f0*/  @!P0 IMAD.MOV.U32 R16, RZ, RZ, R38 ;  /* 0x000000ffff108224 */ /* 0x000fe200078e0026 */
[----:B------:R-:W-:Y:S04]  /*11400*/  STS.U16 [R6+UR4+0x4900], R238 ;  /* 0x004900ee06007988 */ /* 0x000fe80008000404 */
[----:B------:R4:W3:Y:S04]  /*11410*/  @!P0 LDG.E.U16 R159, desc[UR6][R16.64] ;  /* 0x00000006109f8981 */ /* 0x0008e8000c1e1500 */
[----:B------:R-:W-:Y:S01]  /*11420*/  STS.U16 [R6+UR4+0x6900], R239 ;  /* 0x006900ef06007988 */ /* 0x000fe20008000404 */
[----:B------:R-:W-:-:S03]  /*11430*/  PRMT R157, RZ, 0x7610, R157 ;  /* 0x00007610ff9d7816 */ /* 0x000fc6000000009d */
[----:B------:R-:W-:Y:S04]  /*11440*/  STS.U16 [R6+UR4+0xd00], R217 ;  /* 0x000d00d906007988 */ /* 0x000fe80008000404 */
[----:B------:R-:W-:Y:S04]  /*11450*/  STS.U16 [R6+UR4+0x2d00], R218 ;  /* 0x002d00da06007988 */ /* 0x000fe80008000404 */
[----:B------:R-:W-:Y:S04]  /*11460*/  STS.U16 [R6+UR4+0x4d00], R220 ;  /* 0x004d00dc06007988 */ /* 0x000fe80008000404 */
[----:B------:R-:W-:Y:S01]  /*11470*/  STS.U16 [R6+UR4+0x6d00], R221 ;  /* 0x006d00dd06007988 */ /* 0x000fe20008000404 */
[----:B----4-:R-:W-:-:S03]  /*11480*/  @!P0 IMAD.MOV.U32 R17, RZ, RZ, R35 ;  /* 0x000000ffff118224 */ /* 0x010fc600078e0023 */
[----:B------:R-:W4:Y:S01]  /*11490*/  LDL.LU R35, [R1+0xf4c] ;  /* 0x000f4c0001237983 */ /* 0x000f220000300800 */
[----:B------:R-:W-:-:S03]  /*114a0*/  @!P0 IMAD.MOV.U32 R16, RZ, RZ, R33 ;  /* 0x000000ffff108224 */ /* 0x000fc600078e0021 */
[----:B------:R-:W4:Y:S04]  /*114b0*/  LDL.LU R146, [R1+0xebc] ;  /* 0x000ebc0001927983 */ /* 0x000f280000300800 */
[----:B------:R-:W4:Y:S04]  /*114c0*/  LDL.LU R48, [R1+0xf48] ;  /* 0x000f480001307983 */ /* 0x000f280000300800 */
[----:B------:R-:W4:Y:S04]  /*114d0*/  LDL.LU R38, [R1+0xf3c] ;  /* 0x000f3c0001267983 */ /* 0x000f280000300800 */
[----:B------:R0:W4:Y:S04]  /*114e0*/  @!P0 LDG.E.U16 R158, desc[UR6][R16.64] ;  /* 0x00000006109e8981 */ /* 0x000128000c1e1500 */
[----:B------:R-:W4:Y:S04]  /*114f0*/  LDL.LU R33, [R1+0xf38] ;  /* 0x000f380001217983 */ /* 0x000f280000300800 */
[----:B------:R-:W4:Y:S04]  /*11500*/  LDL.LU R144, [R1+0xec0] ;  /* 0x000ec00001907983 */ /* 0x000f280000300800 */
[----:B------:R1:W-:Y:S01]  /*11510*/  STS.U16 [R73+UR4+0x180], R4 ;  /* 0x0001800449007988 */ /* 0x0003e20008000404 */
[----:B------:R-:W-:-:S03]  /*11520*/  PRMT R156, RZ, 0x7610, R156 ;  /* 0x00007610ff9c7816 */ /* 0x000fc6000000009c */
[----:B-1----:R-:W4:Y:S01]  /*11530*/  LDL.LU R4, [R1+0x1f38] ;  /* 0x001f380001047983 */ /* 0x002f220000300800 */
[----:B0-----:R-:W-:-:S03]  /*11540*/  @!P0 IMAD.MOV.U32 R16, RZ, RZ, R29 ;  /* 0x000000ffff108224 */ /* 0x001fc600078e001d */
[----:B------:R-:W4:Y:S01]  /*11550*/  LDL.LU R45, [R1+0xf2c] ;  /* 0x000f2c00012d7983 */ /* 0x000f220000300800 */
[----:B------:R-:W-:-:S03]  /*11560*/  @!P0 IMAD.MOV.U32 R17, RZ, RZ, R32 ;  /* 0x000000ffff118224 */ /* 0x000fc600078e0020 */
[----:B------:R-:W4:Y:S04]  /*11570*/  LDL.LU R29, [R1+0xf28] ;  /* 0x000f2800011d7983 */ /* 0x000f280000300800 */
[----:B------:R0:W4:Y:S02]  /*11580*/  @!P0 LDG.E.U16 R157, desc[UR6][R16.64] ;  /* 0x00000006109d8981 */ /* 0x000124000c1e1500 */
[----:B0-----:R-:W-:Y:S02]  /*11590*/  @!P0 IMAD.MOV.U32 R17, RZ, RZ, R28 ;  /* 0x000000ffff118224 */ /* 0x001fe400078e001c */
[----:B--2---:R-:W-:-:S05]  /*115a0*/  @!P0 IMAD.MOV.U32 R16, RZ, RZ, R8 ;  /* 0x000000ffff108224 */ /* 0x004fca00078e0008 */
[----:B------:R0:W2:Y:S02]  /*115b0*/  @!P0 LDG.E.U16 R156, desc[UR6][R16.64] ;  /* 0x00000006109c8981 */ /* 0x0000a4000c1e1500 */
[----:B0-----:R-:W-:Y:S02]  /*115c0*/  @!P0 IMAD.MOV.U32 R17, RZ, RZ, R5 ;  /* 0x000000ffff118224 */ /* 0x001fe400078e0005 */
[----:B------:R-:W2:Y:S04]  /*115d0*/  LDL.LU R5, [R1+0xf18] ;  /* 0x000f180001057983 */ /* 0x000ea80000300800 */
[----:B------:R-:W2:Y:S04]  /*115e0*/  LDL.LU R49, [R1+0xf1c] ;  /* 0x000f1c0001317983 */ /* 0x000ea80000300800 */
[----:B------:R-:W2:Y:S04]  /*115f0*/  LDL.LU R32, [R1+0xf0c] ;  /* 0x000f0c0001207983 */ /* 0x000ea80000300800 */
[----:B------:R-:W2:Y:S04]  /*11600*/  LDL.LU R6, [R1+0xf08] ;  /* 0x000f080001067983 */ /* 0x000ea80000300800 */
[----:B------:R0:W-:Y:S01]  /*11610*/  STS.U16 [R73+UR4+0x2180], R7 ;  /* 0x0021800749007988 */ /* 0x0001e20008000404 */
[----:B---3--:R-:W-:-:S03]  /*11620*/  @!P0 IMAD.MOV.U32 R16, RZ, RZ, R2 ;  /* 0x000000ffff108224 */ /* 0x008fc600078e0002 */
[----:B0-----:R-:W3:Y:S04]  /*11630*/  LDL.LU R7, [R1+0xef8] ;  /* 0x000ef80001077983 */ /* 0x001ee80000300800 */
[----:B------:R-:W3:Y:S04]  /*11640*/  LDL.LU R28, [R1+0xefc] ;  /* 0x000efc00011c7983 */ /* 0x000ee80000300800 */
[----:B------:R-:W3:Y:S04]  /*11650*/  LDL.LU R8, [R1+0xeec] ;  /* 0x000eec0001087983 */ /* 0x000ee80000300800 */
[----:B----4-:R0:W-:Y:S04]  /*11660*/  STS.U16 [R73+UR4+0x4180], R146 ;  /* 0x0041809249007988 */ /* 0x0101e80008000404 */
[----:B------:R-:W-:Y:S01]  /*11670*/  STS.U16 [R73+UR4+0x6180], R144 ;  /* 0x0061809049007988 */ /* 0x000fe20008000404 */
[----:B0-----:R-:W-:-:S03]  /*11680*/  IMAD.MOV.U32 R146, RZ, RZ, R4 ;  /* 0x000000ffff927224 */ /* 0x001fc600078e0004 */
[----:B------:R-:W4:Y:S04]  /*11690*/  LDL.LU R4, [R1+0xee8] ;  /* 0x000ee80001047983 */ /* 0x000f280000300800 */
[----:B------:R-:W4:Y:S04]  /*116a0*/  LDL.LU R2, [R1+0xedc] ;  /* 0x000edc0001027983 */ /* 0x000f280000300800 */
[----:B------:R0:W-:Y:S04]  /*116b0*/  STS.U16 [R73+UR4+0x580], R42 ;  /* 0x0005802a49007988 */ /* 0x0001e80008000404 */
[----:B------:R-:W4:Y:S04]  /*116c0*/  LDL R66, [R1+0x14ec] ;  /* 0x0014ec0001427983 */ /* 0x000f280000100800 */
[----:B0-----:R-:W4:Y:S04]  /*116d0*/  LDL.LU R42, [R1+0xed8] ;  /* 0x000ed800012a7983 */ /* 0x001f280000300800 */
[----:B--2---:R0:W-:Y:S04]  /*116e0*/  STL [R1+0x1528], R6 ;  /* 0x0015280601007387 */ /* 0x0041e80000100800 */
[----:B------:R-:W2:Y:S04]  /*116f0*/  LDL.LU R143, [R1+0x14bc] ;  /* 0x0014bc00018f7983 */ /* 0x000ea80000300800 */
[----:B------:R-:W2:Y:S01]  /*11700*/  LDL.LU R144, [R1+0x14b8] ;  /* 0x0014b80001907983 */ /* 0x000ea20000300800 */
[----:B------:R-:W-:-:S02]  /*11710*/  PRMT R155, RZ, 0x7610, R155 ;  /* 0x00007610ff9b7816 */ /* 0x000fc4000000009b */
[----:B------:R-:W-:-:S04]  /*11720*/  PRMT R154, RZ, 0x7610, R154 ;  /* 0x00007610ff9a7816 */ /* 0x000fc8000000009a */
[----:B------:R1:W2:Y:S01]  /*11730*/  @!P0 LDG.E.U16 R155, desc[UR6][R16.64] ;  /* 0x00000006109b8981 */ /* 0x0002a2000c1e1500 */
[----:B------:R-:W-:Y:S01]  /*11740*/  PRMT R153, RZ, 0x7610, R153 ;  /* 0x00007610ff997816 */ /* 0x000fe20000000099 */
[----:B-1----:R-:W-:Y:S02]  /*11750*/  @!P0 IMAD.MOV.U32 R16, RZ, RZ, R35 ;  /* 0x000000ffff108224 */ /* 0x002fe400078e0023 */
[----:B------:R-:W-:-:S05]  /*11760*/  @!P0 IMAD.MOV.U32 R17, RZ, RZ, R48 ;  /* 0x000000ffff118224 */ /* 0x000fca00078e0030 */
[----:B------:R1:W2:Y:S01]  /*11770*/  @!P0 LDG.E.U16 R154, desc[UR6][R16.64] ;  /* 0x00000006109a8981 */ /* 0x0002a2000c1e1500 */
[----:B------:R-:W-:Y:S01]  /*11780*/  PRMT R152, RZ, 0x7610, R152 ;  /* 0x00007610ff987816 */ /* 0x000fe20000000098 */
[----:B-1----:R-:W-:Y:S02]  /*11790*/  @!P0 IMAD.MOV.U32 R16, RZ, RZ, R38 ;  /* 0x000000ffff108224 */ /* 0x002fe400078e0026 */
[----:B------:R-:W-:-:S05]  /*117a0*/  @!P0 IMAD.MOV.U32 R17, RZ, RZ, R33 ;  /* 0x000000ffff118224 */ /* 0x000fca00078e0021 */
[----:B------:R1:W2:Y:S01]  /*117b0*/  @!P0 LDG.E.U16 R153, desc[UR6][R16.64] ;  /* 0x0000000610998981 */ /* 0x0002a2000c1e1500 */
[----:B------:R-:W-:Y:S01]  /*117c0*/  PRMT R23, RZ, 0x7610, R23 ;  /* 0x00007610ff177816 */ /* 0x000fe20000000017 */
[----:B-1----:R-:W-:Y:S02]  /*117d0*/  @!P0 IMAD.MOV.U32 R16, RZ, RZ, R45 ;  /* 0x000000ffff108224 */ /* 0x002fe400078e002d */
[----:B------:R-:W-:Y:S01]  /*117e0*/  @!P0 IMAD.MOV.U32 R17, RZ, RZ, R29 ;  /* 0x000000ffff118224 */ /* 0x000fe200078e001d */
[----:B---3--:R-:W-:Y:S04]  /*117f0*/  STL [R1+0x152c], R7 ;  /* 0x00152c0701007387 */ /* 0x008fe80000100800 */
[----:B------:R1:W3:Y:S04]  /*11800*/  @!P0 LDG.E.U16 R152, desc[UR6][R16.64] ;  /* 0x0000000610988981 */ /* 0x0002e8000c1e1500 */
[----:B------:R-:W-:Y:S01]  /*11810*/  STL [R1+0x1534], R8 ;  /* 0x0015340801007387 */ /* 0x000fe20000100800 */
[----:B-1----:R-:W-:-:S02]  /*11820*/  @!P0 IMAD.MOV.U32 R16, RZ, RZ, R49 ;  /* 0x000000ffff108224 */ /* 0x002fc400078e0031 */
[----:B------:R-:W-:Y:S01]  /*11830*/  @!P0 IMAD.MOV.U32 R17, RZ, RZ, R5 ;  /* 0x000000ffff118224 */ /* 0x000fe200078e0005 */
[----:B------:R-:W-:Y:S04]  /*11840*/  STS.U16 [R73+UR4+0x2580], R80 ;  /* 0x0025805049007988 */ /* 0x000fe80008000404 */
[----:B------:R1:W3:Y:S04]  /*11850*/  @!P0 LDG.E.U16 R23, desc[UR6][R16.64] ;  /* 0x0000000610178981 */ /* 0x0002e8000c1e1500 */
[----:B----4-:R-:W-:Y:S04]  /*11860*/  STL [R1+0x1530], R4 ;  /* 0x0015300401007387 */ /* 0x010fe80000100800 */
[----:B------:R-:W-:Y:S01]  /*11870*/  STL [R1+0x1538], R2 ;  /* 0x0015380201007387 */ /* 0x000fe20000100800 */
[----:B-1----:R-:W-:-:S03]  /*11880*/  @!P0 IMAD.MOV.U32 R17, RZ, RZ, R6 ;  /* 0x000000ffff118224 */ /* 0x002fc600078e0006 */
[----:B0-----:R-:W4:Y:S01]  /*11890*/  LDL R6, [R1+0x14e8] ;  /* 0x0014e80001067983 */ /* 0x001f220000100800 */
[----:B------:R-:W-:Y:S01]  /*118a0*/  PRMT R22, RZ, 0x7610, R22 ;  /* 0x00007610ff167816 */ /* 0x000fe20000000016 */
[----:B------:R-:W-:Y:S02]  /*118b0*/  @!P0 IMAD.MOV.U32 R16, RZ, RZ, R32 ;  /* 0x000000ffff108224 */ /* 0x000fe400078e0020 */
[----:B------:R-:W-:Y:S04]  /*118c0*/  STS.U16 [R73+UR4+0x4580], R79 ;  /* 0x0045804f49007988 */ /* 0x000fe80008000404 */
[----:B------:R-:W-:Y:S04]  /*118d0*/  STS.U16 [R73+UR4+0x6580], R78 ;  /* 0x0065804e49007988 */ /* 0x000fe80008000404 */
[----:B------:R-:W-:Y:S04]  /*118e0*/  STS.U16 [R73+UR4+0x980], R77 ;  /* 0x0009804d49007988 */ /* 0x000fe80008000404 */
[----:B------:R-:W-:Y:S01]  /*118f0*/  STS.U16 [R73+UR4+0x2980], R76 ;  /* 0x0029804c49007988 */ /* 0x000fe20008000404 */
[----:B------:R-:W-:-:S03]  /*11900*/  PRMT R21, RZ, 0x7610, R21 ;  /* 0x00007610ff157816 */ /* 0x000fc60000000015 */
[----:B------:R-:W-:Y:S04]  /*11910*/  STS.U16 [R73+UR4+0x4980], R75 ;  /* 0x0049804b49007988 */ /* 0x000fe80008000404 */
[----:B------:R-:W-:Y:S04]  /*11920*/  STS.U16 [R73+UR4+0x6980], R74 ;  /* 0x0069804a49007988 */ /* 0x000fe80008000404 */
[----:B------:R-:W-:Y:S04]  /*11930*/  STS.U16 [R73+UR4+0xd80], R234 ;  /* 0x000d80ea49007988 */ /* 0x000fe80008000404 */
[----:B------:R0:W3:Y:S04]  /*11940*/  @!P0 LDG.E.U16 R22, desc[UR6][R16.64] ;  /* 0x0000000610168981 */ /* 0x0000e8000c1e1500 */
[----:B------:R-:W-:Y:S04]  /*11950*/  STS.U16 [R73+UR4+0x2d80], R233 ;  /* 0x002d80e949007988 */ /* 0x000fe80008000404 */
[----:B------:R-:W-:Y:S01]  /*11960*/  STS.U16 [R73+UR4+0x4d80], R232 ;  /* 0x004d80e849007988 */ /* 0x000fe20008000404 */
[----:B0-----:R-:W-:-:S02]  /*11970*/  @!P0 IMAD.MOV.U32 R16, RZ, RZ, R28 ;  /* 0x000000ffff108224 */ /* 0x001fc400078e001c */
[----:B------:R-:W-:Y:S01]  /*11980*/  @!P0 IMAD.MOV.U32 R17, RZ, RZ, R7 ;  /* 0x000000ffff118224 */ /* 0x000fe200078e0007 */
[----:B------:R-:W-:Y:S04]  /*11990*/  STS.U16 [R73+UR4+0x6d80], R231 ;  /* 0x006d80e749007988 */ /* 0x000fe80008000404 */
[----:B------:R0:W3:Y:S02]  /*119a0*/  @!P0 LDG.E.U16 R21, desc[UR6][R16.64] ;  /* 0x0000000610158981 */ /* 0x0000e4000c1e1500 */
[----:B0-----:R-:W-:Y:S02]  /*119b0*/  @!P0 IMAD.MOV.U32 R17, RZ, RZ, R4 ;  /* 0x000000ffff118224 */ /* 0x001fe400078e0004 */
[----:B--2---:R-:W-:Y:S04]  /*119c0*/  STS.U16 [R66+UR4+0x200], R143 ;  /* 0x0002008f42007988 */ /* 0x004fe80008000404 */
[----:B------:R-:W-:Y:S04]  /*119d0*/  STS.U16 [R66+UR4+0x2200], R144 ;  /* 0x0022009042007988 */ /* 0x000fe80008000404 */
[----:B------:R0:W-:Y:S04]  /*119e0*/  STS.U16 [R66+UR4+0x4200], R10 ;  /* 0x0042000a42007988 */ /* 0x0001e80008000404 */
[----:B------:R1:W-:Y:S04]  /*119f0*/  STS.U16 [R66+UR4+0x6200], R11 ;  /* 0x0062000b42007988 */ /* 0x0003e80008000404 */
[----:B0-----:R-:W2:Y:S04]  /*11a00*/  LDL.LU R10, [R1+0x1f34] ;  /* 0x001f3400010a7983 */ /* 0x001ea80000300800 */
[----:B-1----:R-:W2:Y:S04]  /*11a10*/  LDL.LU R11, [R1+0x1f30] ;  /* 0x001f3000010b7983 */ /* 0x002ea80000300800 */
[----:B------:R-:W3:Y:S04]  /*11a20*/  LDL R4, [R1+0x14e4] ;  /* 0x0014e40001047983 */ /* 0x000ee80000100800 */
[----:B------:R-:W-:Y:S04]  /*11a30*/  STS.U16 [R66+UR4+0x600], R72 ;  /* 0x0006004842007988 */ /* 0x000fe80008000404 */
[----:B------:R-:W-:Y:S04]  /*11a40*/  STS.U16 [R66+UR4+0x2600], R71 ;  /* 0x0026004742007988 */ /* 0x000fe80008000404 */
[----:B------:R-:W-:Y:S04]  /*11a50*/  STS.U16 [R66+UR4+0x4600], R70 ;  /* 0x0046004642007988 */ /* 0x000fe80008000404 */
[----:B------:R-:W-:Y:S04]  /*11a60*/  STS.U16 [R66+UR4+0x6600], R69 ;  /* 0x0066004542007988 */ /* 0x000fe80008000404 */
[----:B------:R-:W-:Y:S04]  /*11a70*/  STS.U16 [R66+UR4+0xa00], R68 ;  /* 0x000a004442007988 */ /* 0x000fe80008000404 */
[----:B------:R-:W-:Y:S01]  /*11a80*/  STS.U16 [R66+UR4+0x2a00], R67 ;  /* 0x002a004342007988 */ /* 0x000fe20008000404 */
[----:B------:R-:W-:-:S03]  /*11a90*/  PRMT R19, RZ, 0x7610, R19 ;  /* 0x00007610ff137816 */ /* 0x000fc60000000013 */
[----:B------:R-:W-:Y:S01]  /*11aa0*/  STS.U16 [R66+UR4+0x4a00], R252 ;  /* 0x004a00fc42007988 */ /* 0x000fe20008000404 */
[----:B------:R-:W-:-:S03]  /*11ab0*/  @!P0 IMAD.MOV.U32 R16, RZ, RZ, R8 ;  /* 0x000000ffff108224 */ /* 0x000fc600078e0008 */
[----:B------:R-:W-:Y:S04]  /*11ac0*/  STS.U16 [R66+UR4+0x6a00], R251 ;  /* 0x006a00fb42007988 */ /* 0x000fe80008000404 */
[----:B------:R-:W-:Y:S04]  /*11ad0*/  STS.U16 [R66+UR4+0xe00], R230 ;  /* 0x000e00e642007988 */ /* 0x000fe80008000404 */
[----:B------:R-:W-:Y:S04]  /*11ae0*/  STS.U16 [R66+UR4+0x2e00], R229 ;  /* 0x002e00e542007988 */ /* 0x000fe80008000404 */
[----:B------:R-:W-:Y:S04]  /*11af0*/  STS.U16 [R66+UR4+0x4e00], R228 ;  /* 0x004e00e442007988 */ /* 0x000fe80008000404 */
[----:B------:R-:W-:Y:S04]  /*11b00*/  STS.U16 [R66+UR4+0x6e00], R227 ;  /* 0x006e00e342007988 */ /* 0x000fe80008000404 */
[----:B------:R0:W2:Y:S04]  /*11b10*/  @!P0 LDG.E.U16 R19, desc[UR6][R16.64] ;  /* 0x0000000610138981 */ /* 0x0000a8000c1e1500 */
[----:B----4-:R1:W-:Y:S01]  /*11b20*/  STS.U16 [R6+UR4+0x280], R14 ;  /* 0x0002800e06007988 */ /* 0x0103e20008000404 */
[----:B0-----:R-:W-:-:S03]  /*11b30*/  @!P0 IMAD.MOV.U32 R16, RZ, RZ, R2 ;  /* 0x000000ffff108224 */ /* 0x001fc600078e0002 */
[----:B------:R0:W-:Y:S04]  /*11b40*/  STS.U16 [R6+UR4+0x2280], R15 ;  /* 0x0022800f06007988 */ /* 0x0001e80008000404 */
[----:B------:R4:W-:Y:S04]  /*11b50*/  STS.U16 [R6+UR4+0x4280], R12 ;  /* 0x0042800c06007988 */ /* 0x0009e80008000404 */
[----:B-1----:R-:W2:Y:S04]  /*11b60*/  LDL.LU R14, [R1+0x1f2c] ;  /* 0x001f2c00010e7983 */ /* 0x002ea80000300800 */
[----:B0-----:R-:W2:Y:S04]  /*11b70*/  LDL.LU R15, [R1+0x1f28] ;  /* 0x001f2800010f7983 */ /* 0x001ea80000300800 */
[----:B----4-:R-:W4:Y:S04]  /*11b80*/  LDL.LU R12, [R1+0x1f24] ;  /* 0x001f2400010c7983 */ /* 0x010f280000300800 */
[----:B------:R0:W-:Y:S04]  /*11b90*/  STS.U16 [R6+UR4+0x6280], R13 ;  /* 0x0062800d06007988 */ /* 0x0001e80008000404 */
[----:B------:R-:W-:Y:S04]  /*11ba0*/  STS.U16 [R6+UR4+0x680], R65 ;  /* 0x0006804106007988 */ /* 0x000fe80008000404 */
[----:B0-----:R-:W4:Y:S04]  /*11bb0*/  LDL.LU R13, [R1+0x1f20] ;  /* 0x001f2000010d7983 */ /* 0x001f280000300800 */
[----:B------:R-:W2:Y:S04]  /*11bc0*/  LDL R2, [R1+0x14e0] ;  /* 0x0014e00001027983 */ /* 0x000ea80000100800 */
[----:B------:R-:W-:Y:S04]  /*11bd0*/  STS.U16 [R6+UR4+0x2680], R64 ;  /* 0x0026804006007988 */ /* 0x000fe80008000404 */
        /* <DEDUP_REMOVED lines=9> */
[----:B------:R-:W-:Y:S01]  /*11c70*/  STS.U16 [R6+UR4+0x6e80], R223 ;  /* 0x006e80df06007988 */ /* 0x000fe20008000404 */
[----:B------:R-:W-:Y:S01]  /*11c80*/  PRMT R18, RZ, 0x7610, R18 ;  /* 0x00007610ff127816 */ /* 0x000fe20000000012 */
[----:B------:R-:W-:-:S05]  /*11c90*/  @!P0 IMAD.MOV.U32 R17, RZ, RZ, R42 ;  /* 0x000000ffff118224 */ /* 0x000fca00078e002a */
[----:B------:R-:W4:Y:S04]  /*11ca0*/  @!P0 LDG.E.U16 R18, desc[UR6][R16.64] ;  /* 0x0000000610128981 */ /* 0x000f28000c1e1500 */
[----:B---3--:R0:W-:Y:S04]  /*11cb0*/  STS.U16 [R4+UR4+0x300], R20 ;  /* 0x0003001404007988 */ /* 0x0081e80008000404 */
[----:B------:R1:W-:Y:S04]  /*11cc0*/  STS.U16 [R4+UR4+0x2300], R9 ;  /* 0x0023000904007988 */ /* 0x0003e80008000404 */
[----:B------:R3:W-:Y:S04]  /*11cd0*/  STS.U16 [R4+UR4+0x4300], R3 ;  /* 0x0043000304007988 */ /* 0x0007e80008000404 */
[----:B0-----:R-:W4:Y:S04]  /*11ce0*/  LDL.LU R20, [R1+0x1f1c] ;  /* 0x001f1c0001147983 */ /* 0x001f280000300800 */
[----:B-1----:R-:W4:Y:S04]  /*11cf0*/  LDL.LU R9, [R1+0x1f18] ;  /* 0x001f180001097983 */ /* 0x002f280000300800 */
[----:B---3--:R-:W3:Y:S04]  /*11d00*/  LDL.LU R3, [R1+0x1f14] ;  /* 0x001f140001037983 */ /* 0x008ee80000300800 */
[----:B------:R0:W-:Y:S04]  /*11d10*/  STS.U16 [R4+UR4+0x6300], R0 ;  /* 0x0063000004007988 */ /* 0x0001e80008000404 */
        /* <DEDUP_REMOVED lines=12> */
[----:B0-----:R-:W4:Y:S04]  /*11de0*/  LDL.LU R0, [R1+0x1f10] ;  /* 0x001f100001007983 */ /* 0x001f280000300800 */
[----:B--2---:R-:W-:Y:S04]  /*11df0*/  STS.U16 [R2+UR4+0x380], R145 ;  /* 0x0003809102007988 */ /* 0x004fe80008000404 */
        /* <DEDUP_REMOVED lines=14> */
[----:B------:R3:W-:Y:S02]  /*11ee0*/  STS.U16 [R2+UR4+0x6f80], R211 ;  /* 0x006f80d302007988 */ /* 0x0007e40008000404 */
[----:B---3--:R-:W-:-:S02]  /*11ef0*/  LOP3.LUT R2, R3, 0x20, RZ, 0x3c, !PT ;  /* 0x0000002003027812 */ /* 0x008fc400078e3cff */
        /* <DEDUP_REMOVED lines=47> */
[----:B------:R-:W-:Y:S04]  /*121f0*/  STL [R1+0x153c], R3 ;  /* 0x00153c0301007387 */ /* 0x000fe80000100800 */
[----:B------:R-:W-:Y:S04]  /*12200*/  STS.U16 [R2+UR4+0x9d00], R163 ;  /* 0x009d00a302007988 */ /* 0x000fe80008000404 */
[----:B------:R-:W-:Y:S04]  /*12210*/  STS.U16 [R2+UR4+0x9f00], R162 ;  /* 0x009f00a202007988 */ /* 0x000fe80008000404 */
[----:B------:R-:W-:Y:S04]  /*12220*/  STL [R1+0x1ae8], R50 ;  /* 0x001ae83201007387 */ /* 0x000fe80000100800 */
[----:B------:R-:W-:Y:S04]  /*12230*/  STS.U16 [R2+UR4+0xa100], R161 ;  /* 0x00a100a102007988 */ /* 0x000fe80008000404 */
[----:B------:R-:W-:Y:S04]  /*12240*/  STL.64 [R1+0x1ae0], R48 ;  /* 0x001ae03001007387 */ /* 0x000fe80000100a00 */
        /* <DEDUP_REMOVED lines=24> */
[----:B----4-:R-:W-:Y:S04]  /*123d0*/  STL [R1+0x1a78], R20 ;  /* 0x001a781401007387 */ /* 0x010fe80000100800 */
[----:B------:R-:W-:Y:S04]  /*123e0*/  STS.U16 [R2+UR4+0xbb00], R19 ;  /* 0x00bb001302007988 */ /* 0x000fe80008000404 */
[----:B------:R0:W-:Y:S04]  /*123f0*/  STS.U16 [R2+UR4+0xbd00], R18 ;  /* 0x00bd001202007988 */ /* 0x0001e80008000404 */
[----:B------:R-:W2:Y:S01]  /*12400*/  LDL.LU.64 R16, [R1+0xc00] ;  /* 0x000c000001107983 */ /* 0x000ea20000300a00 */
[----:B------:R1:W-:Y:S06]  /*12410*/  MEMBAR.ALL.CTA ;  /* 0x0000000000007992 */ /* 0x0003ec0000008000 */
[----:B-1----:R-:W1:Y:S04]  /*12420*/  FENCE.VIEW.ASYNC.S ;  /* 0x00000000000073c6 */ /* 0x002e680000000000 */
[----:B0-----:R-:W2:Y:S04]  /*12430*/  LDL.LU.64 R18, [R1+0xc08] ;  /* 0x000c080001127983 */ /* 0x001ea80000300a00 */
[----:B------:R-:W2:Y:S04]  /*12440*/  LDL.LU.64 R20, [R1+0xc10] ;  /* 0x000c100001147983 */ /* 0x000ea80000300a00 */
        /* <DEDUP_REMOVED lines=60> */
[----:B------:R-:W2:Y:S01]  /*12810*/  LDL.LU.64 R142, [R1+0xdf8] ;  /* 0x000df800018e7983 */ /* 0x000ea20000300a00 */
[----:B-1----:R-:W-:Y:S06]  /*12820*/  BAR.SYNC.DEFER_BLOCKING 0x0 ;  /* 0x0000000000007b1d */ /* 0x002fec0000010000 */
[----:B------:R-:W-:Y:S01]  /*12830*/  UMOV UR13, 0x40000040 ;  /* 0x40000040000d7882 */ /* 0x000fe20000000000 */
[----:B--2---:R-:W-:-:S06]  /*12840*/  WARPGROUP.ARRIVE ;  /* 0x00000000000079c5 */ /* 0x004fcc0000000000 */
[----:B------:R-:W-:Y:S03]  /*12850*/  HGMMA.64x256x16.F32 R16, gdesc[UR12].tnspA, R16, gsb0 ;  /* 0x23e000000c1079f0 */ /* 0x000fe60008000810 */
[----:B------:R-:W-:Y:S02]  /*12860*/  WARPGROUP.DEPBAR.LE gsb0, 0x0 ;  /* 0x00008000000079c5 */ /* 0x000fe40000010000 */
[----:B------:R-:W-:-:S15]  /*12870*/  WARPGROUP.ARRIVE ;  /* 0x00000000000079c5 */ /* 0x000fde0000000000 */
[----:B------:R-:W-:-:S08]  /*12880*/  NOP ;  /* 0x0000000000007918 */ /* 0x000fd00000000000 */
[----:B------:R-:W-:Y:S03]  /*12890*/  HGMMA.64x256x16.F32 R16, gdesc[UR8].tnspA, R16, gsb0 ;  /* 0x23e00000081079f0 */ /* 0x000fe60008000810 */
[----:B------:R-:W-:Y:S02]  /*128a0*/  WARPGROUP.DEPBAR.LE gsb0, 0x0 ;  /* 0x00008000000079c5 */ /* 0x000fe40000010000 */
[----:B------:R-:W-:Y:S04]  /*128b0*/  STL.64 [R1+0xc00], R16 ;  /* 0x000c001001007387 */ /* 0x000fe80000100a00 */
[----:B------:R-:W-:Y:S04]  /*128c0*/  STL.64 [R1+0xc08], R18 ;  /* 0x000c081201007387 */ /* 0x000fe80000100a00 */
[----:B------:R-:W-:Y:S04]  /*128d0*/  STL.64 [R1+0xc10], R20 ;  /* 0x000c101401007387 */ /* 0x000fe80000100a00 */
[----:B------:R-:W-:Y:S04]  /*128e0*/  STL.64 [R1+0xc18], R22 ;  /* 0x000c181601007387 */ /* 0x000fe80000100a00 */
[----:B------:R0:W-:Y:S04]  /*128f0*/  STL.64 [R1+0xc20], R24 ;  /* 0x000c201801007387 */ /* 0x0001e80000100a00 */
        /* <DEDUP_REMOVED lines=59> */
[----:B------:R-:W2:Y:S01]  /*12cb0*/  LDL.LU R145, [R1+0x14d4] ;  /* 0x0014d40001917983 */ /* 0x000ea20000300800 */
[----:B------:R-:W-:-:S03]  /*12cc0*/  IMAD.MOV.U32 R168, RZ, RZ, R24 ;  /* 0x000000ffffa87224 */ /* 0x000fc600078e0018 */
[----:B------:R-:W-:Y:S01]  /*12cd0*/  STL.64 [R1+0x1f08], R150 ;  /* 0x001f089601007387 */ /* 0x000fe20000100a00 */
[----:B------:R-:W-:-:S03]  /*12ce0*/  IMAD.MOV.U32 R169, RZ, RZ, R26 ;  /* 0x000000ffffa97224 */ /* 0x000fc600078e001a */
[----:B------:R-:W-:Y:S04]  /*12cf0*/  STL.64 [R1+0x1f00], R148 ;  /* 0x001f009401007387 */ /* 0x000fe80000100a00 */
[----:B------:R-:W-:Y:S01]  /*12d00*/  STL.64 [R1+0x1ef8], R146 ;  /* 0x001ef89201007387 */ /* 0x000fe20000100a00 */
[----:B------:R-:W-:Y:S02]  /*12d10*/  IMAD.MOV.U32 R152, RZ, RZ, R57 ;  /* 0x000000ffff987224 */ /* 0x000fe400078e0039 */
[----:B------:R-:W-:Y:S02]  /*12d20*/  IMAD.MOV.U32 R153, RZ, RZ, R59 ;  /* 0x000000ffff997224 */ /* 0x000fe400078e003b */
[----:B------:R-:W-:Y:S02]  /*12d30*/  IMAD.MOV.U32 R184, RZ, RZ, R61 ;  /* 0x000000ffffb87224 */ /* 0x000fe400078e003d */
[----:B------:R-:W-:-:S02]  /*12d40*/  IMAD.MOV.U32 R160, RZ, RZ, R60 ;  /* 0x000000ffffa07224 */ /* 0x000fc400078e003c */
[----:B------:R-:W-:Y:S02]  /*12d50*/  IMAD.MOV.U32 R185, RZ, RZ, R63 ;  /* 0x000000ffffb97224 */ /* 0x000fe400078e003f */
[----:B------:R-:W-:Y:S02]  /*12d60*/  IMAD.MOV.U32 R161, RZ, RZ, R62 ;  /* 0x000000ffffa17224 */ /* 0x000fe400078e003e */
        /* <DEDUP_REMOVED lines=9> */
[----:B------:R-:W-:Y:S01]  /*12e00*/  IMAD.MOV.U32 R245, RZ, RZ, R74 ;  /* 0x000000fffff57224 */ /* 0x000fe200078e004a */
[----:B--2---:R2:W-:Y:S04]  /*12e10*/  STL [R1+0x1ef0], R145 ;  /* 0x001ef09101007387 */ /* 0x0045e80000100800 */
[----:B0-----:R-:W2:Y:S04]  /*12e20*/  LDL.LU.64 R24, [R1+0xa00] ;  /* 0x000a000001187983 */ /* 0x001ea80000300a00 */
[----:B-1----:R-:W2:Y:S04]  /*12e30*/  LDL.LU.64 R26, [R1+0xa08] ;  /* 0x000a0800011a7983 */ /* 0x002ea80000300a00 */
[----:B------:R-:W2:Y:S04]  /*12e40*/  LDL.LU.64 R28, [R1+0xa10] ;  /* 0x000a1000011c7983 */ /* 0x000ea80000300a00 */
[----:B---3--:R-:W3:Y:S04]  /*12e50*/  LDL.LU.64 R30, [R1+0xa18] ;  /* 0x000a1800011e7983 */ /* 0x008ee80000300a00 */
[----:B----4-:R-:W3:Y:S04]  /*12e60*/  LDL.LU.64 R32, [R1+0xa20] ;  /* 0x000a200001207983 */ /* 0x010ee80000300a00 */
[----:B------:R-:W3:Y:S04]  /*12e70*/  LDL.LU.64 R34, [R1+0xa28] ;  /* 0x000a280001227983 */ /* 0x000ee80000300a00 */
        /* <DEDUP_REMOVED lines=54> */
[----:B--2---:R-:W3:Y:S04]  /*131e0*/  LDL.LU.64 R144, [R1+0xbe0] ;  /* 0x000be00001907983 */ /* 0x004ee80000300a00 */
[----:B------:R-:W3:Y:S04]  /*131f0*/  LDL.LU.64 R146, [R1+0xbe8] ;  /* 0x000be80001927983 */ /* 0x000ee80000300a00 */
[----:B------:R-:W3:Y:S04]  /*13200*/  LDL.LU.64 R148, [R1+0xbf0] ;  /* 0x000bf00001947983 */ /* 0x000ee80000300a00 */
[----:B------:R-:W3:Y:S01]  /*13210*/  LDL.LU.64 R150, [R1+0xbf8] ;  /* 0x000bf80001967983 */ /* 0x000ee20000300a00 */
[----:B------:R-:W-:Y:S01]  /*13220*/  UIADD3.64 UR48, UR8, 0x80, URZ ;  /* 0x0000008008307897 */ /* 0x000fe2000fffe03f */
[----:B------:R-:W-:Y:S01]  /*13230*/  UMOV UR50, UR14 ;  /* 0x0000000e00327c82 */ /* 0x000fe20008000000 */
[----:B------:R-:W-:Y:S01]  /*13240*/  UMOV UR51, UR15 ;  /* 0x0000000f00337c82 */ /* 0x000fe20008000000 */
[----:B------:R-:W-:-:S02]  /*13250*/  IMAD.MOV.U32 R197, RZ, RZ, R22 ;  /* 0x000000ffffc57224 */ /* 0x000fc400078e0016 */
[----:B------:R-:W-:Y:S02]  /*13260*/  IMAD.MOV.U32 R176, RZ, RZ, R21 ;  /* 0x000000ffffb07224 */ /* 0x000fe400078e0015 */
[----:B------:R-:W-:Y:S01]  /*13270*/  IMAD.MOV.U32 R177, RZ, RZ, R23 ;  /* 0x000000ffffb17224 */ /* 0x000fe200078e0017 */
        /* <DEDUP_REMOVED lines=20> */
[----:B------:R-:W-:Y:S01]  /*133c0*/  STL [R1+0x1540], R245 ;  /* 0x001540f501007387 */ /* 0x000fe20000100800 */
[----:B---3--:R-:W-:-:S06]  /*133d0*/  WARPGROUP.ARRIVE ;  /* 0x00000000000079c5 */ /* 0x008fcc0000000000 */
[----:B------:R-:W-:Y:S03]  /*133e0*/  HGMMA.64x256x16.F32 R24, gdesc[UR48].tnspA, R24, gsb0 ;  /* 0x23e00000301879f0 */ /* 0x000fe60008000818 */
[----:B------:R-:W-:Y:S02]  /*133f0*/  WARPGROUP.DEPBAR.LE gsb0, 0x0 ;  /* 0x00008000000079c5 */ /* 0x000fe40000010000 */
        /* <DEDUP_REMOVED lines=64> */
[----:B0-----:R-:W2:Y:S04]  /*13800*/  LDL.LU.64 R150, [R1+0x1f08] ;  /* 0x001f080001967983 */ /* 0x001ea80000300a00 */
[----:B------:R-:W3:Y:S04]  /*13810*/  LDL.LU.64 R148, [R1+0x1f00] ;  /* 0x001f000001947983 */ /* 0x000ee80000300a00 */
[----:B------:R-:W4:Y:S04]  /*13820*/  LDL.LU.64 R146, [R1+0x1ef8] ;  /* 0x001ef80001927983 */ /* 0x000f280000300a00 */
[----:B------:R-:W2:Y:S01]  /*13830*/  LDL.LU R145, [R1+0x1ef0] ;  /* 0x001ef00001917983 */ /* 0x000ea20000300800 */
[----:B------:R-:W-:-:S03]  /*13840*/  IMAD.MOV.U32 R196, RZ, RZ, R20 ;  /* 0x000000ffffc47224 */ /* 0x000fc600078e0014 */
        /* <DEDUP_REMOVED lines=61> */
[----:B------:R-:W3:Y:S01]  /*13c20*/  LDL.LU.64 R142, [R1+0x7e8] ;  /* 0x0007e800018e7983 */ /* 0x000ee20000300a00 */
[----:B----4-:R-:W-:-:S02]  /*13c30*/  IMAD.MOV.U32 R235, RZ, RZ, R146 ;  /* 0x000000ffffeb7224 */ /* 0x010fc400078e0092 */
[----:B------:R-:W-:Y:S01]  /*13c40*/  IMAD.MOV.U32 R236, RZ, RZ, R147 ;  /* 0x000000ffffec7224 */ /* 0x000fe200078e0093 */
[----:B--2---:R-:W-:Y:S02]  /*13c50*/  R2UR UR49, R145 ;  /* 0x00000000913172ca */ /* 0x004fe400000e0000 */
[----:B------:R-:W2:Y:S04]  /*13c60*/  LDL.LU.64 R144, [R1+0x7f0] ;  /* 0x0007f00001907983 */ /* 0x000ea80000300a00 */
[----:B------:R-:W4:Y:S04]  /*13c70*/  LDL.LU.64 R146, [R1+0x7f8] ;  /* 0x0007f80001927983 */ /* 0x000f280000300a00 */
[----:B----4-:R-:W-:Y:S04]  /*13c80*/  STL.64 [R1+0x1ce8], R146 ;  /* 0x001ce89201007387 */ /* 0x010fe80000100a00 */
[----:B--2---:R-:W-:Y:S04]  /*13c90*/  STL.64 [R1+0x1ce0], R144 ;  /* 0x001ce09001007387 */ /* 0x004fe80000100a00 */
[----:B---3--:R-:W-:Y:S04]  /*13ca0*/  STL.64 [R1+0x1cd8], R142 ;  /* 0x001cd88e01007387 */ /* 0x008fe80000100a00 */
        /* <DEDUP_REMOVED lines=64> */
[----:B------:R-:W2:Y:S04]  /*140b0*/  LDL.LU.64 R26, [R1+0x818] ;  /* 0x00081800011a7983 */ /* 0x000ea80000300a00 */
        /* <DEDUP_REMOVED lines=60> */
[----:B--2---:R-:W-:Y:S04]  /*14480*/  STL.64 [R1+0x1ee8], R146 ;  /* 0x001ee89201007387 */ /* 0x004fe80000100a00 */
[----:B----4-:R-:W-:Y:S04]  /*14490*/  STL.64 [R1+0x1ee0], R144 ;  /* 0x001ee09001007387 */ /* 0x010fe80000100a00 */
        /* <DEDUP_REMOVED lines=126> */
[----:B------:R-:W-:Y:S01]  /*14c80*/  UIADD3.64 UR52, UR8, 0x100, URZ ;  /* 0x0000010008347897 */ /* 0x000fe2000fffe03f */
[----:B------:R-:W-:Y:S01]  /*14c90*/  UMOV UR54, UR10 ;  /* 0x0000000a00367c82 */ /* 0x000fe20008000000 */
[----:B------:R-:W-:Y:S01]  /*14ca0*/  UMOV UR55, UR11 ;  /* 0x0000000b00377c82 */ /* 0x000fe20008000000 */
[----:B------:R-:W-:Y:S01]  /*14cb0*/  IMAD.MOV.U32 R205, RZ, RZ, R19 ;  /* 0x000000ffffcd7224 */ /* 0x000fe200078e0013 */
[----:B--2---:R-:W-:-:S06]  /*14cc0*/  WARPGROUP.ARRIVE ;  /* 0x00000000000079c5 */ /* 0x004fcc0000000000 */
        /* <DEDUP_REMOVED lines=96> */
[----:B------:R-:W-:-:S03]  /*152d0*/  IMAD.MOV.U32 R247, RZ, RZ, R78 ;  /* 0x000000fffff77224 */ /* 0x000fc600078e004e */
        /* <DEDUP_REMOVED lines=11> */
[----:B------:R-:W-:Y:S02]  /*15390*/  IMAD.MOV.U32 R211, RZ, RZ, R71 ;  /* 0x000000ffffd37224 */ /* 0x000fe400078e0047 */
[----:B------:R-:W-:Y:S01]  /*153a0*/  IMAD.MOV.U32 R191, RZ, RZ, R70 ;  /* 0x000000ffffbf7224 */ /* 0x000fe200078e0046 */
[----:B------:R-:W2:Y:S01]  /*153b0*/  LDL.LU.64 R74, [R1+0x1dc8] ;  /* 0x001dc800014a7983 */ /* 0x000ea20000300a00 */
[----:B------:R-:W-:Y:S02]  /*153c0*/  IMAD.MOV.U32 R210, RZ, RZ, R69 ;  /* 0x000000ffffd27224 */ /* 0x000fe400078e0045 */
[----:B------:R-:W-:Y:S01]  /*153d0*/  IMAD.MOV.U32 R190, RZ, RZ, R68 ;  /* 0x000000ffffbe7224 */ /* 0x000fe200078e0044 */
[----:B------:R-:W2:Y:S01]  /*153e0*/  LDL.LU.64 R72, [R1+0x1dc0] ;  /* 0x001dc00001487983 */ /* 0x000ea20000300a00 */
[----:B------:R-:W-:Y:S02]  /*153f0*/  IMAD.MOV.U32 R187, RZ, RZ, R67 ;  /* 0x000000ffffbb7224 */ /* 0x000fe400078e0043 */
[----:B------:R-:W-:Y:S01]  /*15400*/  IMAD.MOV.U32 R163, RZ, RZ, R66 ;  /* 0x000000ffffa37224 */ /* 0x000fe200078e0042 */
[----:B------:R-:W2:Y:S01]  /*15410*/  LDL.LU.64 R70, [R1+0x1db8] ;  /* 0x001db80001467983 */ /* 0x000ea20000300a00 */
[----:B------:R-:W-:-:S02]  /*15420*/  IMAD.MOV.U32 R186, RZ, RZ, R65 ;  /* 0x000000ffffba7224 */ /* 0x000fc400078e0041 */
[----:B------:R-:W-:Y:S01]  /*15430*/  IMAD.MOV.U32 R162, RZ, RZ, R64 ;  /* 0x000000ffffa27224 */ /* 0x000fe200078e0040 */
[----:B------:R-:W2:Y:S01]  /*15440*/  LDL.LU.64 R68, [R1+0x1db0] ;  /* 0x001db00001447983 */ /* 0x000ea20000300a00 */
[----:B------:R-:W-:-:S03]  /*15450*/  IMAD.MOV.U32 R155, RZ, RZ, R63 ;  /* 0x000000ffff9b7224 */ /* 0x000fc600078e003f */
[----:B------:R-:W2:Y:S01]  /*15460*/  LDL.LU.64 R66, [R1+0x1da8] ;  /* 0x001da80001427983 */ /* 0x000ea20000300a00 */
[----:B------:R-:W-:-:S03]  /*15470*/  IMAD.MOV.U32 R154, RZ, RZ, R61 ;  /* 0x000000ffff9a7224 */ /* 0x000fc600078e003d */
[----:B------:R-:W2:Y:S04]  /*15480*/  LDL.LU.64 R64, [R1+0x1da0] ;  /* 0x001da00001407983 */ /* 0x000ea80000300a00 */
[----:B------:R-:W2:Y:S04]  /*15490*/  LDL.LU.64 R62, [R1+0x1d98] ;  /* 0x001d9800013e7983 */ /* 0x000ea80000300a00 */
[----:B------:R-:W2:Y:S04]  /*154a0*/  LDL.LU.64 R60, [R1+0x1d90] ;  /* 0x001d9000013c7983 */ /* 0x000ea80000300a00 */
[----:B------:R-:W2:Y:S04]  /*154b0*/  LDL.LU.64 R58, [R1+0x1d88] ;  /* 0x001d8800013a7983 */ /* 0x000ea80000300a00 */
[----:B------:R-:W2:Y:S01]  /*154c0*/  LDL.LU.64 R56, [R1+0x1d80] ;  /* 0x001d800001387983 */ /* 0x000ea20000300a00 */
[----:B------:R-:W-:-:S03]  /*154d0*/  IMAD.MOV.U32 R19, RZ, RZ, R47 ;  /* 0x000000ffff137224 */ /* 0x000fc600078e002f */
        /* <DEDUP_REMOVED lines=25> */
[----:B------:R-:W2:Y:S04]  /*15670*/  LDL.LU.64 R24, [R1+0x1d00] ;  /* 0x001d000001187983 */ /* 0x000ea80000300a00 */
[----:B------:R-:W2:Y:S04]  /*15680*/  LDL.LU.64 R22, [R1+0x1cf8] ;  /* 0x001cf80001167983 */ /* 0x000ea80000300a00 */
[----:B------:R-:W2:Y:S01]  /*15690*/  LDL.LU.64 R20, [R1+0x1cf0] ;  /* 0x001cf00001147983 */ /* 0x000ea20000300a00 */
[----:B------:R-:W-:Y:S01]  /*156a0*/  UIADD3.64 UR56, UR8, 0x180, URZ ;  /* 0x0000018008387897 */ /* 0x000fe2000fffe03f */
[----:B------:R-:W-:Y:S01]  /*156b0*/  UMOV UR58, UR14 ;  /* 0x0000000e003a7c82 */ /* 0x000fe20008000000 */
[----:B------:R-:W-:Y:S01]  /*156c0*/  UMOV UR59, UR15 ;  /* 0x0000000f003b7c82 */ /* 0x000fe20008000000 */
[----:B------:R-:W-:Y:S01]  /*156d0*/  UMOV UR18, UR10 ;  /* 0x0000000a00127c82 */ /* 0x000fe20008000000 */
[----:B------:R-:W-:Y:S01]  /*156e0*/  UMOV UR19, UR11 ;  /* 0x0000000b00137c82 */ /* 0x000fe20008000000 */
[----:B--2---:R-:W-:-:S06]  /*156f0*/  WARPGROUP.ARRIVE ;  /* 0x00000000000079c5 */ /* 0x004fcc0000000000 */
[----:B------:R-:W-:Y:S03]  /*15700*/  HGMMA.64x256x16.F32 R20, gdesc[UR56].tnspA, R20, gsb0 ;  /* 0x23e00000381479f0 */ /* 0x000fe60008000814 */
[----:B------:R-:W-:Y:S02]  /*15710*/  WARPGROUP.DEPBAR.LE gsb0, 0x0 ;  /* 0x00008000000079c5 */ /* 0x000fe40000010000 */
[----:B------:R-:W-:-:S15]  /*15720*/  WARPGROUP.ARRIVE ;  /* 0x00000000000079c5 */ /* 0x000fde0000000000 */
[----:B------:R-:W-:-:S08]  /*15730*/  NOP ;  /* 0x0000000000007918 */ /* 0x000fd00000000000 */
[----:B------:R-:W-:Y:S01]  /*15740*/  HGMMA.64x256x16.F32 R20, gdesc[UR16].tnspA, R20, gsb0 ;  /* 0x23e00000101479f0 */ /* 0x000fe20008000814 */
[----:B------:R-:W-:Y:S02]  /*15750*/  R2UR UR53, R236 ;  /* 0x00000000ec3572ca */ /* 0x000fe400000e0000 */
        /* <DEDUP_REMOVED lines=130> */
[----:B------:R-:W2:Y:S04]  /*15f80*/  LDL.LU.64 R24, [R1+0x1b00] ;  /* 0x001b000001187983 */ /* 0x000ea80000300a00 */
[----:B------:R-:W2:Y:S04]  /*15f90*/  LDL.LU.64 R22, [R1+0x1af8] ;  /* 0x001af80001167983 */ /* 0x000ea80000300a00 */
[----:B------:R-:W2:Y:S01]  /*15fa0*/  LDL.LU.64 R20, [R1+0x1af0] ;  /* 0x001af00001147983 */ /* 0x000ea20000300a00 */
        /* <DEDUP_REMOVED lines=75> */
[----:B0-----:R-:W2:Y:S04]  /*16460*/  LDL.LU R50, [R1+0x1ae8] ;  /* 0x001ae80001327983 */ /* 0x001ea80000300800 */
[----:B------:R-:W3:Y:S04]  /*16470*/  LDL.LU.64 R48, [R1+0x1ae0] ;  /* 0x001ae00001307983 */ /* 0x000ee80000300a00 */
[----:B------:R-:W4:Y:S04]  /*16480*/  LDL.LU.64 R46, [R1+0x1ad8] ;  /* 0x001ad800012e7983 */ /* 0x000f280000300a00 */
        /* <DEDUP_REMOVED lines=10> */
[----:B------:R-:W4:Y:S01]  /*16530*/  LDL.LU.64 R24, [R1+0x1a80] ;  /* 0x001a800001187983 */ /* 0x000f220000300a00 */
[----:B------:R-:W-:-:S03]  /*16540*/  IMAD.MOV.U32 R238, RZ, RZ, R20 ;  /* 0x000000ffffee7224 */ /* 0x000fc600078e0014 */
[----:B------:R-:W4:Y:S04]  /*16550*/  LDL.LU R20, [R1+0x1a78] ;  /* 0x001a780001147983 */ /* 0x000f280000300800 */
[----:B------:R-:W-:Y:S01]  /*16560*/  STL.64 [R1+0x1a70], R150 ;  /* 0x001a709601007387 */ /* 0x000fe20000100a00 */
[----:B------:R-:W-:Y:S02]  /*16570*/  R2UR UR57, R148 ;  /* 0x00000000943972ca */ /* 0x000fe400000e0000 */
[----:B------:R-:W-:Y:S01]  /*16580*/  R2UR UR56, R149 ;  /* 0x00000000953872ca */ /* 0x000fe200000e0000 */
[----:B--2---:R-:W-:Y:S04]  /*16590*/  STL [R1+0x1a68], R50 ;  /* 0x001a683201007387 */ /* 0x004fe80000100800 */
[----:B---3--:R-:W-:Y:S04]  /*165a0*/  STL.64 [R1+0x1a60], R48 ;  /* 0x001a603001007387 */ /* 0x008fe80000100a00 */
[----:B----4-:R-:W-:Y:S04]  /*165b0*/  STL.64 [R1+0x1a58], R46 ;  /* 0x001a582e01007387 */ /* 0x010fe80000100a00 */
        /* <DEDUP_REMOVED lines=80> */
[----:B------:R-:W-:Y:S01]  /*16ac0*/  HGMMA.64x256x16.F32 R24, gdesc[UR28].tnspA, R24, gsb0 ;  /* 0x23e000001c1879f0 */ /* 0x000fe20008000818 */
[----:B------:R-:W-:Y:S02]  /*16ad0*/  IMAD.MOV.U32 R252, RZ, RZ, R21 ;  /* 0x000000fffffc7224 */ /* 0x000fe400078e0015 */
        /* <DEDUP_REMOVED lines=65> */
[----:B------:R-:W-:Y:S01]  /*16ef0*/  STL.64 [R1+0x5e0], R144 ;  /* 0x0005e09001007387 */ /* 0x000fe20000100a00 */
[----:B------:R-:W-:-:S03]  /*16f00*/  IMAD.MOV.U32 R21, RZ, RZ, R50 ;  /* 0x000000ffff157224 */ /* 0x000fc600078e0032 */
[----:B------:R-:W-:Y:S04]  /*16f10*/  STL.64 [R1+0x5e8], R146 ;  /* 0x0005e89201007387 */ /* 0x000fe80000100a00 */
[----:B------:R-:W-:Y:S04]  /*16f20*/  STL.64 [R1+0x5f0], R148 ;  /* 0x0005f09401007387 */ /* 0x000fe80000100a00 */
[----:B------:R0:W-:Y:S01]  /*16f30*/  STL.64 [R1+0x5f8], R150 ;  /* 0x0005f89601007387 */ /* 0x0001e20000100a00 */
[----:B------:R-:W-:-:S03]  /*16f40*/  IMAD.MOV.U32 R173, RZ, RZ, R31 ;  /* 0x000000ffffad7224 */ /* 0x000fc600078e001f */
[----:B0-----:R-:W2:Y:S04]  /*16f50*/  LDL.LU.64 R150, [R1+0x1a70] ;  /* 0x001a700001967983 */ /* 0x001ea80000300a00 */
[----:B------:R-:W3:Y:S04]  /*16f60*/  LDL.LU R50, [R1+0x1a68] ;  /* 0x001a680001327983 */ /* 0x000ee80000300800 */
[----:B------:R-:W4:Y:S04]  /*16f70*/  LDL.LU.64 R48, [R1+0x1a60] ;  /* 0x001a600001307983 */ /* 0x000f280000300a00 */
        /* <DEDUP_REMOVED lines=35> */
[----:B---3--:R-:W-:Y:S02]  /*171b0*/  IMAD.MOV.U32 R17, RZ, RZ, R50 ;  /* 0x000000ffff117224 */ /* 0x008fe400078e0032 */
[----:B----4-:R-:W-:-:S02]  /*171c0*/  IMAD.MOV.U32 R16, RZ, RZ, R49 ;  /* 0x000000ffff107224 */ /* 0x010fc400078e0031 */
[----:B------:R-:W-:Y:S02]  /*171d0*/  IMAD.MOV.U32 R18, RZ, RZ, R48 ;  /* 0x000000ffff127224 */ /* 0x000fe400078e0030 */
[----:B--2---:R-:W-:Y:S02]  /*171e0*/  IMAD.MOV.U32 R184, RZ, RZ, R47 ;  /* 0x000000ffffb87224 */ /* 0x004fe400078e002f */
        /* <DEDUP_REMOVED lines=23> */
[----:B------:R-:W2:Y:S04]  /*17360*/  LDL.LU.64 R24, [R1] ;  /* 0x0000000001187983 */ /* 0x000ea80000300a00 */
        /* <DEDUP_REMOVED lines=57> */
[----:B------:R-:W3:Y:S01]  /*17700*/  LDL.LU.64 R140, [R1+0x1d0] ;  /* 0x0001d000018c7983 */ /* 0x000ee20000300a00 */
[----:B------:R-:W-:-:S03]  /*17710*/  IMAD.MOV.U32 R217, RZ, RZ, R150 ;  /* 0x000000ffffd97224 */ /* 0x000fc600078e0096 */
[----:B------:R-:W4:Y:S01]  /*17720*/  LDL.LU.64 R142, [R1+0x1d8] ;  /* 0x0001d800018e7983 */ /* 0x000f220000300a00 */
[----:B------:R-:W-:-:S03]  /*17730*/  IMAD.MOV.U32 R228, RZ, RZ, R151 ;  /* 0x000000ffffe47224 */ /* 0x000fc600078e0097 */
        /* <DEDUP_REMOVED lines=138> */
[----:B------:R-:W-:Y:S02]  /*17fe0*/  R2UR UR48, R9 ;  /* 0x00000000093072ca */ /* 0x000fe400000e0000 */
[----:B------:R-:W0:Y:S01]  /*17ff0*/  LDC R9, c[0x0][0x238] ;  /* 0x00008e00ff097b82 */ /* 0x000e220000000800 */
[----:B------:R-:W-:Y:S02]  /*18000*/  WARPGROUP.DEPBAR.LE gsb0, 0x0 ;  /* 0x00008000000079c5 */ /* 0x000fe40000010000 */
[----:B------:R-:W-:-:S15]  /*18010*/  WARPGROUP.ARRIVE ;  /* 0x00000000000079c5 */ /* 0x000fde0000000000 */
[----:B------:R-:W-:-:S07]  /*18020*/  NOP ;  /* 0x0000000000007918 */ /* 0x000fce0000000000 */
[----:B------:R-:W-:Y:S01]  /*18030*/  HGMMA.64x256x16.F32 R24, gdesc[UR40].tnspA, R24, gsb0 ;  /* 0x23e00000281879f0 */ /* 0x000fe20008000818 */
[----:B------:R-:W-:Y:S01]  /*18040*/  R2UR UR52, R235 ;  /* 0x00000000eb3472ca */ /* 0x000fe200000e0000 */
[----:B0-----:R-:W-:Y:S02]  /*18050*/  IMAD.SHL.U32 R9, R9, 0x20, RZ ;  /* 0x0000002009097824 */ /* 0x001fe400078e00ff */
[----:B------:R-:W-:Y:S02]  /*18060*/  IMAD.MOV.U32 R244, RZ, RZ, R217 ;  /* 0x000000fffff47224 */ /* 0x000fe400078e00d9 */
[----:B------:R-:W-:Y:S02]  /*18070*/  IMAD.SHL.U32 R9, R9, 0x2, RZ ;  /* 0x0000000209097824 */ /* 0x000fe400078e00ff */
[----:B------:R-:W-:Y:S02]  /*18080*/  IMAD.MOV.U32 R217, RZ, RZ, R208 ;  /* 0x000000ffffd97224 */ /* 0x000fe400078e00d0 */
[----:B------:R-:W-:-:S02]  /*18090*/  IMAD.MOV.U32 R208, RZ, RZ, R184 ;  /* 0x000000ffffd07224 */ /* 0x000fc400078e00b8 */
[----:B------:R-:W-:Y:S01]  /*180a0*/  IMAD.MOV.U32 R184, RZ, RZ, R17 ;  /* 0x000000ffffb87224 */ /* 0x000fe200078e0011 */
[----:B------:R-:W-:Y:S01]  /*180b0*/  IADD3 R17, P1, R14, R9, RZ ;  /* 0x000000090e117210 */ /* 0x000fe20007f3e0ff */
[----:B------:R-:W-:Y:S02]  /*180c0*/  IMAD.MOV.U32 R245, RZ, RZ, R228 ;  /* 0x000000fffff57224 */ /* 0x000fe400078e00e4 */
[----:B------:R-:W-:Y:S02]  /*180d0*/  IMAD.MOV.U32 R239, RZ, RZ, R22 ;  /* 0x000000ffffef7224 */ /* 0x000fe400078e0016 */
[----:B------:R-:W-:Y:S02]  /*180e0*/  IMAD.MOV.U32 R229, RZ, RZ, R216 ;  /* 0x000000ffffe57224 */ /* 0x000fe400078e00d8 */
[----:B------:R-:W-:Y:S02]  /*180f0*/  IMAD.MOV.U32 R228, RZ, RZ, R209 ;  /* 0x000000ffffe47224 */ /* 0x000fe400078e00d1 */
[----:B------:R-:W-:-:S02]  /*18100*/  IMAD.X R14, R15, 0x1, R0, P1 ;  /* 0x000000010f0e7824 */ /* 0x000fc400008e0600 */
[----:B------:R-:W-:Y:S02]  /*18110*/  IMAD.MOV.U32 R216, RZ, RZ, R189 ;  /* 0x000000ffffd87224 */ /* 0x000fe400078e00bd */
[----:B------:R-:W-:Y:S02]  /*18120*/  IMAD.MOV.U32 R15, RZ, RZ, R245 ;  /* 0x000000ffff0f7224 */ /* 0x000fe400078e00f5 */
[----:B------:R-:W-:Y:S02]  /*18130*/  IMAD.MOV.U32 R189, RZ, RZ, R185 ;  /* 0x000000ffffbd7224 */ /* 0x000fe400078e00b9 */
[----:B------:R-:W-:Y:S02]  /*18140*/  IMAD.MOV.U32 R245, RZ, RZ, R244 ;  /* 0x000000fffff57224 */ /* 0x000fe400078e00f4 */
[----:B------:R-:W-:Y:S01]  /*18150*/  IMAD.MOV.U32 R209, RZ, RZ, R18 ;  /* 0x000000ffffd17224 */ /* 0x000fe200078e0012 */
[----:B------:R-:W-:Y:S01]  /*18160*/  IADD3 R18, P2, R10, R9, RZ ;  /* 0x000000090a127210 */ /* 0x000fe20007f5e0ff */
[----:B------:R-:W-:-:S02]  /*18170*/  IMAD.MOV.U32 R185, RZ, RZ, R16 ;  /* 0x000000ffffb97224 */ /* 0x000fc400078e0010 */
[----:B------:R-:W-:Y:S02]  /*18180*/  IMAD.MOV.U32 R244, RZ, RZ, R229 ;  /* 0x000000fffff47224 */ /* 0x000fe400078e00e5 */
[----:B------:R-:W-:Y:S02]  /*18190*/  IMAD.MOV.U32 R229, RZ, RZ, R228 ;  /* 0x000000ffffe57224 */ /* 0x000fe400078e00e4 */
[----:B------:R-:W-:Y:S01]  /*181a0*/  IMAD.MOV.U32 R228, RZ, RZ, R217 ;  /* 0x000000ffffe47224 */ /* 0x000fe200078e00d9 */
[----:B------:R-:W-:Y:S01]  /*181b0*/  IADD3 R16, P0, R12, R9, RZ ;  /* 0x000000090c107210 */ /* 0x000fe20007f1e0ff */
[----:B------:R-:W-:Y:S02]  /*181c0*/  IMAD.MOV.U32 R217, RZ, RZ, R216 ;  /* 0x000000ffffd97224 */ /* 0x000fe400078e00d8 */
[----:B------:R-:W-:Y:S02]  /*181d0*/  IMAD.MOV.U32 R216, RZ, RZ, R185 ;  /* 0x000000ffffd87224 */ /* 0x000fe400078e00b9 */
[----:B------:R-:W-:-:S02]  /*181e0*/  IMAD.MOV.U32 R185, RZ, RZ, R184 ;  /* 0x000000ffffb97224 */ /* 0x000fc400078e00b8 */
[----:B------:R-:W-:Y:S01]  /*181f0*/  IMAD.X R10, R11, 0x1, R0, P2 ;  /* 0x000000010b0a7824 */ /* 0x000fe200010e0600 */
[----:B------:R-:W-:Y:S01]  /*18200*/  IADD3 R15, P2, R15, R9, RZ ;  /* 0x000000090f0f7210 */ /* 0x000fe20007f5e0ff */
[----:B------:R-:W-:Y:S02]  /*18210*/  IMAD.MOV.U32 R184, RZ, RZ, R160 ;  /* 0x000000ffffb87224 */ /* 0x000fe400078e00a0 */
[----:B------:R-:W-:Y:S02]  /*18220*/  IMAD.MOV.U32 R160, RZ, RZ, R169 ;  /* 0x000000ffffa07224 */ /* 0x000fe400078e00a9 */
[----:B------:R-:W-:Y:S02]  /*18230*/  IMAD.MOV.U32 R169, RZ, RZ, R168 ;  /* 0x000000ffffa97224 */ /* 0x000fe400078e00a8 */
[----:B------:R-:W-:Y:S02]  /*18240*/  IMAD.X R12, R13, 0x1, R0, P0 ;  /* 0x000000010d0c7824 */ /* 0x000fe400000e0600 */
[----:B------:R-:W-:-:S02]  /*18250*/  IMAD.MOV.U32 R168, RZ, RZ, R177 ;  /* 0x000000ffffa87224 */ /* 0x000fc400078e00b1 */
[----:B------:R-:W-:Y:S01]  /*18260*/  IMAD.MOV.U32 R177, RZ, RZ, R241 ;  /* 0x000000ffffb17224 */ /* 0x000fe200078e00f1 */
        /* <DEDUP_REMOVED lines=150> */
[----:B------:R-:W2:Y:S04]  /*18bd0*/  LDL.LU.64 R24, [R1+0x1800] ;  /* 0x0018000001187983 */ /* 0x000ea80000300a00 */
[----:B------:R-:W3:Y:S04]  /*18be0*/  LDL R13, [R1+0x14dc] ;  /* 0x0014dc00010d7983 */ /* 0x000ee80000100800 */
[----:B------:R-:W4:Y:S04]  /*18bf0*/  LDL.LU R241, [R1+0xf78] ;  /* 0x000f780001f17983 */ /* 0x000f280000300800 */
[----:B------:R0:W-:Y:S04]  /*18c00*/  STL [R1+0xe7c], R15 ;  /* 0x000e7c0f01007387 */ /* 0x0001e80000100800 */
[----:B0-----:R-:W2:Y:S02]  /*18c10*/  LDL.LU R15, [R1+0x14a4] ;  /* 0x0014a400010f7983 */ /* 0x001ea40000300800 */
[----:B--2---:R-:W-:-:S05]  /*18c20*/  IADD3 R15, P6, R15, R9, RZ ;  /* 0x000000090f0f7210 */ /* 0x004fca0007fde0ff */
        /* <DEDUP_REMOVED lines=14> */
[----:B--2---:R-:W-:-:S05]  /*18d10*/  IMAD.X R15, R15, 0x1, R0, P2 ;  /* 0x000000010f0f7824 */ /* 0x004fca00010e0600 */
        /* <DEDUP_REMOVED lines=16> */
[----:B0-----:R-:W2:Y:S01]  /*18e20*/  LDL.LU R15, [R1+0x1490] ;  /* 0x00149000010f7983 */ /* 0x001ea20000300800 */
[----:B------:R-:W-:Y:S01]  /*18e30*/  WARPGROUP.ARRIVE ;  /* 0x00000000000079c5 */ /* 0x000fe20000000000 */
[----:B------:R-:W-:Y:S01]  /*18e40*/  UMOV UR46, UR14 ;  /* 0x0000000e002e7c82 */ /* 0x000fe20008000000 */
[----:B------:R-:W-:-:S04]  /*18e50*/  UMOV UR47, UR15 ;  /* 0x0000000f002f7c82 */ /* 0x000fc80008000000 */
[----:B------:R-:W-:Y:S01]  /*18e60*/  HGMMA.64x256x16.F32 R24, gdesc[UR44].tnspA, R24, gsb0 ;  /* 0x23e000002c1879f0 */ /* 0x000fe20008000818 */
[----:B--2---:R-:W-:-:S05]  /*18e70*/  IMAD.X R15, R15, 0x1, R0, P1 ;  /* 0x000000010f0f7824 */ /* 0x004fca00008e0600 */
[----:B------:R0:W-:Y:S04]  /*18e80*/  STL [R1+0x1490], R15 ;  /* 0x0014900f01007387 */ /* 0x0001e80000100800 */
[----:B0-----:R-:W2:Y:S01]  /*18e90*/  LDL.LU R15, [R1+0x1464] ;  /* 0x00146400010f7983 */ /* 0x001ea20000300800 */
[----:B------:R-:W-:Y:S02]  /*18ea0*/  WARPGROUP.DEPBAR.LE gsb0, 0x0 ;  /* 0x00008000000079c5 */ /* 0x000fe40000010000 */
[----:B------:R-:W-:Y:S01]  /*18eb0*/  WARPGROUP.ARRIVE ;  /* 0x00000000000079c5 */ /* 0x000fe20000000000 */
[----:B------:R-:W-:Y:S01]  /*18ec0*/  UMOV UR50, UR10 ;  /* 0x0000000a00327c82 */ /* 0x000fe20008000000 */
[----:B------:R-:W-:-:S13]  /*18ed0*/  UMOV UR51, UR11 ;  /* 0x0000000b00337c82 */ /* 0x000fda0008000000 */
[----:B------:R-:W-:Y:S01]  /*18ee0*/  HGMMA.64x256x16.F32 R24, gdesc[UR48].tnspA, R24, gsb0 ;  /* 0x23e00000301879f0 */ /* 0x000fe20008000818 */
[----:B--2---:R-:W-:-:S05]  /*18ef0*/  IADD3 R15, P1, R15, R9, RZ ;  /* 0x000000090f0f7210 */ /* 0x004fca0007f3e0ff */
[----:B------:R0:W-:Y:S04]  /*18f00*/  STL [R1+0x1464], R15 ;  /* 0x0014640f01007387 */ /* 0x0001e80000100800 */
[----:B0-----:R-:W2:Y:S01]  /*18f10*/  LDL.LU R15, [R1+0x1488] ;  /* 0x00148800010f7983 */ /* 0x001ea20000300800 */
[----:B------:R-:W-:Y:S02]  /*18f20*/  WARPGROUP.DEPBAR.LE gsb0, 0x0 ;  /* 0x00008000000079c5 */ /* 0x000fe40000010000 */
[----:B--2---:R-:W-:-:S05]  /*18f30*/  IMAD.X R15, R15, 0x1, R0, P4 ;  /* 0x000000010f0f7824 */ /* 0x004fca00020e0600 */
[----:B------:R-:W-:Y:S04]  /*18f40*/  STL [R1+0x1488], R15 ;  /* 0x0014880f01007387 */ /* 0x000fe80000100800 */
[----:B------:R-:W-:Y:S04]  /*18f50*/  STL.64 [R1], R24 ;  /* 0x0000001801007387 */ /* 0x000fe80000100a00 */
        /* <DEDUP_REMOVED lines=134> */
[----:B----4-:R-:W-:-:S02]  /*197c0*/  IMAD.MOV.U32 R168, RZ, RZ, R241 ;  /* 0x000000ffffa87224 */ /* 0x010fc400078e00f1 */
[----:B------:R-:W-:Y:S01]  /*197d0*/  IMAD.MOV.U32 R243, RZ, RZ, R26 ;  /* 0x000000fffff37224 */ /* 0x000fe200078e001a */
[----:B------:R-:W4:Y:S01]  /*197e0*/  LDL.LU.64 R30, [R1+0x1618] ;  /* 0x00161800011e7983 */ /* 0x000f220000300a00 */
[----:B------:R-:W-:-:S03]  /*197f0*/  IMAD.MOV.U32 R241, RZ, RZ, R24 ;  /* 0x000000fffff17224 */ /* 0x000fc600078e0018 */
[----:B------:R-:W4:Y:S04]  /*19800*/  LDL.LU.64 R28, [R1+0x1610] ;  /* 0x00161000011c7983 */ /* 0x000f280000300a00 */
[----:B------:R-:W4:Y:S04]  /*19810*/  LDL.LU.64 R26, [R1+0x1608] ;  /* 0x00160800011a7983 */ /* 0x000f280000300a00 */
[----:B------:R-:W4:Y:S01]  /*19820*/  LDL.LU.64 R24, [R1+0x1600] ;  /* 0x0016000001187983 */ /* 0x000f220000300a00 */
[----:B------:R-:W-:-:S05]  /*19830*/  VIADD R20, R20, 0x1 ;  /* 0x0000000114147836 */ /* 0x000fca0000000000 */
[----:B---3--:R-:W-:Y:S01]  /*19840*/  ISETP.NE.U32.AND P0, PT, R20, R13, PT ;  /* 0x0000000d1400720c */ /* 0x008fe20003f05070 */
        /* <DEDUP_REMOVED lines=10> */
[--C-:B--2---:R-:W-:Y:S02]  /*198f0*/  IMAD.X R134, R134, 0x1, R0.reuse, P1 ;  /* 0x0000000186867824 */ /* 0x104fe400008e0600 */
[----:B------:R-:W-:-:S02]  /*19900*/  IMAD.X R132, R132, 0x1, R0, P5 ;  /* 0x0000000184847824 */ /* 0x000fc400028e0600 */
[--C-:B------:R-:W-:Y:S02]  /*19910*/  IMAD.X R130, R130, 0x1, R0.reuse, P6 ;  /* 0x0000000182827824 */ /* 0x100fe400030e0600 */
[--C-:B------:R-:W-:Y:S02]  /*19920*/  IMAD.X R128, R128, 0x1, R0.reuse, P2 ;  /* 0x0000000180807824 */ /* 0x100fe400010e0600 */
[----:B------:R-:W-:Y:S01]  /*19930*/  IMAD.X R126, R126, 0x1, R0, P3 ;  /* 0x000000017e7e7824 */ /* 0x000fe200018e0600 */
[-C--:B------:R-:W-:Y:S02]  /*19940*/  IADD3 R125, P4, R125, R9.reuse, RZ ;  /* 0x000000097d7d7210 */ /* 0x080fe40007f9e0ff */
[----:B------:R-:W-:-:S03]  /*19950*/  IADD3 R127, P3, R127, R9, RZ ;  /* 0x000000097f7f7210 */ /* 0x000fc60007f7e0ff */
[----:B------:R0:W-:Y:S01]  /*19960*/  STL [R1+0x145c], R125 ;  /* 0x00145c7d01007387 */ /* 0x0001e20000100800 */
[-C--:B------:R-:W-:Y:S02]  /*19970*/  IADD3 R129, P2, R129, R9.reuse, RZ ;  /* 0x0000000981817210 */ /* 0x080fe40007f5e0ff */
[-C--:B------:R-:W-:Y:S01]  /*19980*/  IADD3 R131, P6, R131, R9.reuse, RZ ;  /* 0x0000000983837210 */ /* 0x080fe20007fde0ff */
[----:B0-----:R-:W4:Y:S04]  /*19990*/  LDL.LU R125, [R1+0x15fc] ;  /* 0x0015fc00017d7983 */ /* 0x001f280000300800 */
[----:B------:R0:W-:Y:S01]  /*199a0*/  STL [R1+0x1480], R126 ;  /* 0x0014807e01007387 */ /* 0x0001e20000100800 */
[----:B------:R-:W-:-:S03]  /*199b0*/  IADD3 R133, P5, R133, R9, RZ ;  /* 0x0000000985857210 */ /* 0x000fc60007fbe0ff */
[----:B0-----:R-:W4:Y:S04]  /*199c0*/  LDL.LU R126, [R1+0x15f8] ;  /* 0x0015f800017e7983 */ /* 0x001f280000300800 */
[----:B------:R0:W-:Y:S04]  /*199d0*/  STL [R1+0x1454], R127 ;  /* 0x0014547f01007387 */ /* 0x0001e80000100800 */
[----:B0-----:R-:W4:Y:S04]  /*199e0*/  LDL.LU R127, [R1+0x15f4] ;  /* 0x0015f400017f7983 */ /* 0x001f280000300800 */
[----:B------:R0:W-:Y:S01]  /*199f0*/  STL [R1+0x1478], R128 ;  /* 0x0014788001007387 */ /* 0x0001e20000100800 */
[----:B------:R-:W-:-:S03]  /*19a00*/  IADD3 R135, P1, R135, R9, RZ ;  /* 0x0000000987877210 */ /* 0x000fc60007f3e0ff */
[----:B0-----:R-:W4:Y:S04]  /*19a10*/  LDL.LU R128, [R1+0x15f0] ;  /* 0x0015f00001807983 */ /* 0x001f280000300800 */
[----:B------:R0:W-:Y:S01]  /*19a20*/  STL [R1+0x144c], R129 ;  /* 0x00144c8101007387 */ /* 0x0001e20000100800 */
[----:B------:R-:W-:-:S03]  /*19a30*/  IMAD.X R136, R136, 0x1, R0, P4 ;  /* 0x0000000188887824 */ /* 0x000fc600020e0600 */
        /* <DEDUP_REMOVED lines=49> */
[----:B------:R0:W-:Y:S04]  /*19d50*/  STL [R1+0x1430], R146 ;  /* 0x0014309201007387 */ /* 0x0001e80000100800 */
        /* <DEDUP_REMOVED lines=11> */
[----:B------:R-:W2:Y:S04]  /*19e10*/  LDL.LU R160, [R1+0xf68] ;  /* 0x000f680001a07983 */ /* 0x000ea80000300800 */
[----:B------:R0:W-:Y:S04]  /*19e20*/  STL [R1+0x1418], R16 ;  /* 0x0014181001007387 */ /* 0x0001e80000100800 */
[----:B0-----:R-:W3:Y:S02]  /*19e30*/  LDL.LU R16, [R1+0x13ec] ;  /* 0x0013ec0001107983 */ /* 0x001ee40000300800 */
[----:B---3--:R-:W-:-:S05]  /*19e40*/  IADD3 R16, P2, R16, R9, RZ ;  /* 0x0000000910107210 */ /* 0x008fca0007f5e0ff */
[----:B------:R0:W-:Y:S04]  /*19e50*/  STL [R1+0x13ec], R16 ;  /* 0x0013ec1001007387 */ /* 0x0001e80000100800 */
[----:B0-----:R-:W3:Y:S02]  /*19e60*/  LDL.LU R16, [R1+0x1410] ;  /* 0x0014100001107983 */ /* 0x001ee40000300800 */
[----:B---3--:R-:W-:-:S05]  /*19e70*/  IMAD.X R16, R16, 0x1, R0, P6 ;  /* 0x0000000110107824 */ /* 0x008fca00030e0600 */
        /* <DEDUP_REMOVED lines=504> */
[----:B------:R0:W-:Y:S02]  /*1be00*/  STL [R1+0x1170], R16 ;  /* 0x0011701001007387 */ /* 0x0001e40000100800 */
[----:B0-----:R-:W-:Y:S02]  /*1be10*/  IMAD.MOV.U32 R16, RZ, RZ, R11 ;  /* 0x000000ffff107224 */ /* 0x001fe400078e000b */
[----:B------:R-:W-:Y:S02]  /*1be20*/  IMAD.MOV.U32 R11, RZ, RZ, R15 ;  /* 0x000000ffff0b7224 */ /* 0x000fe400078e000f */
[----:B------:R-:W-:Y:S01]  /*1be30*/  IMAD.MOV.U32 R15, RZ, RZ, R245 ;  /* 0x000000ffff0f7224 */ /* 0x000fe200078e00f5 */
[----:B------:R-:W-:Y:S01]  /*1be40*/  IADD3 R16, P6, R16, R9, RZ ;  /* 0x0000000910107210 */ /* 0x000fe20007fde0ff */
[----:B------:R-:W-:Y:S02]  /*1be50*/  IMAD.MOV.U32 R245, RZ, RZ, R244 ;  /* 0x000000fffff57224 */ /* 0x000fe400078e00f4 */
[----:B------:R-:W-:-:S02]  /*1be60*/  IMAD.MOV.U32 R244, RZ, RZ, R185 ;  /* 0x000000fffff47224 */ /* 0x000fc400078e00b9 */
[----:B------:R-:W-:Y:S02]  /*1be70*/  IMAD.MOV.U32 R185, RZ, RZ, R184 ;  /* 0x000000ffffb97224 */ /* 0x000fe400078e00b8 */
[----:B------:R-:W3:Y:S04]  /*1be80*/  LDL.LU R184, [R1+0xf60] ;  /* 0x000f600001b87983 */ /* 0x000ee80000300800 */
[----:B------:R0:W-:Y:S04]  /*1be90*/  STL [R1+0x1144], R16 ;  /* 0x0011441001007387 */ /* 0x0001e80000100800 */
[----:B0-----:R-:W4:Y:S02]  /*1bea0*/  LDL.LU R16, [R1+0x1168] ;  /* 0x0011680001107983 */ /* 0x001f240000300800 */
[----:B----4-:R-:W-:-:S05]  /*1beb0*/  IMAD.X R16, R16, 0x1, R0, P5 ;  /* 0x0000000110107824 */ /* 0x010fca00028e0600 */
[----:B------:R0:W-:Y:S04]  /*1bec0*/  STL [R1+0x1168], R16 ;  /* 0x0011681001007387 */ /* 0x0001e80000100800 */
[----:B0-----:R-:W4:Y:S02]  /*1bed0*/  LDL.LU R16, [R1+0x113c] ;  /* 0x00113c0001107983 */ /* 0x001f240000300800 */
[----:B----4-:R-:W-:-:S05]  /*1bee0*/  IADD3 R16, P5, R16, R9, RZ ;  /* 0x0000000910107210 */ /* 0x010fca0007fbe0ff */
        /* <DEDUP_REMOVED lines=81> */
[----:B------:R0:W-:Y:S02]  /*1c400*/  STL [R1+0x10f8], R16 ;  /* 0x0010f81001007387 */ /* 0x0001e40000100800 */
[----:B0-----:R-:W-:Y:S02]  /*1c410*/  IMAD.MOV.U32 R16, RZ, RZ, R11 ;  /* 0x000000ffff107224 */ /* 0x001fe400078e000b */
[----:B------:R-:W-:Y:S02]  /*1c420*/  IMAD.MOV.U32 R11, RZ, RZ, R15 ;  /* 0x000000ffff0b7224 */ /* 0x000fe400078e000f */
[----:B------:R-:W-:Y:S02]  /*1c430*/  IMAD.MOV.U32 R15, RZ, RZ, R245 ;  /* 0x000000ffff0f7224 */ /* 0x000fe400078e00f5 */
[----:B------:R-:W-:Y:S02]  /*1c440*/  IMAD.MOV.U32 R245, RZ, RZ, R185 ;  /* 0x000000fffff57224 */ /* 0x000fe400078e00b9 */
[----:B------:R-:W-:-:S02]  /*1c450*/  IMAD.MOV.U32 R185, RZ, RZ, R197 ;  /* 0x000000ffffb97224 */ /* 0x000fc400078e00c5 */
[----:B------:R-:W4:Y:S02]  /*1c460*/  LDL.LU R197, [R1+0x10cc] ;  /* 0x0010cc0001c57983 */ /* 0x000f240000300800 */
[----:B----4-:R-:W-:-:S05]  /*1c470*/  IADD3 R197, P4, R197, R9, RZ ;  /* 0x00000009c5c57210 */ /* 0x010fca0007f9e0ff */
[----:B------:R0:W-:Y:S04]  /*1c480*/  STL [R1+0x10cc], R197 ;  /* 0x0010ccc501007387 */ /* 0x0001e80000100800 */
[----:B0-----:R0:W5:Y:S04]  /*1c490*/  LDL.LU R197, [R1+0x1590] ;  /* 0x0015900001c57983 */ /* 0x0011680000300800 */
[----:B------:R-:W4:Y:S02]  /*1c4a0*/  LDL.LU R9, [R1+0x10f0] ;  /* 0x0010f00001097983 */ /* 0x000f240000300800 */
[----:B----4-:R-:W-:-:S05]  /*1c4b0*/  IMAD.X R9, R9, 0x1, R0, P3 ;  /* 0x0000000109097824 */ /* 0x010fca00018e0600 */
[----:B------:R1:W-:Y:S04]  /*1c4c0*/  STL [R1+0x10f0], R9 ;  /* 0x0010f00901007387 */ /* 0x0003e80000100800 */
[----:B-1----:R-:W4:Y:S02]  /*1c4d0*/  LDL.LU R9, [R1+0x10c4] ;  /* 0x0010c40001097983 */ /* 0x002f240000300800 */
[----:B----4-:R-:W-:-:S05]  /*1c4e0*/  IADD3 R9, P3, R9, UR5, RZ ;  /* 0x0000000509097c10 */ /* 0x010fca000ff7e0ff */
[----:B------:R1:W-:Y:S04]  /*1c4f0*/  STL [R1+0x10c4], R9 ;  /* 0x0010c40901007387 */ /* 0x0003e80000100800 */
[----:B-1----:R-:W4:Y:S02]  /*1c500*/  LDL.LU R9, [R1+0x10e8] ;  /* 0x0010e80001097983 */ /* 0x002f240000300800 */
        /* <DEDUP_REMOVED lines=30> */
[----:B----4-:R-:W-:-:S05]  /*1c6f0*/  IADD3.X R9, R9, UR60, RZ, P3, !PT ;  /* 0x0000003c09097c10 */ /* 0x010fca0009ffe4ff */
        /* <DEDUP_REMOVED lines=235> */
[----:B-1----:R-:W4:Y:S01]  /*1d5b0*/  LDL.LU R9, [R1+0xf5c] ;  /* 0x000f5c0001097983 */ /* 0x002f220000300800 */
[----:B------:R-:W-:Y:S02]  /*1d5c0*/  IADD3.X R176, R176, UR60, RZ, P1, !PT ;  /* 0x0000003cb0b07c10 */ /* 0x000fe40008ffe4ff */
[----:B------:R-:W-:Y:S02]  /*1d5d0*/  IADD3 R177, P1, R177, UR5, RZ ;  /* 0x00000005b1b17c10 */ /* 0x000fe4000ff3e0ff */
[----:B------:R-:W-:Y:S02]  /*1d5e0*/  IADD3.X R168, R168, UR60, RZ, P4, !PT ;  /* 0x0000003ca8a87c10 */ /* 0x000fe4000a7fe4ff */
[----:B------:R-:W-:-:S02]  /*1d5f0*/  IADD3 R169, P4, R169, UR5, RZ ;  /* 0x00000005a9a97c10 */ /* 0x000fc4000ff9e0ff */
[----:B------:R-:W-:Y:S02]  /*1d600*/  IADD3.X R152, R152, UR60, RZ, P3, !PT ;  /* 0x0000003c98987c10 */ /* 0x000fe40009ffe4ff */
[----:B----4-:R-:W-:-:S05]  /*1d610*/  IADD3 R9, P5, R9, UR5, RZ ;  /* 0x0000000509097c10 */ /* 0x010fca000ffbe0ff */
[----:B------:R1:W-:Y:S04]  /*1d620*/  STL [R1+0xf5c], R9 ;  /* 0x000f5c0901007387 */ /* 0x0003e80000100800 */
[----:B-1----:R-:W4:Y:S04]  /*1d630*/  LDL.LU R9, [R1+0xf58] ;  /* 0x000f580001097983 */ /* 0x002f280000300800 */
[----:B------:R1:W-:Y:S01]  /*1d640*/  STL [R1+0xf80], R176 ;  /* 0x000f80b001007387 */ /* 0x0003e20000100800 */
[----:B------:R-:W-:Y:S02]  /*1d650*/  IADD3 R153, P3, R153, UR5, RZ ;  /* 0x0000000599997c10 */ /* 0x000fe4000ff7e0ff */
[----:B--2---:R-:W-:Y:S01]  /*1d660*/  IADD3.X R160, R160, UR60, RZ, P2, !PT ;  /* 0x0000003ca0a07c10 */ /* 0x004fe200097fe4ff */
[----:B-1----:R0:W5:Y:S04]  /*1d670*/  LDL.LU R176, [R1+0x158c] ;  /* 0x00158c0001b07983 */ /* 0x0021680000300800 */
[----:B------:R1:W-:Y:S01]  /*1d680*/  STL [R1+0xf54], R177 ;  /* 0x000f54b101007387 */ /* 0x0003e20000100800 */
[----:B------:R-:W-:-:S02]  /*1d690*/  IADD3 R161, P2, R161, UR5, RZ ;  /* 0x00000005a1a17c10 */ /* 0x000fc4000ff5e0ff */
[----:B---3--:R-:W-:Y:S01]  /*1d6a0*/  IADD3.X R184, R184, UR60, RZ, P6, !PT ;  /* 0x0000003cb8b87c10 */ /* 0x008fe2000b7fe4ff */
[----:B-1----:R0:W5:Y:S04]  /*1d6b0*/  LDL.LU R177, [R1+0x1588] ;  /* 0x0015880001b17983 */ /* 0x0021680000300800 */
[----:B------:R1:W-:Y:S01]  /*1d6c0*/  STL [R1+0xf78], R168 ;  /* 0x000f78a801007387 */ /* 0x0003e20000100800 */
[----:B------:R-:W-:-:S03]  /*1d6d0*/  IADD3 R185, P6, R185, UR5, RZ ;  /* 0x00000005b9b97c10 */ /* 0x000fc6000ffde0ff */
[----:B-1----:R0:W5:Y:S04]  /*1d6e0*/  LDL.LU R168, [R1+0x1584] ;  /* 0x0015840001a87983 */ /* 0x0021680000300800 */
[----:B------:R1:W-:Y:S04]  /*1d6f0*/  STL [R1+0xf4c], R169 ;  /* 0x000f4ca901007387 */ /* 0x0003e80000100800 */
[----:B-1----:R0:W5:Y:S04]  /*1d700*/  LDL.LU R169, [R1+0x1580] ;  /* 0x0015800001a97983 */ /* 0x0021680000300800 */
[----:B------:R1:W-:Y:S04]  /*1d710*/  STL [R1+0xf70], R152 ;  /* 0x000f709801007387 */ /* 0x0003e80000100800 */
[----:B-1----:R0:W5:Y:S04]  /*1d720*/  LDL.LU R152, [R1+0x157c] ;  /* 0x00157c0001987983 */ /* 0x0021680000300800 */
[----:B------:R1:W-:Y:S01]  /*1d730*/  STL [R1+0xf44], R153 ;  /* 0x000f449901007387 */ /* 0x0003e20000100800 */
[----:B------:R-:W-:-:S03]  /*1d740*/  IADD3.X R189, R189, UR60, RZ, P1, !PT ;  /* 0x0000003cbdbd7c10 */ /* 0x000fc60008ffe4ff */
[----:B-1----:R0:W5:Y:S04]  /*1d750*/  LDL.LU R153, [R1+0x1578] ;  /* 0x0015780001997983 */ /* 0x0021680000300800 */
[----:B------:R1:W-:Y:S01]  /*1d760*/  STL [R1+0xf68], R160 ;  /* 0x000f68a001007387 */ /* 0x0003e20000100800 */
[----:B------:R-:W-:-:S03]  /*1d770*/  IADD3 R208, P1, R208, UR5, RZ ;  /* 0x00000005d0d07c10 */ /* 0x000fc6000ff3e0ff */
        /* <DEDUP_REMOVED lines=9> */
[----:B-1----:R0:W5:Y:S01]  /*1d810*/  LDL.LU R185, [R1+0x1568] ;  /* 0x0015680001b97983 */ /* 0x0021620000300800 */
[----:B------:R-:W-:Y:S02]  /*1d820*/  IADD3 R228, P3, R228, UR5, RZ ;  /* 0x00000005e4e47c10 */ /* 0x000fe4000ff7e0ff */
[----:B------:R-:W-:Y:S02]  /*1d830*/  IADD3.X R229, R229, UR60, RZ, P2, !PT ;  /* 0x0000003ce5e57c10 */ /* 0x000fe400097fe4ff */
[----:B------:R-:W-:Y:S02]  /*1d840*/  IADD3 R244, P2, R244, UR5, RZ ;  /* 0x00000005f4f47c10 */ /* 0x000fe4000ff5e0ff */
[----:B------:R-:W-:Y:S02]  /*1d850*/  IADD3.X R245, R245, UR60, RZ, P6, !PT ;  /* 0x0000003cf5f57c10 */ /* 0x000fe4000b7fe4ff */
[----:B------:R-:W-:Y:S02]  /*1d860*/  IADD3 R3, P6, R3, UR5, RZ ;  /* 0x0000000503037c10 */ /* 0x000fe4000ffde0ff */
[----:B----4-:R-:W-:-:S02]  /*1d870*/  IADD3.X R9, R9, UR60, RZ, P5, !PT ;  /* 0x0000003c09097c10 */ /* 0x010fc4000affe4ff */
[----:B------:R-:W-:-:S03]  /*1d880*/  IADD3 R188, P5, R188, UR5, RZ ;  /* 0x00000005bcbc7c10 */ /* 0x000fc6000ffbe0ff */
[----:B------:R1:W-:Y:S04]  /*1d890*/  STL [R1+0xf58], R9 ;  /* 0x000f580901007387 */ /* 0x0003e80000100800 */
[----:B-1----:R-:W2:Y:S04]  /*1d8a0*/  LDL.LU R9, [R1+0xee0] ;  /* 0x000ee00001097983 */ /* 0x002ea80000300800 */
[----:B------:R1:W-:Y:S04]  /*1d8b0*/  STL [R1+0xf2c], R188 ;  /* 0x000f2cbc01007387 */ /* 0x0003e80000100800 */
[----:B-1----:R0:W5:Y:S04]  /*1d8c0*/  LDL.LU R188, [R1+0x1564] ;  /* 0x0015640001bc7983 */ /* 0x0021680000300800 */
[----:B------:R1:W-:Y:S04]  /*1d8d0*/  STL [R1+0xf50], R189 ;  /* 0x000f50bd01007387 */ /* 0x0003e80000100800 */
        /* <DEDUP_REMOVED lines=22> */
[----:B-1----:R-:W3:Y:S04]  /*1da40*/  LDL.LU R2, [R1+0x1538] ;  /* 0x0015380001027983 */ /* 0x002ee80000300800 */
[----:B------:R1:W-:Y:S04]  /*1da50*/  STL [R1+0xefc], R8 ;  /* 0x000efc0801007387 */ /* 0x0003e80000100800 */
[----:B-1----:R-:W4:Y:S01]  /*1da60*/  LDL.LU R8, [R1+0x1534] ;  /* 0x0015340001087983 */ /* 0x002f220000300800 */
[----:B------:R-:W-:-:S02]  /*1da70*/  IADD3.X R4, R4, UR60, RZ, P1, !PT ;  /* 0x0000003c04047c10 */ /* 0x000fc40008ffe4ff */
[----:B------:R-:W-:Y:S02]  /*1da80*/  IADD3 R7, P1, R7, UR5, RZ ;  /* 0x0000000507077c10 */ /* 0x000fe4000ff3e0ff */
[----:B------:R-:W-:Y:S01]  /*1da90*/  IADD3.X R6, R6, UR60, RZ, P4, !PT ;  /* 0x0000003c06067c10 */ /* 0x000fe2000a7fe4ff */
[----:B------:R1:W-:Y:S01]  /*1daa0*/  STL [R1+0xf20], R4 ;  /* 0x000f200401007387 */ /* 0x0003e20000100800 */
[----:B------:R-:W-:-:S03]  /*1dab0*/  IADD3.X R5, R5, UR60, RZ, P3, !PT ;  /* 0x0000003c05057c10 */ /* 0x000fc60009ffe4ff */
[----:B-1----:R-:W2:Y:S04]  /*1dac0*/  LDL.LU R4, [R1+0x1530] ;  /* 0x0015300001047983 */ /* 0x002ea80000300800 */
[----:B------:R1:W-:Y:S04]  /*1dad0*/  STL [R1+0xef4], R7 ;  /* 0x000ef40701007387 */ /* 0x0003e80000100800 */
[----:B-1----:R-:W2:Y:S04]  /*1dae0*/  LDL.LU R7, [R1+0x152c] ;  /* 0x00152c0001077983 */ /* 0x002ea80000300800 */
[----:B------:R1:W-:Y:S04]  /*1daf0*/  STL [R1+0xf18], R6 ;  /* 0x000f180601007387 */ /* 0x0003e80000100800 */
[----:B-1----:R-:W3:Y:S01]  /*1db00*/  LDL.LU R6, [R1+0x1528] ;  /* 0x0015280001067983 */ /* 0x002ee20000300800 */
[----:B----4-:R-:W-:-:S05]  /*1db10*/  IADD3 R8, P4, R8, UR5, RZ ;  /* 0x0000000508087c10 */ /* 0x010fca000ff9e0ff */
[----:B------:R1:W-:Y:S04]  /*1db20*/  STL [R1+0xeec], R8 ;  /* 0x000eec0801007387 */ /* 0x0003e80000100800 */
[----:B-1----:R-:W4:Y:S04]  /*1db30*/  LDL.LU R8, [R1+0x1524] ;  /* 0x0015240001087983 */ /* 0x002f280000300800 */
[----:B------:R1:W-:Y:S04]  /*1db40*/  STL [R1+0xf10], R5 ;  /* 0x000f100501007387 */ /* 0x0003e80000100800 */
[----:B-1----:R-:W2:Y:S01]  /*1db50*/  LDL.LU R5, [R1+0x1520] ;  /* 0x0015200001057983 */ /* 0x002ea20000300800 */
[----:B---3--:R-:W-:-:S02]  /*1db60*/  IADD3.X R6, R6, UR60, RZ, P2, !PT ;  /* 0x0000003c06067c10 */ /* 0x008fc400097fe4ff */
[----:B--2---:R-:W-:-:S05]  /*1db70*/  IADD3 R5, P3, R5, UR5, RZ ;  /* 0x0000000505057c10 */ /* 0x004fca000ff7e0ff */
[----:B------:R1:W-:Y:S04]  /*1db80*/  STL [R1+0xee4], R5 ;  /* 0x000ee40501007387 */ /* 0x0003e80000100800 */
[----:B-1----:R-:W2:Y:S04]  /*1db90*/  LDL.LU R5, [R1+0x151c] ;  /* 0x00151c0001057983 */ /* 0x002ea80000300800 */
[----:B------:R1:W-:Y:S04]  /*1dba0*/  STL [R1+0xf08], R6 ;  /* 0x000f080601007387 */ /* 0x0003e80000100800 */
[----:B-1----:R-:W3:Y:S01]  /*1dbb0*/  LDL.LU R6, [R1+0x1518] ;  /* 0x0015180001067983 */ /* 0x002ee20000300800 */
[----:B------:R-:W-:Y:S01]  /*1dbc0*/  WARPGROUP.ARRIVE ;  /* 0x00000000000079c5 */ /* 0x000fe20000000000 */
[----:B------:R-:W-:Y:S01]  /*1dbd0*/  UMOV UR54, UR14 ;  /* 0x0000000e00367c82 */ /* 0x000fe20008000000 */
[----:B------:R-:W-:-:S04]  /*1dbe0*/  UMOV UR55, UR15 ;  /* 0x0000000f00377c82 */ /* 0x000fc80008000000 */
[----:B------:R-:W-:Y:S01]  /*1dbf0*/  HGMMA.64x256x16.F32 R24, gdesc[UR52].tnspA, R24, gsb0 ;  /* 0x23e00000341879f0 */ /* 0x000fe20008000818 */
[----:B------:R-:W-:-:S05]  /*1dc00*/  IADD3 R2, P2, R2, UR5, RZ ;  /* 0x0000000502027c10 */ /* 0x000fca000ff5e0ff */
[----:B------:R1:W-:Y:S04]  /*1dc10*/  STL [R1+0xedc], R2 ;  /* 0x000edc0201007387 */ /* 0x0003e80000100800 */
[----:B-1----:R0:W5:Y:S01]  /*1dc20*/  LDL.LU R2, [R1+0x1514] ;  /* 0x0015140001027983 */ /* 0x0021620000300800 */
[----:B------:R-:W-:Y:S01]  /*1dc30*/  UMOV UR58, UR10 ;  /* 0x0000000a003a7c82 */ /* 0x000fe20008000000 */
[----:B------:R-:W-:Y:S01]  /*1dc40*/  UMOV UR59, UR11 ;  /* 0x0000000b003b7c82 */ /* 0x000fe20008000000 */
[----:B---3--:R-:W-:-:S05]  /*1dc50*/  IADD3.X R6, R6, UR60, RZ, P6, !PT ;  /* 0x0000003c06067c10 */ /* 0x008fca000b7fe4ff */
[----:B------:R1:W-:Y:S04]  /*1dc60*/  STL [R1+0xf00], R6 ;  /* 0x000f000601007387 */ /* 0x0003e80000100800 */
[----:B-1----:R-:W3:Y:S01]  /*1dc70*/  LDL.LU R6, [R1+0x1510] ;  /* 0x0015100001067983 */ /* 0x002ee20000300800 */
[----:B------:R-:W-:Y:S02]  /*1dc80*/  WARPGROUP.DEPBAR.LE gsb0, 0x0 ;  /* 0x00008000000079c5 */ /* 0x000fe40000010000 */
[----:B------:R-:W-:-:S06]  /*1dc90*/  WARPGROUP.ARRIVE ;  /* 0x00000000000079c5 */ /* 0x000fcc0000000000 */
[----:B------:R-:W-:Y:S01]  /*1dca0*/  HGMMA.64x256x16.F32 R24, gdesc[UR56].tnspA, R24, gsb0 ;  /* 0x23e00000381879f0 */ /* 0x000fe20008000818 */
[----:B----4-:R-:W-:Y:S02]  /*1dcb0*/  IADD3 R8, P6, R8, UR5, RZ ;  /* 0x0000000508087c10 */ /* 0x010fe4000ffde0ff */
[----:B------:R-:W-:Y:S02]  /*1dcc0*/  IADD3.X R7, R7, UR60, RZ, P5, !PT ;  /* 0x0000003c07077c10 */ /* 0x000fe4000affe4ff */
[----:B--2---:R-:W-:Y:S01]  /*1dcd0*/  IADD3.X R5, R5, UR60, RZ, P1, !PT ;  /* 0x0000003c05057c10 */ /* 0x004fe20008ffe4ff */
[----:B------:R1:W-:Y:S01]  /*1dce0*/  STL [R1+0xed4], R8 ;  /* 0x000ed40801007387 */ /* 0x0003e20000100800 */
[----:B------:R-:W-:Y:S02]  /*1dcf0*/  IADD3.X R4, R4, UR60, RZ, P4, !PT ;  /* 0x0000003c04047c10 */ /* 0x000fe4000a7fe4ff */
[----:B------:R-:W-:Y:S01]  /*1dd00*/  IADD3.X R9, R9, UR60, RZ, P3, !PT ;  /* 0x0000003c09097c10 */ /* 0x000fe20009ffe4ff */
[----:B-1----:R0:W5:Y:S04]  /*1dd10*/  LDL.LU R8, [R1+0x150c] ;  /* 0x00150c0001087983 */ /* 0x0021680000300800 */
[----:B------:R1:W-:Y:S04]  /*1dd20*/  STL [R1+0xef8], R7 ;  /* 0x000ef80701007387 */ /* 0x0003e80000100800 */
[----:B-1----:R0:W5:Y:S01]  /*1dd30*/  LDL.LU R7, [R1+0x1508] ;  /* 0x0015080001077983 */ /* 0x0021620000300800 */
[----:B------:R-:W-:-:S02]  /*1dd40*/  IADD3.X R16, R16, UR60, RZ, P2, !PT ;  /* 0x0000003c10107c10 */ /* 0x000fc400097fe4ff */
[----:B------:R-:W-:Y:S02]  /*1dd50*/  IADD3.X R11, R11, UR60, RZ, P6, !PT ;  /* 0x0000003c0b0b7c10 */ /* 0x000fe4000b7fe4ff */
[----:B---3--:R-:W-:-:S05]  /*1dd60*/  IADD3 R6, P5, R6, UR5, RZ ;  /* 0x0000000506067c10 */ /* 0x008fca000ffbe0ff */
[----:B------:R1:W-:Y:S04]  /*1dd70*/  STL [R1+0xecc], R6 ;  /* 0x000ecc0601007387 */ /* 0x0003e80000100800 */
[----:B-1----:R0:W5:Y:S04]  /*1dd80*/  LDL.LU R6, [R1+0x1504] ;  /* 0x0015040001067983 */ /* 0x0021680000300800 */
[----:B------:R1:W-:Y:S04]  /*1dd90*/  STL [R1+0xef0], R5 ;  /* 0x000ef00501007387 */ /* 0x0003e80000100800 */
[----:B-1----:R0:W5:Y:S04]  /*1dda0*/  LDL.LU R5, [R1+0x1500] ;  /* 0x0015000001057983 */ /* 0x0021680000300800 */
[----:B------:R1:W-:Y:S04]  /*1ddb0*/  STL [R1+0xee8], R4 ;  /* 0x000ee80401007387 */ /* 0x0003e80000100800 */
[----:B-1----:R0:W5:Y:S04]  /*1ddc0*/  LDL.LU R4, [R1+0x14fc] ;  /* 0x0014fc0001047983 */ /* 0x0021680000300800 */
[----:B------:R1:W-:Y:S02]  /*1ddd0*/  STL [R1+0xee0], R9 ;  /* 0x000ee00901007387 */ /* 0x0003e40000100800 */
[----:B-1----:R-:W1:Y:S01]  /*1dde0*/  LDC R9, c[0x0][0x238] ;  /* 0x00008e00ff097b82 */ /* 0x002e620000000800 */
[----:B------:R-:W-:Y:S01]  /*1ddf0*/  IADD3.X R15, R15, UR60, RZ, P5, !PT ;  /* 0x0000003c0f0f7c10 */ /* 0x000fe2000affe4ff */
[----:B------:R-:W-:-:S04]  /*1de00*/  WARPGROUP.DEPBAR.LE gsb0, 0x0 ;  /* 0x00008000000079c5 */ /* 0x000fc80000010000 */
[----:B------:R2:W-:Y:S04]  /*1de10*/  STL [R1+0xec8], R15 ;  /* 0x000ec80f01007387 */ /* 0x0005e80000100800 */
[----:B------:R-:W-:Y:S04]  /*1de20*/  STL [R1+0xed8], R16 ;  /* 0x000ed81001007387 */ /* 0x000fe80000100800 */
[----:B------:R3:W-:Y:S01]  /*1de30*/  STL [R1+0xed0], R11 ;  /* 0x000ed00b01007387 */ /* 0x0007e20000100800 */
[----:B--2---:R-:W-:Y:S02]  /*1de40*/  IMAD.MOV.U32 R15, RZ, RZ, R14 ;  /* 0x000000ffff0f7224 */ /* 0x004fe400078e000e */
[----:B------:R-:W-:-:S02]  /*1de50*/  IMAD.MOV.U32 R14, RZ, RZ, R17 ;  /* 0x000000ffff0e7224 */ /* 0x000fc400078e0011 */
[----:B---3--:R-:W-:Y:S02]  /*1de60*/  IMAD.MOV.U32 R11, RZ, RZ, R10 ;  /* 0x000000ffff0b7224 */ /* 0x008fe400078e000a */
[----:B------:R-:W-:Y:S02]  /*1de70*/  IMAD.MOV.U32 R10, RZ, RZ, R18 ;  /* 0x000000ffff0a7224 */ /* 0x000fe400078e0012 */
[----:B-1----:R-:W-:-:S04]  /*1de80*/  IMAD.SHL.U32 R9, R9, 0x20, RZ ;  /* 0x0000002009097824 */ /* 0x002fc800078e00ff */
[----:B------:R-:W-:Y:S01]  /*1de90*/  IMAD.SHL.U32 R9, R9, 0x2, RZ ;  /* 0x0000000209097824 */ /* 0x000fe200078e00ff */
[----:B0-----:R-:W-:Y:S06]  /*1dea0*/  @P0 BRA `(.L_x_1) ;  /* 0xfffffee000c80947 */ /* 0x001fec000383ffff */
[----:B-----5:R-:W2:Y:S04]  /*1deb0*/  LDL.LU R2, [R1+0x7ec] ;  /* 0x0007ec0001027983 */ /* 0x020ea80000300800 */
[----:B------:R-:W2:Y:S04]  /*1dec0*/  LDL.LU R3, [R1+0xbec] ;  /* 0x000bec0001037983 */ /* 0x000ea80000300800 */
[----:B------:R-:W3:Y:S04]  /*1ded0*/  LDL.LU R10, [R1+0x7e4] ;  /* 0x0007e400010a7983 */ /* 0x000ee80000300800 */
[----:B------:R-:W3:Y:S04]  /*1dee0*/  LDL.LU R11, [R1+0xbe4] ;  /* 0x000be400010b7983 */ /* 0x000ee80000300800 */
[----:B------:R-:W4:Y:S04]  /*1def0*/  LDL.LU R14, [R1+0x9ec] ;  /* 0x0009ec00010e7983 */ /* 0x000f280000300800 */
[----:B------:R-:W4:Y:S04]  /*1df00*/  LDL.LU R15, [R1+0xdec] ;  /* 0x000dec00010f7983 */ /* 0x000f280000300800 */
[----:B------:R-:W3:Y:S04]  /*1df10*/  LDL.LU R12, [R1+0x9e4] ;  /* 0x0009e400010c7983 */ /* 0x000ee80000300800 */
[----:B------:R-:W3:Y:S04]  /*1df20*/  LDL.LU R13, [R1+0xde4] ;  /* 0x000de400010d7983 */ /* 0x000ee80000300800 */
[----:B------:R-:W3:Y:S04]  /*1df30*/  LDL.LU R20, [R1+0x3e8] ;  /* 0x0003e80001147983 */ /* 0x000ee80000300800 */
[----:B------:R-:W3:Y:S04]  /*1df40*/  LDL.LU R0, [R1+0x3e0] ;  /* 0x0003e00001007983 */ /* 0x000ee80000300800 */
[----:B------:R-:W3:Y:S04]  /*1df50*/  LDL.LU R9, [R1+0x1e8] ;  /* 0x0001e80001097983 */ /* 0x000ee80000300800 */
[----:B------:R-:W3:Y:S04]  /*1df60*/  LDL.LU R18, [R1+0x5e8] ;  /* 0x0005e80001127983 */ /* 0x000ee80000300800 */
[----:B------:R-:W3:Y:S04]  /*1df70*/  LDL.LU R17, [R1+0x1e0] ;  /* 0x0001e00001117983 */ /* 0x000ee80000300800 */
[----:B------:R-:W3:Y:S04]  /*1df80*/  LDL.LU R16, [R1+0x5e0] ;  /* 0x0005e00001107983 */ /* 0x000ee80000300800 */
[----:B------:R0:W-:Y:S04]  /*1df90*/  STL [R1+0x176c], R211 ;  /* 0x00176cd301007387 */ /* 0x0001e80000100800 */
[----:B0-----:R-:W3:Y:S04]  /*1dfa0*/  LDL.LU R211, [R1+0x5e4] ;  /* 0x0005e40001d37983 */ /* 0x001ee80000300800 */
        /* <DEDUP_REMOVED lines=65> */
[----:B0-----:R-:W3:Y:S01]  /*1e3c0*/  LDL.LU R160, [R1+0x3fc] ;  /* 0x0003fc0001a07983 */ /* 0x001ee20000300800 */
[----:B--2---:R-:W-:-:S02]  /*1e3d0*/  F2FP.F16.F32.PACK_AB R2, R2, R3 ;  /* 0x000000030202723e */ /* 0x004fc400000000ff */
[----:B----4-:R-:W-:Y:S01]  /*1e3e0*/  F2FP.F16.F32.PACK_AB R3, R14, R15 ;  /* 0x0000000f0e03723e */ /* 0x010fe200000000ff */
        /* <DEDUP_REMOVED lines=99> */
[----:B------:R3:W-:Y:S04]  /*1ea20*/  STL [R1+0x1504], R6 ;  /* 0x0015040601007387 */ /* 0x0007e80000100800 */
[----:B------:R0:W-:Y:S04]  /*1ea30*/  STL [R1+0x1500], R5 ;  /* 0x0015000501007387 */ /* 0x0001e80000100800 */
[----:B------:R1:W-:Y:S01]  /*1ea40*/  STL [R1+0x14fc], R4 ;  /* 0x0014fc0401007387 */ /* 0x0003e20000100800 */
[----:B---3--:R-:W-:-:S02]  /*1ea50*/  F2FP.F16.F32.PACK_AB R6, R162, R163 ;  /* 0x000000a3a206723e */ /* 0x008fc400000000ff */
[----:B0-----:R-:W-:Y:S02]  /*1ea60*/  F2FP.F16.F32.PACK_AB R5, R149, R161 ;  /* 0x000000a19505723e */ /* 0x001fe400000000ff */
[----:B-1----:R-:W-:-:S05]  /*1ea70*/  F2FP.F16.F32.PACK_AB R4, R151, R160 ;  /* 0x000000a09704723e */ /* 0x002fca00000000ff */
[----:B------:R0:W-:Y:S04]  /*1ea80*/  STL [R1+0xedc], R4 ;  /* 0x000edc0401007387 */ /* 0x0001e80000100800 */
[----:B------:R1:W-:Y:S04]  /*1ea90*/  STL [R1+0xed8], R5 ;  /* 0x000ed80501007387 */ /* 0x0003e80000100800 */
[----:B------:R2:W-:Y:S01]  /*1eaa0*/  STL [R1+0xed4], R6 ;  /* 0x000ed40601007387 */ /* 0x0005e20000100800 */
[----:B0-----:R-:W-:Y:S02]  /*1eab0*/  F2FP.F16.F32.PACK_AB R4, R164, R165 ;  /* 0x000000a5a404723e */ /* 0x001fe400000000ff */
[----:B-1----:R-:W-:-:S03]  /*1eac0*/  F2FP.F16.F32.PACK_AB R5, R68, R166 ;  /* 0x000000a64405723e */ /* 0x002fc600000000ff */
[----:B------:R0:W-:Y:S01]  /*1ead0*/  STL [R1+0xed0], R4 ;  /* 0x000ed00401007387 */ /* 0x0001e20000100800 */
[----:B--2---:R-:W-:-:S03]  /*1eae0*/  F2FP.F16.F32.PACK_AB R6, R70, R167 ;  /* 0x000000a74606723e */ /* 0x004fc600000000ff */
        /* <DEDUP_REMOVED lines=25> */
[----:B------:R-:W-:Y:S01]  /*1ec80*/  STL [R1+0xe98], R6 ;  /* 0x000e980601007387 */ /* 0x000fe20000100800 */
[----:B0-----:R-:W-:Y:S02]  /*1ec90*/  F2FP.F16.F32.PACK_AB R4, R208, R209 ;  /* 0x000000d1d004723e */ /* 0x001fe400000000ff */
[----:B-1----:R-:W-:-:S03]  /*1eca0*/  F2FP.F16.F32.PACK_AB R5, R210, R211 ;  /* 0x000000d3d205723e */ /* 0x002fc600000000ff */
[----:B------:R0:W-:Y:S04]  /*1ecb0*/  STL [R1+0xe94], R4 ;  /* 0x000e940401007387 */ /* 0x0001e80000100800 */
[----:B------:R-:W-:Y:S04]  /*1ecc0*/  STL [R1+0xe90], R5 ;  /* 0x000e900501007387 */ /* 0x000fe80000100800 */
[----:B------:R1:W-:Y:S01]  /*1ecd0*/  STL [R1+0xe8c], R2 ;  /* 0x000e8c0201007387 */ /* 0x0003e20000100800 */
[----:B0-----:R-:W-:-:S05]  /*1ece0*/  F2FP.F16.F32.PACK_AB R4, R10, R11 ;  /* 0x0000000b0a04723e */ /* 0x001fca00000000ff */
[----:B------:R0:W-:Y:S01]  /*1ecf0*/  STL [R1+0xe88], R4 ;  /* 0x000e880401007387 */ /* 0x0001e20000100800 */
[----:B-1----:R-:W-:-:S03]  /*1ed00*/  F2FP.F16.F32.PACK_AB R2, R12, R13 ;  /* 0x0000000d0c02723e */ /* 0x002fc600000000ff */
[----:B------:R1:W-:Y:S04]  /*1ed10*/  STL [R1+0xe84], R3 ;  /* 0x000e840301007387 */ /* 0x0003e80000100800 */
[----:B------:R2:W-:Y:S01]  /*1ed20*/  STL [R1+0xe80], R2 ;  /* 0x000e800201007387 */ /* 0x0005e20000100800 */
[----:B0-----:R-:W-:Y:S02]  /*1ed30*/  F2FP.F16.F32.PACK_AB R4, R146, R20 ;  /* 0x000000149204723e */ /* 0x001fe400000000ff */
[----:B-1----:R-:W-:-:S03]  /*1ed40*/  F2FP.F16.F32.PACK_AB R3, R144, R0 ;  /* 0x000000009003723e */ /* 0x002fc600000000ff */
[----:B------:R-:W-:Y:S01]  /*1ed50*/  STL [R1+0xe7c], R4 ;  /* 0x000e7c0401007387 */ /* 0x000fe20000100800 */
[----:B------:R-:W-:Y:S02]  /*1ed60*/  F2FP.F16.F32.PACK_AB R0, R17, R16 ;  /* 0x000000101100723e */ /* 0x000fe400000000ff */
[----:B--2---:R-:W-:Y:S01]  /*1ed70*/  F2FP.F16.F32.PACK_AB R2, R9, R18 ;  /* 0x000000120902723e */ /* 0x004fe200000000ff */
[----:B------:R-:W-:Y:S04]  /*1ed80*/  STL [R1+0xe78], R3 ;  /* 0x000e780301007387 */ /* 0x000fe80000100800 */
[----:B------:R-:W2:Y:S04]  /*1ed90*/  LDL.LU R154, [R1+0x7e8] ;  /* 0x0007e800019a7983 */ /* 0x000ea80000300800 */
[----:B------:R0:W-:Y:S04]  /*1eda0*/  STL [R1+0xe74], R2 ;  /* 0x000e740201007387 */ /* 0x0001e80000100800 */
[----:B------:R-:W2:Y:S04]  /*1edb0*/  LDL.LU R155, [R1+0xbe8] ;  /* 0x000be800019b7983 */ /* 0x000ea80000300800 */
[----:B------:R1:W-:Y:S04]  /*1edc0*/  STL [R1+0xe70], R0 ;  /* 0x000e700001007387 */ /* 0x0003e80000100800 */
[----:B------:R-:W3:Y:S04]  /*1edd0*/  LDL.LU R156, [R1+0x7e0] ;  /* 0x0007e000019c7983 */ /* 0x000ee80000300800 */
[----:B------:R-:W3:Y:S04]  /*1ede0*/  LDL.LU R157, [R1+0xbe0] ;  /* 0x000be000019d7983 */ /* 0x000ee80000300800 */
[----:B------:R-:W4:Y:S04]  /*1edf0*/  LDL.LU R65, [R1+0x9e8] ;  /* 0x0009e80001417983 */ /* 0x000f280000300800 */
        /* <DEDUP_REMOVED lines=37> */
[----:B0-----:R-:W4:Y:S04]  /*1f050*/  LDL.LU R2, [R1+0x7cc] ;  /* 0x0007cc0001027983 */ /* 0x001f280000300800 */
        /* <DEDUP_REMOVED lines=8> */
[----:B-1----:R-:W4:Y:S04]  /*1f0e0*/  LDL.LU R0, [R1+0x3c0] ;  /* 0x0003c00001007983 */ /* 0x002f280000300800 */
[----:B------:R-:W4:Y:S04]  /*1f0f0*/  LDL.LU R9, [R1+0x1c8] ;  /* 0x0001c80001097983 */ /* 0x000f280000300800 */
[----:B------:R-:W4:Y:S04]  /*1f100*/  LDL.LU R18, [R1+0x5c8] ;  /* 0x0005c80001127983 */ /* 0x000f280000300800 */
[----:B------:R-:W4:Y:S04]  /*1f110*/  LDL.LU R17, [R1+0x1c0] ;  /* 0x0001c00001117983 */ /* 0x000f280000300800 */
[----:B------:R-:W4:Y:S01]  /*1f120*/  LDL.LU R16, [R1+0x5c0] ;  /* 0x0005c00001107983 */ /* 0x000f220000300800 */
[----:B--2---:R-:W-:-:S05]  /*1f130*/  F2FP.F16.F32.PACK_AB R6, R154, R155 ;  /* 0x0000009b9a06723e */ /* 0x004fca00000000ff */
[----:B------:R0:W-:Y:S01]  /*1f140*/  STL [R1+0xe6c], R6 ;  /* 0x000e6c0601007387 */ /* 0x0001e20000100800 */
[----:B---3--:R-:W-:-:S05]  /*1f150*/  F2FP.F16.F32.PACK_AB R4, R156, R157 ;  /* 0x0000009d9c04723e */ /* 0x008fca00000000ff */
[----:B------:R1:W-:Y:S01]  /*1f160*/  STL [R1+0xe68], R4 ;  /* 0x000e680401007387 */ /* 0x0003e20000100800 */
[----:B----4-:R-:W-:-:S05]  /*1f170*/  F2FP.F16.F32.PACK_AB R5, R65, R158 ;  /* 0x0000009e4105723e */ /* 0x010fca00000000ff */
[----:B------:R2:W-:Y:S01]  /*1f180*/  STL [R1+0xe64], R5 ;  /* 0x000e640501007387 */ /* 0x0005e20000100800 */
[----:B0-----:R-:W-:Y:S02]  /*1f190*/  F2FP.F16.F32.PACK_AB R6, R67, R159 ;  /* 0x0000009f4306723e */ /* 0x001fe400000000ff */
[----:B-1----:R-:W-:-:S03]  /*1f1a0*/  F2FP.F16.F32.PACK_AB R4, R143, R160 ;  /* 0x000000a08f04723e */ /* 0x002fc600000000ff */
[----:B------:R0:W-:Y:S01]  /*1f1b0*/  STL [R1+0xe60], R6 ;  /* 0x000e600601007387 */ /* 0x0001e20000100800 */
[----:B--2---:R-:W-:-:S03]  /*1f1c0*/  F2FP.F16.F32.PACK_AB R5, R141, R161 ;  /* 0x000000a18d05723e */ /* 0x004fc600000000ff */
[----:B------:R1:W-:Y:S04]  /*1f1d0*/  STL [R1+0xe5c], R4 ;  /* 0x000e5c0401007387 */ /* 0x0003e80000100800 */
[----:B------:R2:W-:Y:S01]  /*1f1e0*/  STL [R1+0xe58], R5 ;  /* 0x000e580501007387 */ /* 0x0005e20000100800 */
[----:B0-----:R-:W-:-:S05]  /*1f1f0*/  F2FP.F16.F32.PACK_AB R6, R162, R163 ;  /* 0x000000a3a206723e */ /* 0x001fca00000000ff */
[----:B------:R0:W-:Y:S01]  /*1f200*/  STL [R1+0xe54], R6 ;  /* 0x000e540601007387 */ /* 0x0001e20000100800 */
[----:B-1----:R-:W-:-:S05]  /*1f210*/  F2FP.F16.F32.PACK_AB R4, R164, R165 ;  /* 0x000000a5a404723e */ /* 0x002fca00000000ff */
[----:B------:R1:W-:Y:S01]  /*1f220*/  STL [R1+0xe50], R4 ;  /* 0x000e500401007387 */ /* 0x0003e20000100800 */
[----:B--2---:R-:W-:-:S05]  /*1f230*/  F2FP.F16.F32.PACK_AB R5, R68, R166 ;  /* 0x000000a64405723e */ /* 0x004fca00000000ff */
[----:B------:R2:W-:Y:S01]  /*1f240*/  STL [R1+0xe4c], R5 ;  /* 0x000e4c0501007387 */ /* 0x0005e20000100800 */
[----:B0-----:R-:W-:-:S05]  /*1f250*/  F2FP.F16.F32.PACK_AB R6, R70, R167 ;  /* 0x000000a74606723e */ /* 0x001fca00000000ff */
[----:B------:R0:W-:Y:S01]  /*1f260*/  STL [R1+0xe48], R6 ;  /* 0x000e480601007387 */ /* 0x0001e20000100800 */
[----:B-1----:R-:W-:-:S05]  /*1f270*/  F2FP.F16.F32.PACK_AB R4, R184, R185 ;  /* 0x000000b9b804723e */ /* 0x002fca00000000ff */
[----:B------:R1:W-:Y:S01]  /*1f280*/  STL [R1+0xe44], R4 ;  /* 0x000e440401007387 */ /* 0x0003e20000100800 */
[----:B--2---:R-:W-:Y:S02]  /*1f290*/  F2FP.F16.F32.PACK_AB R5, R186, R187 ;  /* 0x000000bbba05723e */ /* 0x004fe400000000ff */
[----:B0-----:R-:W-:-:S03]  /*1f2a0*/  F2FP.F16.F32.PACK_AB R6, R142, R180 ;  /* 0x000000b48e06723e */ /* 0x001fc600000000ff */
[----:B------:R0:W-:Y:S01]  /*1f2b0*/  STL [R1+0xe40], R5 ;  /* 0x000e400501007387 */ /* 0x0001e20000100800 */
[----:B-1----:R-:W-:-:S03]  /*1f2c0*/  F2FP.F16.F32.PACK_AB R4, R140, R181 ;  /* 0x000000b58c04723e */ /* 0x002fc600000000ff */
        /* <DEDUP_REMOVED lines=17> */
[----:B------:R-:W-:Y:S01]  /*1f3e0*/  STL [R1+0xe18], R6 ;  /* 0x000e180601007387 */ /* 0x000fe20000100800 */
[----:B0-----:R-:W-:-:S05]  /*1f3f0*/  F2FP.F16.F32.PACK_AB R4, R208, R209 ;  /* 0x000000d1d004723e */ /* 0x001fca00000000ff */
[----:B------:R0:W-:Y:S01]  /*1f400*/  STL [R1+0xe14], R4 ;  /* 0x000e140401007387 */ /* 0x0001e20000100800 */
[----:B-1----:R-:W-:-:S05]  /*1f410*/  F2FP.F16.F32.PACK_AB R5, R210, R211 ;  /* 0x000000d3d205723e */ /* 0x002fca00000000ff */
[----:B------:R-:W-:Y:S01]  /*1f420*/  STL [R1+0xe10], R5 ;  /* 0x000e100501007387 */ /* 0x000fe20000100800 */
[----:B------:R-:W-:-:S05]  /*1f430*/  F2FP.F16.F32.PACK_AB R2, R2, R3 ;  /* 0x000000030202723e */ /* 0x000fca00000000ff */
[----:B------:R1:W-:Y:S01]  /*1f440*/  STL [R1+0xe0c], R2 ;  /* 0x000e0c0201007387 */ /* 0x0003e20000100800 */
[----:B0-----:R-:W-:-:S05]  /*1f450*/  F2FP.F16.F32.PACK_AB R4, R10, R11 ;  /* 0x0000000b0a04723e */ /* 0x001fca00000000ff */
[----:B------:R0:W-:Y:S01]  /*1f460*/  STL [R1+0xe08], R4 ;  /* 0x000e080401007387 */ /* 0x0001e20000100800 */
[----:B------:R-:W-:-:S05]  /*1f470*/  F2FP.F16.F32.PACK_AB R3, R14, R15 ;  /* 0x0000000f0e03723e */ /* 0x000fca00000000ff */
[----:B------:R2:W-:Y:S01]  /*1f480*/  STL [R1+0xe04], R3 ;  /* 0x000e040301007387 */ /* 0x0005e20000100800 */
[----:B-1----:R-:W-:Y:S02]  /*1f490*/  F2FP.F16.F32.PACK_AB R2, R12, R13 ;  /* 0x0000000d0c02723e */ /* 0x002fe400000000ff */
[----:B0-----:R-:W-:-:S03]  /*1f4a0*/  F2FP.F16.F32.PACK_AB R4, R138, R20 ;  /* 0x000000148a04723e */ /* 0x001fc600000000ff */
[----:B------:R0:W-:Y:S01]  /*1f4b0*/  STL [R1+0xe00], R2 ;  /* 0x000e000201007387 */ /* 0x0001e20000100800 */
[----:B--2---:R-:W-:-:S03]  /*1f4c0*/  F2FP.F16.F32.PACK_AB R3, R136, R0 ;  /* 0x000000008803723e */ /* 0x004fc600000000ff */
[----:B------:R-:W-:Y:S04]  /*1f4d0*/  STL [R1+0xdfc], R4 ;  /* 0x000dfc0401007387 */ /* 0x000fe80000100800 */
[----:B------:R-:W-:Y:S01]  /*1f4e0*/  STL [R1+0xdf8], R3 ;  /* 0x000df80301007387 */ /* 0x000fe20000100800 */
[----:B0-----:R-:W-:-:S03]  /*1f4f0*/  F2FP.F16.F32.PACK_AB R2, R9, R18 ;  /* 0x000000120902723e */ /* 0x001fc600000000ff */
[----:B------:R-:W2:Y:S04]  /*1f500*/  LDL.LU R154, [R1+0x7c8] ;  /* 0x0007c800019a7983 */ /* 0x000ea80000300800 */
[----:B------:R0:W-:Y:S01]  /*1f510*/  STL [R1+0xdf4], R2 ;  /* 0x000df40201007387 */ /* 0x0001e20000100800 */
[----:B------:R-:W-:-:S03]  /*1f520*/  F2FP.F16.F32.PACK_AB R0, R17, R16 ;  /* 0x000000101100723e */ /* 0x000fc600000000ff */
        /* <DEDUP_REMOVED lines=70> */
[----:B------:R0:W-:Y:S04]  /*1f990*/  STL [R1+0xdd4], R6 ;  /* 0x000dd40601007387 */ /* 0x0001e80000100800 */
[----:B------:R1:W-:Y:S01]  /*1f9a0*/  STL [R1+0xdd0], R4 ;  /* 0x000dd00401007387 */ /* 0x0003e20000100800 */
[----:B--2---:R-:W-:-:S05]  /*1f9b0*/  F2FP.F16.F32.PACK_AB R5, R68, R166 ;  /* 0x000000a64405723e */ /* 0x004fca00000000ff */
[----:B------:R2:W-:Y:S01]  /*1f9c0*/  STL [R1+0xdcc], R5 ;  /* 0x000dcc0501007387 */ /* 0x0005e20000100800 */
[----:B0-----:R-:W-:Y:S02]  /*1f9d0*/  F2FP.F16.F32.PACK_AB R6, R70, R167 ;  /* 0x000000a74606723e */ /* 0x001fe400000000ff */
[----:B-1----:R-:W-:-:S03]  /*1f9e0*/  F2FP.F16.F32.PACK_AB R4, R184, R185 ;  /* 0x000000b9b804723e */ /* 0x002fc600000000ff */
[----:B------:R0:W-:Y:S04]  /*1f9f0*/  STL [R1+0xdc8], R6 ;  /* 0x000dc80601007387 */ /* 0x0001e80000100800 */
        /* <DEDUP_REMOVED lines=9> */
[----:B-1----:R-:W-:Y:S02]  /*1fa90*/  F2FP.F16.F32.PACK_AB R6, R71, R183 ;  /* 0x000000b74706723e */ /* 0x002fe400000000ff */
[----:B--2---:R-:W-:-:S03]  /*1faa0*/  F2FP.F16.F32.PACK_AB R4, R188, R189 ;  /* 0x000000bdbc04723e */ /* 0x004fc600000000ff */
[----:B------:R1:W-:Y:S04]  /*1fab0*/  STL [R1+0xbf0], R6 ;  /* 0x000bf00601007387 */ /* 0x0003e80000100800 */
[----:B------:R2:W-:Y:S01]  /*1fac0*/  STL [R1+0xbec], R4 ;  /* 0x000bec0401007387 */ /* 0x0005e20000100800 */
[----:B0-----:R-:W-:-:S05]  /*1fad0*/  F2FP.F16.F32.PACK_AB R5, R190, R191 ;  /* 0x000000bfbe05723e */ /* 0x001fca00000000ff */
[----:B------:R0:W-:Y:S01]  /*1fae0*/  STL [R1+0xbe8], R5 ;  /* 0x000be80501007387 */ /* 0x0001e20000100800 */
[----:B-1----:R-:W-:Y:S02]  /*1faf0*/  F2FP.F16.F32.PACK_AB R6, R192, R193 ;  /* 0x000000c1c006723e */ /* 0x002fe400000000ff */
[----:B--2---:R-:W-:-:S03]  /*1fb00*/  F2FP.F16.F32.PACK_AB R4, R72, R194 ;  /* 0x000000c24804723e */ /* 0x004fc600000000ff */
[----:B------:R1:W-:Y:S01]  /*1fb10*/  STL [R1+0xbe4], R6 ;  /* 0x000be40601007387 */ /* 0x0003e20000100800 */
[----:B0-----:R-:W-:-:S03]  /*1fb20*/  F2FP.F16.F32.PACK_AB R5, R131, R74 ;  /* 0x0000004a8305723e */ /* 0x001fc600000000ff */
[----:B------:R0:W-:Y:S04]  /*1fb30*/  STL [R1+0xbe0], R4 ;  /* 0x000be00401007387 */ /* 0x0001e80000100800 */
[----:B------:R2:W-:Y:S01]  /*1fb40*/  STL [R1+0xbcc], R5 ;  /* 0x000bcc0501007387 */ /* 0x0005e20000100800 */
[----:B-1----:R-:W-:Y:S02]  /*1fb50*/  F2FP.F16.F32.PACK_AB R6, R129, R195 ;  /* 0x000000c38106723e */ /* 0x002fe400000000ff */
[----:B0-----:R-:W-:-:S03]  /*1fb60*/  F2FP.F16.F32.PACK_AB R4, R208, R209 ;  /* 0x000000d1d004723e */ /* 0x001fc600000000ff */
[----:B------:R-:W-:Y:S04]  /*1fb70*/  STL [R1+0xbc8], R6 ;  /* 0x000bc80601007387 */ /* 0x000fe80000100800 */
[----:B------:R0:W-:Y:S01]  /*1fb80*/  STL [R1+0xbc4], R4 ;  /* 0x000bc40401007387 */ /* 0x0001e20000100800 */
[----:B--2---:R-:W-:Y:S02]  /*1fb90*/  F2FP.F16.F32.PACK_AB R5, R210, R211 ;  /* 0x000000d3d205723e */ /* 0x004fe400000000ff */
[----:B------:R-:W-:-:S03]  /*1fba0*/  F2FP.F16.F32.PACK_AB R2, R2, R3 ;  /* 0x000000030202723e */ /* 0x000fc600000000ff */
[----:B------:R-:W-:Y:S04]  /*1fbb0*/  STL [R1+0xbc0], R5 ;  /* 0x000bc00501007387 */ /* 0x000fe80000100800 */
[----:B------:R1:W-:Y:S01]  /*1fbc0*/  STL [R1+0xbdc], R2 ;  /* 0x000bdc0201007387 */ /* 0x0003e20000100800 */
[----:B0-----:R-:W-:Y:S02]  /*1fbd0*/  F2FP.F16.F32.PACK_AB R4, R10, R11 ;  /* 0x0000000b0a04723e */ /* 0x001fe400000000ff */
[----:B------:R-:W-:-:S03]  /*1fbe0*/  F2FP.F16.F32.PACK_AB R3, R14, R15 ;  /* 0x0000000f0e03723e */ /* 0x000fc600000000ff */
[----:B------:R0:W-:Y:S04]  /*1fbf0*/  STL [R1+0xbd8], R4 ;  /* 0x000bd80401007387 */ /* 0x0001e80000100800 */
        /* <DEDUP_REMOVED lines=729> */
[----:B------:R-:W-:Y:S01]  /*22990*/  STL [R1+0x2e4], R2 ;  /* 0x0002e40201007387 */ /* 0x000fe20000100800 */
[----:B------:R-:W-:-:S03]  /*229a0*/  F2FP.F16.F32.PACK_AB R0, R17, R16 ;  /* 0x000000101100723e */ /* 0x000fc600000000ff */
[----:B------:R-:W3:Y:S04]  /*229b0*/  LDL.LU R210, [R1+0x6e0] ;  /* 0x0006e00001d27983 */ /* 0x000ee80000300800 */
[----:B------:R-:W-:Y:S04]  /*229c0*/  STL [R1+0x2e0], R0 ;  /* 0x0002e00001007387 */ /* 0x000fe80000100800 */
        /* <DEDUP_REMOVED lines=47> */
[----:B------:R-:W2:Y:S04]  /*22cc0*/  LDL.LU R136, [R1+0x4a0] ;  /* 0x0004a00001887983 */ /* 0x000ea80000300800 */
[----:B--2---:R0:W-:Y:S04]  /*22cd0*/  STL [R1+0x16b4], R136 ;  /* 0x0016b48801007387 */ /* 0x0041e80000100800 */
[----:B0-----:R-:W2:Y:S04]  /*22ce0*/  LDL.LU R136, [R1+0xa8] ;  /* 0x0000a80001887983 */ /* 0x001ea80000300800 */
[----:B------:R-:W3:Y:S04]  /*22cf0*/  LDL.LU R135, [R1+0xaa8] ;  /* 0x000aa80001877983 */ /* 0x000ee80000300800 */
[----:B---3--:R0:W-:Y:S04]  /*22d00*/  STL [R1+0x16b0], R135 ;  /* 0x0016b08701007387 */ /* 0x0081e80000100800 */
[----:B0-----:R-:W3:Y:S04]  /*22d10*/  LDL.LU R135, [R1+0xa0] ;  /* 0x0000a00001877983 */ /* 0x001ee80000300800 */
[----:B------:R-:W4:Y:S04]  /*22d20*/  LDL.LU R134, [R1+0xaa0] ;  /* 0x000aa00001867983 */ /* 0x000f280000300800 */
[----:B----4-:R0:W-:Y:S04]  /*22d30*/  STL [R1+0x16ac], R134 ;  /* 0x0016ac8601007387 */ /* 0x0101e80000100800 */
[----:B0-----:R-:W4:Y:S04]  /*22d40*/  LDL.LU R134, [R1+0x6a8] ;  /* 0x0006a80001867983 */ /* 0x001f280000300800 */
[----:B------:R-:W2:Y:S04]  /*22d50*/  LDL.LU R63, [R1+0x8a8] ;  /* 0x0008a800013f7983 */ /* 0x000ea80000300800 */
[----:B--2---:R0:W-:Y:S04]  /*22d60*/  STL [R1+0x16a8], R63 ;  /* 0x0016a83f01007387 */ /* 0x0041e80000100800 */
[----:B0-----:R-:W2:Y:S04]  /*22d70*/  LDL.LU R63, [R1+0x6a0] ;  /* 0x0006a000013f7983 */ /* 0x001ea80000300800 */
[----:B------:R-:W2:Y:S04]  /*22d80*/  LDL.LU R133, [R1+0xca8] ;  /* 0x000ca80001857983 */ /* 0x000ea80000300800 */
[----:B------:R-:W2:Y:S04]  /*22d90*/  LDL.LU R61, [R1+0x8a0] ;  /* 0x0008a000013d7983 */ /* 0x000ea80000300800 */
[----:B------:R-:W2:Y:S04]  /*22da0*/  LDL.LU R132, [R1+0xca0] ;  /* 0x000ca00001847983 */ /* 0x000ea80000300800 */
[----:B------:R-:W2:Y:S04]  /*22db0*/  LDL.LU R131, [R1+0x29c] ;  /* 0x00029c0001837983 */ /* 0x000ea80000300800 */
[----:B------:R-:W2:Y:S04]  /*22dc0*/  LDL.LU R130, [R1+0x294] ;  /* 0x0002940001827983 */ /* 0x000ea80000300800 */
[----:B------:R-:W2:Y:S04]  /*22dd0*/  LDL.LU R129, [R1+0x49c] ;  /* 0x00049c0001817983 */ /* 0x000ea80000300800 */
        /* <DEDUP_REMOVED lines=9> */
[----:B------:R-:W3:Y:S04]  /*22e70*/  LDL.LU R62, [R1+0x89c] ;  /* 0x00089c00013e7983 */ /* 0x000ee80000300800 */
[----:B---3--:R0:W-:Y:S04]  /*22e80*/  STL [R1+0x1690], R62 ;  /* 0x0016903e01007387 */ /* 0x0081e80000100800 */
[----:B0-----:R-:W3:Y:S04]  /*22e90*/  LDL.LU R62, [R1+0x694] ;  /* 0x00069400013e7983 */ /* 0x001ee80000300800 */
[----:B------:R-:W3:Y:S04]  /*22ea0*/  LDL.LU R125, [R1+0xc9c] ;  /* 0x000c9c00017d7983 */ /* 0x000ee80000300800 */
[----:B------:R-:W3:Y:S04]  /*22eb0*/  LDL.LU R60, [R1+0x894] ;  /* 0x00089400013c7983 */ /* 0x000ee80000300800 */
[----:B------:R-:W3:Y:S04]  /*22ec0*/  LDL.LU R124, [R1+0xc94] ;  /* 0x000c9400017c7983 */ /* 0x000ee80000300800 */
[----:B------:R-:W3:Y:S04]  /*22ed0*/  LDL.LU R111, [R1+0x298] ;  /* 0x00029800016f7983 */ /* 0x000ee80000300800 */
[----:B------:R-:W3:Y:S04]  /*22ee0*/  LDL.LU R110, [R1+0x290] ;  /* 0x00029000016e7983 */ /* 0x000ee80000300800 */
[----:B------:R-:W3:Y:S04]  /*22ef0*/  LDL.LU R109, [R1+0x498] ;  /* 0x00049800016d7983 */ /* 0x000ee80000300800 */
        /* <DEDUP_REMOVED lines=42> */
[----:B----4-:R0:W-:Y:S04]  /*231a0*/  STL [R1+0x164c], R55 ;  /* 0x00164c3701007387 */ /* 0x0101e80000100800 */
[----:B0-----:R-:W4:Y:S04]  /*231b0*/  LDL.LU R55, [R1+0x688] ;  /* 0x0006880001377983 */ /* 0x001f280000300800 */
[----:B----4-:R0:W-:Y:S04]  /*231c0*/  STL [R1+0x1650], R55 ;  /* 0x0016503701007387 */ /* 0x0101e80000100800 */
[----:B0-----:R-:W4:Y:S04]  /*231d0*/  LDL.LU R55, [R1+0x80] ;  /* 0x0000800001377983 */ /* 0x001f280000300800 */
[----:B------:R-:W4:Y:S04]  /*231e0*/  LDL.LU R53, [R1+0x880] ;  /* 0x0008800001357983 */ /* 0x000f280000300800 */
[----:B------:R-:W2:Y:S01]  /*231f0*/  LDL.LU R54, [R1+0x74] ;  /* 0x0000740001367983 */ /* 0x000ea20000300800 */
[----:B------:R-:W-:-:S02]  /*23200*/  F2FP.F16.F32.PACK_AB R247, R211, R247 ;  /* 0x000000f7d3f7723e */ /* 0x000fc400000000ff */
[----:B------:R-:W-:Y:S02]  /*23210*/  F2FP.F16.F32.PACK_AB R246, R210, R246 ;  /* 0x000000f6d2f6723e */ /* 0x000fe400000000ff */
[----:B------:R-:W-:Y:S02]  /*23220*/  F2FP.F16.F32.PACK_AB R245, R209, R245 ;  /* 0x000000f5d1f5723e */ /* 0x000fe400000000ff */
[----:B------:R-:W-:Y:S02]  /*23230*/  F2FP.F16.F32.PACK_AB R244, R208, R244 ;  /* 0x000000f4d0f4723e */ /* 0x000fe400000000ff */
[----:B------:R-:W-:Y:S02]  /*23240*/  F2FP.F16.F32.PACK_AB R235, R79, R235 ;  /* 0x000000eb4feb723e */ /* 0x000fe400000000ff */
[----:B------:R-:W-:Y:S02]  /*23250*/  F2FP.F16.F32.PACK_AB R234, R77, R234 ;  /* 0x000000ea4dea723e */ /* 0x000fe400000000ff */
[----:B------:R-:W-:-:S02]  /*23260*/  F2FP.F16.F32.PACK_AB R233, R195, R233 ;  /* 0x000000e9c3e9723e */ /* 0x000fc400000000ff */
[----:B------:R-:W-:Y:S02]  /*23270*/  F2FP.F16.F32.PACK_AB R232, R74, R232 ;  /* 0x000000e84ae8723e */ /* 0x000fe400000000ff */
[----:B------:R-:W-:Y:S02]  /*23280*/  F2FP.F16.F32.PACK_AB R231, R194, R231 ;  /* 0x000000e7c2e7723e */ /* 0x000fe400000000ff */
[----:B------:R-:W-:Y:S02]  /*23290*/  F2FP.F16.F32.PACK_AB R230, R72, R230 ;  /* 0x000000e648e6723e */ /* 0x000fe400000000ff */
[----:B------:R-:W-:Y:S02]  /*232a0*/  F2FP.F16.F32.PACK_AB R229, R193, R229 ;  /* 0x000000e5c1e5723e */ /* 0x000fe400000000ff */
[----:B------:R-:W-:Y:S01]  /*232b0*/  F2FP.F16.F32.PACK_AB R228, R192, R228 ;  /* 0x000000e4c0e4723e */ /* 0x000fe200000000ff */
        /* <DEDUP_REMOVED lines=131> */
[----:B------:R-:W3:Y:S04]  /*23af0*/  LDL.LU R211, [R1+0x176c] ;  /* 0x00176c0001d37983 */ /* 0x000ee80000300800 */
[----:B------:R-:W4:Y:S04]  /*23b00*/  LDL.LU R210, [R1+0x1768] ;  /* 0x0017680001d27983 */ /* 0x000f280000300800 */
        /* <DEDUP_REMOVED lines=9> */
[----:B------:R-:W2:Y:S01]  /*23ba0*/  LDL.LU R192, [R1+0x1748] ;  /* 0x0017480001c07983 */ /* 0x000ea20000300800 */
[----:B------:R-:W-:-:S02]  /*23bb0*/  F2FP.F16.F32.PACK_AB R223, R78, R223 ;  /* 0x000000df4edf723e */ /* 0x000fc400000000ff */
[----:B------:R-:W-:Y:S01]  /*23bc0*/  F2FP.F16.F32.PACK_AB R222, R76, R222 ;  /* 0x000000de4cde723e */ /* 0x000fe200000000ff */
[----:B------:R-:W2:Y:S01]  /*23bd0*/  LDL.LU R78, [R1+0xa80] ;  /* 0x000a8000014e7983 */ /* 0x000ea20000300800 */
[----:B------:R-:W-:Y:S02]  /*23be0*/  F2FP.F16.F32.PACK_AB R221, R191, R221 ;  /* 0x000000ddbfdd723e */ /* 0x000fe400000000ff */
[----:B------:R-:W-:Y:S01]  /*23bf0*/  F2FP.F16.F32.PACK_AB R220, R190, R220 ;  /* 0x000000dcbedc723e */ /* 0x000fe200000000ff */
[----:B------:R-:W2:Y:S01]  /*23c00*/  LDL.LU R76, [R1+0xc80] ;  /* 0x000c8000014c7983 */ /* 0x000ea20000300800 */
[----:B------:R-:W-:-:S03]  /*23c10*/  F2FP.F16.F32.PACK_AB R219, R189, R219 ;  /* 0x000000dbbddb723e */ /* 0x000fc600000000ff */
        /* <DEDUP_REMOVED lines=14> */
[----:B------:R-:W2:Y:S04]  /*23d00*/  LDL.LU R73, [R1+0xc7c] ;  /* 0x000c7c0001497983 */ /* 0x000ea80000300800 */
[----:B------:R-:W2:Y:S04]  /*23d10*/  LDL.LU R182, [R1+0x172c] ;  /* 0x00172c0001b67983 */ /* 0x000ea80000300800 */
[----:B------:R-:W2:Y:S01]  /*23d20*/  LDL.LU R69, [R1+0x1728] ;  /* 0x0017280001457983 */ /* 0x000ea20000300800 */
[----:B---3--:R-:W-:-:S03]  /*23d30*/  F2FP.F16.F32.PACK_AB R211, R181, R211 ;  /* 0x000000d3b5d3723e */ /* 0x008fc600000000ff */
[----:B------:R-:W3:Y:S01]  /*23d40*/  LDL.LU R181, [R1+0x1724] ;  /* 0x0017240001b57983 */ /* 0x000ee20000300800 */
[----:B----4-:R-:W-:-:S03]  /*23d50*/  F2FP.F16.F32.PACK_AB R210, R180, R210 ;  /* 0x000000d2b4d2723e */ /* 0x010fc600000000ff */
[----:B------:R-:W4:Y:S01]  /*23d60*/  LDL.LU R180, [R1+0x1720] ;  /* 0x0017200001b47983 */ /* 0x000f220000300800 */
[----:B--2---:R-:W-:-:S03]  /*23d70*/  F2FP.F16.F32.PACK_AB R209, R187, R209 ;  /* 0x000000d1bbd1723e */ /* 0x004fc600000000ff */
        /* <DEDUP_REMOVED lines=42> */
[----:B------:R-:W3:Y:S01]  /*24020*/  LDL.LU R67, [R1+0x16e0] ;  /* 0x0016e00001437983 */ /* 0x000ee20000300800 */
[----:B--2---:R-:W-:-:S03]  /*24030*/  F2FP.F16.F32.PACK_AB R163, R158, R163 ;  /* 0x000000a39ea3723e */ /* 0x004fc600000000ff */
[----:B------:R-:W2:Y:S01]  /*24040*/  LDL.LU R158, [R1+0x16dc] ;  /* 0x0016dc00019e7983 */ /* 0x000ea20000300800 */
[----:B------:R-:W-:-:S03]  /*24050*/  F2FP.F16.F32.PACK_AB R162, R65, R162 ;  /* 0x000000a241a2723e */ /* 0x000fc600000000ff */
[----:B------:R-:W2:Y:S01]  /*24060*/  LDL.LU R65, [R1+0x16d8] ;  /* 0x0016d80001417983 */ /* 0x000ea20000300800 */
[----:B------:R-:W-:-:S03]  /*24070*/  F2FP.F16.F32.PACK_AB R161, R157, R161 ;  /* 0x000000a19da1723e */ /* 0x000fc600000000ff */
[----:B------:R-:W4:Y:S01]  /*24080*/  LDL.LU R157, [R1+0x16d4] ;  /* 0x0016d400019d7983 */ /* 0x000f220000300800 */
[----:B------:R-:W-:-:S03]  /*24090*/  F2FP.F16.F32.PACK_AB R160, R156, R160 ;  /* 0x000000a09ca0723e */ /* 0x000fc600000000ff */
[----:B------:R-:W4:Y:S01]  /*240a0*/  LDL.LU R156, [R1+0x16d0] ;  /* 0x0016d000019c7983 */ /* 0x000f220000300800 */
[----:B---3--:R-:W-:-:S03]  /*240b0*/  F2FP.F16.F32.PACK_AB R159, R67, R159 ;  /* 0x0000009f439f723e */ /* 0x008fc600000000ff */
[----:B------:R-:W3:Y:S01]  /*240c0*/  LDL.LU R67, [R1+0x25c] ;  /* 0x00025c0001437983 */ /* 0x000ee20000300800 */
[----:B--2---:R-:W-:-:S03]  /*240d0*/  F2FP.F16.F32.PACK_AB R158, R65, R158 ;  /* 0x0000009e419e723e */ /* 0x004fc600000000ff */
[----:B------:R-:W2:Y:S01]  /*240e0*/  LDL.LU R65, [R1+0x45c] ;  /* 0x00045c0001417983 */ /* 0x000ea20000300800 */
[----:B----4-:R-:W-:-:S03]  /*240f0*/  F2FP.F16.F32.PACK_AB R157, R155, R157 ;  /* 0x0000009d9b9d723e */ /* 0x010fc600000000ff */
[----:B------:R-:W4:Y:S01]  /*24100*/  LDL.LU R155, [R1+0x16cc] ;  /* 0x0016cc00019b7983 */ /* 0x000f220000300800 */
[----:B------:R-:W-:-:S03]  /*24110*/  F2FP.F16.F32.PACK_AB R156, R154, R156 ;  /* 0x0000009c9a9c723e */ /* 0x000fc600000000ff */
[----:B------:R-:W3:Y:S01]  /*24120*/  LDL.LU R154, [R1+0x16c8] ;  /* 0x0016c800019a7983 */ /* 0x000ee20000300800 */
[----:B----4-:R-:W-:-:S03]  /*24130*/  F2FP.F16.F32.PACK_AB R155, R153, R155 ;  /* 0x0000009b999b723e */ /* 0x010fc600000000ff */
[----:B------:R-:W4:Y:S01]  /*24140*/  LDL.LU R153, [R1+0x16c4] ;  /* 0x0016c40001997983 */ /* 0x000f220000300800 */
[----:B---3--:R-:W-:-:S03]  /*24150*/  F2FP.F16.F32.PACK_AB R154, R152, R154 ;  /* 0x0000009a989a723e */ /* 0x008fc600000000ff */
[----:B------:R-:W3:Y:S01]  /*24160*/  LDL.LU R152, [R1+0x16c0] ;  /* 0x0016c00001987983 */ /* 0x000ee20000300800 */
[----:B----4-:R-:W-:-:S03]  /*24170*/  F2FP.F16.F32.PACK_AB R153, R66, R153 ;  /* 0x000000994299723e */ /* 0x010fc600000000ff */
[----:B------:R-:W4:Y:S01]  /*24180*/  LDL.LU R66, [R1+0x16bc] ;  /* 0x0016bc0001427983 */ /* 0x000f220000300800 */
[----:B---3--:R-:W-:-:S03]  /*24190*/  F2FP.F16.F32.PACK_AB R152, R64, R152 ;  /* 0x000000984098723e */ /* 0x008fc600000000ff */
[----:B------:R-:W3:Y:S01]  /*241a0*/  LDL.LU R64, [R1+0x16b8] ;  /* 0x0016b80001407983 */ /* 0x000ee20000300800 */
[----:B------:R-:W-:Y:S02]  /*241b0*/  F2FP.F16.F32.PACK_AB R137, R136, R137 ;  /* 0x000000898889723e */ /* 0x000fe400000000ff */
[----:B----4-:R-:W-:Y:S02]  /*241c0*/  F2FP.F16.F32.PACK_AB R139, R66, R139 ;  /* 0x0000008b428b723e */ /* 0x010fe400000000ff */
[----:B------:R-:W4:Y:S01]  /*241d0*/  LDL.LU R66, [R1+0x254] ;  /* 0x0002540001427983 */ /* 0x000f220000300800 */
[----:B---3--:R-:W-:-:S03]  /*241e0*/  F2FP.F16.F32.PACK_AB R138, R64, R138 ;  /* 0x0000008a408a723e */ /* 0x008fc600000000ff */
[----:B------:R-:W3:Y:S04]  /*241f0*/  LDL.LU R64, [R1+0x454] ;  /* 0x0004540001407983 */ /* 0x000ee80000300800 */
[----:B------:R-:W2:Y:S02]  /*24200*/  LDL.LU R136, [R1+0x16b4] ;  /* 0x0016b40001887983 */ /* 0x000ea40000300800 */
[----:B--2---:R-:W-:Y:S02]  /*24210*/  F2FP.F16.F32.PACK_AB R136, R135, R136 ;  /* 0x000000888788723e */ /* 0x004fe400000000ff */
[----:B------:R-:W2:Y:S02]  /*24220*/  LDL.LU R135, [R1+0x16b0] ;  /* 0x0016b00001877983 */ /* 0x000ea40000300800 */
[----:B--2---:R-:W-:-:S02]  /*24230*/  F2FP.F16.F32.PACK_AB R135, R134, R135 ;  /* 0x000000878687723e */ /* 0x004fc400000000ff */
[----:B------:R-:W2:Y:S02]  /*24240*/  LDL.LU R134, [R1+0x16ac] ;  /* 0x0016ac0001867983 */ /* 0x000ea40000300800 */
[----:B--2---:R-:W-:Y:S02]  /*24250*/  F2FP.F16.F32.PACK_AB R134, R63, R134 ;  /* 0x000000863f86723e */ /* 0x004fe400000000ff */
[----:B------:R-:W2:Y:S01]  /*24260*/  LDL.LU R63, [R1+0x16a8] ;  /* 0x0016a800013f7983 */ /* 0x000ea20000300800 */
[----:B------:R-:W-:Y:S02]  /*24270*/  F2FP.F16.F32.PACK_AB R132, R61, R132 ;  /* 0x000000843d84723e */ /* 0x000fe400000000ff */
[----:B--2---:R-:W-:Y:S02]  /*24280*/  F2FP.F16.F32.PACK_AB R133, R63, R133 ;  /* 0x000000853f85723e */ /* 0x004fe400000000ff */
[----:B------:R-:W2:Y:S04]  /*24290*/  LDL.LU R63, [R1+0x16a4] ;  /* 0x0016a400013f7983 */ /* 0x000ea80000300800 */
[----:B------:R-:W4:Y:S01]  /*242a0*/  LDL.LU R61, [R1+0x16a0] ;  /* 0x0016a000013d7983 */ /* 0x000f220000300800 */
[----:B------:R-:W-:-:S02]  /*242b0*/  F2FP.F16.F32.PACK_AB R129, R128, R129 ;  /* 0x000000818081723e */ /* 0x000fc400000000ff */
[----:B--2---:R-:W-:Y:S02]  /*242c0*/  F2FP.F16.F32.PACK_AB R131, R63, R131 ;  /* 0x000000833f83723e */ /* 0x004fe400000000ff */
[----:B------:R-:W2:Y:S01]  /*242d0*/  LDL.LU R63, [R1+0x27c] ;  /* 0x00027c00013f7983 */ /* 0x000ea20000300800 */
[----:B----4-:R-:W-:-:S03]  /*242e0*/  F2FP.F16.F32.PACK_AB R130, R61, R130 ;  /* 0x000000823d82723e */ /* 0x010fc600000000ff */
[----:B------:R-:W4:Y:S04]  /*242f0*/  LDL.LU R61, [R1+0x47c] ;  /* 0x00047c00013d7983 */ /* 0x000f280000300800 */
[----:B------:R-:W3:Y:S02]  /*24300*/  LDL.LU R128, [R1+0x169c] ;  /* 0x00169c0001807983 */ /* 0x000ee40000300800 */
[----:B---3--:R-:W-:Y:S02]  /*24310*/  F2FP.F16.F32.PACK_AB R128, R127, R128 ;  /* 0x000000807f80723e */ /* 0x008fe400000000ff */
[----:B------:R-:W3:Y:S02]  /*24320*/  LDL.LU R127, [R1+0x1698] ;  /* 0x00169800017f7983 */ /* 0x000ee40000300800 */
[----:B---3--:R-:W-:-:S02]  /*24330*/  F2FP.F16.F32.PACK_AB R127, R126, R127 ;  /* 0x0000007f7e7f723e */ /* 0x008fc400000000ff */
[----:B------:R-:W3:Y:S02]  /*24340*/  LDL.LU R126, [R1+0x1694] ;  /* 0x00169400017e7983 */ /* 0x000ee40000300800 */
[----:B---3--:R-:W-:Y:S02]  /*24350*/  F2FP.F16.F32.PACK_AB R126, R62, R126 ;  /* 0x0000007e3e7e723e */ /* 0x008fe400000000ff */
[----:B------:R-:W3:Y:S01]  /*24360*/  LDL.LU R62, [R1+0x1690] ;  /* 0x00169000013e7983 */ /* 0x000ee20000300800 */
[----:B------:R-:W-:Y:S02]  /*24370*/  F2FP.F16.F32.PACK_AB R124, R60, R124 ;  /* 0x0000007c3c7c723e */ /* 0x000fe400000000ff */
[----:B---3--:R-:W-:Y:S02]  /*24380*/  F2FP.F16.F32.PACK_AB R125, R62, R125 ;  /* 0x0000007d3e7d723e */ /* 0x008fe400000000ff */
[----:B------:R-:W3:Y:S04]  /*24390*/  LDL.LU R62, [R1+0x168c] ;  /* 0x00168c00013e7983 */ /* 0x000ee80000300800 */
[----:B------:R-:W2:Y:S01]  /*243a0*/  LDL.LU R60, [R1+0x1688] ;  /* 0x00168800013c7983 */ /* 0x000ea20000300800 */
[----:B------:R-:W-:-:S02]  /*243b0*/  F2FP.F16.F32.PACK_AB R109, R108, R109 ;  /* 0x0000006d6c6d723e */ /* 0x000fc400000000ff */
[----:B---3--:R-:W-:Y:S02]  /*243c0*/  F2FP.F16.F32.PACK_AB R111, R62, R111 ;  /* 0x0000006f3e6f723e */ /* 0x008fe400000000ff */
[----:B------:R-:W3:Y:S01]  /*243d0*/  LDL.LU R62, [R1+0x274] ;  /* 0x00027400013e7983 */ /* 0x000ee20000300800 */
[----:B--2---:R-:W-:-:S03]  /*243e0*/  F2FP.F16.F32.PACK_AB R110, R60, R110 ;  /* 0x0000006e3c6e723e */ /* 0x004fc600000000ff */
[----:B------:R-:W2:Y:S04]  /*243f0*/  LDL.LU R60, [R1+0x474] ;  /* 0x00047400013c7983 */ /* 0x000ea80000300800 */
[----:B------:R-:W4:Y:S02]  /*24400*/  LDL.LU R108, [R1+0x1684] ;  /* 0x00168400016c7983 */ /* 0x000f240000300800 */
[----:B----4-:R-:W-:Y:S02]  /*24410*/  F2FP.F16.F32.PACK_AB R108, R107, R108 ;  /* 0x0000006c6b6c723e */ /* 0x010fe400000000ff */
[----:B------:R-:W4:Y:S02]  /*24420*/  LDL.LU R107, [R1+0x1680] ;  /* 0x00168000016b7983 */ /* 0x000f240000300800 */
[----:B----4-:R-:W-:-:S02]  /*24430*/  F2FP.F16.F32.PACK_AB R107, R106, R107 ;  /* 0x0000006b6a6b723e */ /* 0x010fc400000000ff */
[----:B------:R-:W4:Y:S02]  /*24440*/  LDL.LU R106, [R1+0x167c] ;  /* 0x00167c00016a7983 */ /* 0x000f240000300800 */
[----:B----4-:R-:W-:Y:S02]  /*24450*/  F2FP.F16.F32.PACK_AB R106, R59, R106 ;  /* 0x0000006a3b6a723e */ /* 0x010fe400000000ff */
[----:B------:R-:W4:Y:S01]  /*24460*/  LDL.LU R59, [R1+0x1678] ;  /* 0x00167800013b7983 */ /* 0x000f220000300800 */
[----:B------:R-:W-:Y:S02]  /*24470*/  F2FP.F16.F32.PACK_AB R104, R57, R104 ;  /* 0x000000683968723e */ /* 0x000fe400000000ff */
[----:B----4-:R-:W-:Y:S02]  /*24480*/  F2FP.F16.F32.PACK_AB R105, R59, R105 ;  /* 0x000000693b69723e */ /* 0x010fe400000000ff */
[----:B------:R-:W4:Y:S04]  /*24490*/  LDL.LU R59, [R1+0x1674] ;  /* 0x00167400013b7983 */ /* 0x000f280000300800 */
[----:B------:R-:W3:Y:S01]  /*244a0*/  LDL.LU R57, [R1+0x1670] ;  /* 0x0016700001397983 */ /* 0x000ee20000300800 */
[----:B------:R-:W-:-:S02]  /*244b0*/  F2FP.F16.F32.PACK_AB R97, R96, R97 ;  /* 0x000000616061723e */ /* 0x000fc400000000ff */
        /* <DEDUP_REMOVED lines=36> */
[----:B------:R-:W4:Y:S01]  /*24700*/  LDL.LU R54, [R1+0x163c] ;  /* 0x00163c0001367983 */ /* 0x000f220000300800 */
[----:B------:R-:W-:Y:S02]  /*24710*/  F2FP.F16.F32.PACK_AB R75, R52, R75 ;  /* 0x0000004b344b723e */ /* 0x000fe400000000ff */
[----:B----4-:R-:W-:Y:S02]  /*24720*/  F2FP.F16.F32.PACK_AB R60, R54, R60 ;  /* 0x0000003c363c723e */ /* 0x010fe400000000ff */
[----:B------:R-:W4:Y:S04]  /*24730*/  LDL.LU R54, [R1+0x1638] ;  /* 0x0016380001367983 */ /* 0x000f280000300800 */
[----:B------:R-:W3:Y:S01]  /*24740*/  LDL.LU R52, [R1+0x1634] ;  /* 0x0016340001347983 */ /* 0x000ee20000300800 */
[----:B------:R-:W-:-:S02]  /*24750*/  F2FP.F16.F32.PACK_AB R74, R51, R74 ;  /* 0x0000004a334a723e */ /* 0x000fc400000000ff */
[----:B------:R-:W-:Y:S01]  /*24760*/  F2FP.F16.F32.PACK_AB R73, R49, R73 ;  /* 0x000000493149723e */ /* 0x000fe200000000ff */
[----:B------:R-:W2:Y:S01]  /*24770*/  LDL.LU R51, [R1+0x1630] ;  /* 0x0016300001337983 */ /* 0x000ea20000300800 */
[----:B------:R-:W-:-:S03]  /*24780*/  F2FP.F16.F32.PACK_AB R72, R19, R72 ;  /* 0x000000481348723e */ /* 0x000fc600000000ff */
[----:B------:R-:W2:Y:S04]  /*24790*/  LDL.LU R49, [R1+0x162c] ;  /* 0x00162c0001317983 */ /* 0x000ea80000300800 */
[----:B------:R-:W2:Y:S01]  /*247a0*/  LDL.LU R19, [R1+0x1628] ;  /* 0x0016280001137983 */ /* 0x000ea20000300800 */
[----:B----4-:R-:W-:-:S03]  /*247b0*/  F2FP.F16.F32.PACK_AB R59, R54, R59 ;  /* 0x0000003b363b723e */ /* 0x010fc600000000ff */
[----:B------:R-:W4:Y:S01]  /*247c0*/  LDL.LU R54, [R1+0xa70] ;  /* 0x000a700001367983 */ /* 0x000f220000300800 */
[----:B---3--:R-:W-:-:S03]  /*247d0*/  F2FP.F16.F32.PACK_AB R58, R52, R58 ;  /* 0x0000003a343a723e */ /* 0x008fc600000000ff */
[----:B------:R-:W3:Y:S01]  /*247e0*/  LDL.LU R52, [R1+0xc70] ;  /* 0x000c700001347983 */ /* 0x000ee20000300800 */
[----:B------:R-:W-:Y:S02]  /*247f0*/  F2FP.F16.F32.PACK_AB R57, R23, R57 ;  /* 0x000000391739723e */ /* 0x000fe400000000ff */
[----:B------:R-:W-:Y:S01]  /*24800*/  F2FP.F16.F32.PACK_AB R56, R50, R56 ;  /* 0x000000383238723e */ /* 0x000fe200000000ff */
[----:B------:R-:W3:Y:S01]  /*24810*/  LDL.LU R23, [R1+0x1624] ;  /* 0x0016240001177983 */ /* 0x000ee20000300800 */
[----:B------:R-:W-:-:S03]  /*24820*/  F2FP.F16.F32.PACK_AB R55, R22, R55 ;  /* 0x000000371637723e */ /* 0x000fc600000000ff */
[----:B------:R-:W3:Y:S04]  /*24830*/  LDL.LU R50, [R1+0x1620] ;  /* 0x0016200001327983 */ /* 0x000ee80000300800 */
[----:B------:R-:W3:Y:S01]  /*24840*/  LDL.LU R22, [R1+0x161c] ;  /* 0x00161c0001167983 */ /* 0x000ee20000300800 */
[----:B----4-:R-:W-:-:S03]  /*24850*/  F2FP.F16.F32.PACK_AB R54, R48, R54 ;  /* 0x000000363036723e */ /* 0x010fc600000000ff */
[----:B------:R-:W4:Y:S01]  /*24860*/  LDL.LU R48, [R1+0x1618] ;  /* 0x0016180001307983 */ /* 0x000f220000300800 */
[----:B--2---:R-:W-:Y:S02]  /*24870*/  F2FP.F16.F32.PACK_AB R53, R21, R53 ;  /* 0x000000351535723e */ /* 0x004fe400000000ff */
[----:B---3--:R-:W-:Y:S01]  /*24880*/  F2FP.F16.F32.PACK_AB R52, R47, R52 ;  /* 0x000000342f34723e */ /* 0x008fe200000000ff */
[----:B------:R-:W2:Y:S01]  /*24890*/  LDL.LU R21, [R1+0x1614] ;  /* 0x0016140001157983 */ /* 0x000ea20000300800 */
[----:B------:R-:W-:Y:S02]  /*248a0*/  F2FP.F16.F32.PACK_AB R15, R51, R15 ;  /* 0x0000000f330f723e */ /* 0x000fe400000000ff */
[----:B------:R-:W-:Y:S01]  /*248b0*/  F2FP.F16.F32.PACK_AB R14, R49, R14 ;  /* 0x0000000e310e723e */ /* 0x000fe200000000ff */
[----:B------:R-:W3:Y:S01]  /*248c0*/  LDL.LU R47, [R1+0x1610] ;  /* 0x00161000012f7983 */ /* 0x000ee20000300800 */
[----:B------:R-:W-:-:S03]  /*248d0*/  F2FP.F16.F32.PACK_AB R13, R45, R13 ;  /* 0x0000000d2d0d723e */ /* 0x000fc600000000ff */
        /* <DEDUP_REMOVED lines=12> */
[----:B------:R-:W3:Y:S04]  /*249a0*/  LDL.LU R41, [R1+0x15fc] ;  /* 0x0015fc0001297983 */ /* 0x000ee80000300800 */
[----:B------:R-:W3:Y:S04]  /*249b0*/  LDL.LU R42, [R1+0x15f8] ;  /* 0x0015f800012a7983 */ /* 0x000ee80000300800 */
[----:B------:R-:W3:Y:S01]  /*249c0*/  LDL.LU R50, [R1+0xa60] ;  /* 0x000a600001327983 */ /* 0x000ee20000300800 */
[----:B----4-:R-:W-:-:S03]  /*249d0*/  F2FP.F16.F32.PACK_AB R22, R48, R22 ;  /* 0x000000163016723e */ /* 0x010fc600000000ff */
[----:B------:R-:W4:Y:S01]  /*249e0*/  LDL.LU R48, [R1+0xc60] ;  /* 0x000c600001307983 */ /* 0x000f220000300800 */
[----:B------:R-:W-:Y:S02]  /*249f0*/  F2FP.F16.F32.PACK_AB R20, R39, R20 ;  /* 0x000000142714723e */ /* 0x000fe400000000ff */
[----:B--2---:R-:W-:Y:S02]  /*24a00*/  F2FP.F16.F32.PACK_AB R21, R40, R21 ;  /* 0x000000152815723e */ /* 0x004fe400000000ff */
[----:B------:R-:W2:Y:S04]  /*24a10*/  LDL.LU R40, [R1+0x15f4] ;  /* 0x0015f40001287983 */ /* 0x000ea80000300800 */
[----:B------:R-:W2:Y:S01]  /*24a20*/  LDL.LU R39, [R1+0x15f0] ;  /* 0x0015f00001277983 */ /* 0x000ea20000300800 */
[----:B---3--:R-:W-:-:S03]  /*24a30*/  F2FP.F16.F32.PACK_AB R51, R37, R51 ;  /* 0x000000332533723e */ /* 0x008fc600000000ff */
[----:B------:R-:W3:Y:S01]  /*24a40*/  LDL.LU R37, [R1+0x15ec] ;  /* 0x0015ec0001257983 */ /* 0x000ee20000300800 */
[----:B------:R-:W-:Y:S02]  /*24a50*/  F2FP.F16.F32.PACK_AB R49, R36, R49 ;  /* 0x000000312431723e */ /* 0x000fe400000000ff */
[----:B------:R-:W-:Y:S02]  /*24a60*/  F2FP.F16.F32.PACK_AB R67, R47, R67 ;  /* 0x000000432f43723e */ /* 0x000fe400000000ff */
[----:B------:R-:W-:Y:S02]  /*24a70*/  F2FP.F16.F32.PACK_AB R50, R38, R50 ;  /* 0x000000322632723e */ /* 0x000fe400000000ff */
[----:B------:R-:W3:Y:S04]  /*24a80*/  LDL.LU R38, [R1+0x15e8] ;  /* 0x0015e80001267983 */ /* 0x000ee80000300800 */
[----:B------:R-:W3:Y:S01]  /*24a90*/  LDL.LU R36, [R1+0x15e4] ;  /* 0x0015e40001247983 */ /* 0x000ee20000300800 */
[----:B----4-:R-:W-:-:S03]  /*24aa0*/  F2FP.F16.F32.PACK_AB R48, R35, R48 ;  /* 0x000000302330723e */ /* 0x010fc600000000ff */
[----:B------:R-:W4:Y:S04]  /*24ab0*/  LDL.LU R35, [R1+0x15e0] ;  /* 0x0015e00001237983 */ /* 0x000f280000300800 */
[----:B------:R-:W2:Y:S01]  /*24ac0*/  LDL.LU R47, [R1+0x258] ;  /* 0x00025800012f7983 */ /* 0x000ea20000300800 */
[----:B------:R-:W-:Y:S02]  /*24ad0*/  F2FP.F16.F32.PACK_AB R66, R45, R66 ;  /* 0x000000422d42723e */ /* 0x000fe400000000ff */
[----:B------:R-:W-:Y:S01]  /*24ae0*/  F2FP.F16.F32.PACK_AB R65, R33, R65 ;  /* 0x000000412141723e */ /* 0x000fe200000000ff */
[----:B------:R-:W3:Y:S01]  /*24af0*/  LDL.LU R45, [R1+0x458] ;  /* 0x00045800012d7983 */ /* 0x000ee20000300800 */
[----:B------:R-:W-:Y:S02]  /*24b00*/  F2FP.F16.F32.PACK_AB R64, R34, R64 ;  /* 0x000000402240723e */ /* 0x000fe400000000ff */
[----:B------:R-:W-:Y:S01]  /*24b10*/  F2FP.F16.F32.PACK_AB R71, R32, R71 ;  /* 0x000000472047723e */ /* 0x000fe200000000ff */
[----:B------:R-:W4:Y:S01]  /*24b20*/  LDL.LU R33, [R1+0x15dc] ;  /* 0x0015dc0001217983 */ /* 0x000f220000300800 */
[----:B------:R-:W-:-:S03]  /*24b30*/  F2FP.F16.F32.PACK_AB R70, R171, R70 ;  /* 0x00000046ab46723e */ /* 0x000fc600000000ff */
[----:B------:R-:W4:Y:S01]  /*24b40*/  LDL.LU R34, [R1+0x15d8] ;  /* 0x0015d80001227983 */ /* 0x000f220000300800 */
[----:B------:R-:W-:-:S03]  /*24b50*/  F2FP.F16.F32.PACK_AB R69, R170, R69 ;  /* 0x00000045aa45723e */ /* 0x000fc600000000ff */
[----:B------:R-:W4:Y:S01]  /*24b60*/  LDL.LU R32, [R1+0x15d4] ;  /* 0x0015d40001207983 */ /* 0x000f220000300800 */
[----:B------:R-:W-:-:S03]  /*24b70*/  F2FP.F16.F32.PACK_AB R68, R169, R68 ;  /* 0x00000044a944723e */ /* 0x000fc600000000ff */
[----:B------:R-:W4:Y:S04]  /*24b80*/  LDL.LU R171, [R1+0x15d0] ;  /* 0x0015d00001ab7983 */ /* 0x000f280000300800 */
[----:B------:R-:W4:Y:S04]  /*24b90*/  LDL.LU R170, [R1+0x15cc] ;  /* 0x0015cc0001aa7983 */ /* 0x000f280000300800 */
[----:B------:R-:W4:Y:S01]  /*24ba0*/  LDL.LU R169, [R1+0x15c8] ;  /* 0x0015c80001a97983 */ /* 0x000f220000300800 */
[----:B--2---:R-:W-:-:S03]  /*24bb0*/  F2FP.F16.F32.PACK_AB R47, R46, R47 ;  /* 0x0000002f2e2f723e */ /* 0x004fc600000000ff */
[----:B------:R-:W2:Y:S02]  /*24bc0*/  LDL.LU R46, [R1+0x250] ;  /* 0x00025000012e7983 */ /* 0x000ea40000300800 */
[----:B--2---:R-:W-:Y:S02]  /*24bd0*/  F2FP.F16.F32.PACK_AB R46, R44, R46 ;  /* 0x0000002e2c2e723e */ /* 0x004fe400000000ff */
[----:B------:R-:W2:Y:S01]  /*24be0*/  LDL.LU R44, [R1+0x450] ;  /* 0x00045000012c7983 */ /* 0x000ea20000300800 */
[----:B---3--:R-:W-:Y:S02]  /*24bf0*/  F2FP.F16.F32.PACK_AB R45, R168, R45 ;  /* 0x0000002da82d723e */ /* 0x008fe400000000ff */
[----:B------:R-:W-:Y:S01]  /*24c00*/  F2FP.F16.F32.PACK_AB R87, R31, R87 ;  /* 0x000000571f57723e */ /* 0x000fe200000000ff */
[----:B------:R-:W3:Y:S01]  /*24c10*/  LDL.LU R168, [R1+0x15c4] ;  /* 0x0015c40001a87983 */ /* 0x000ee20000300800 */
[----:B------:R-:W-:Y:S02]  /*24c20*/  F2FP.F16.F32.PACK_AB R86, R174, R86 ;  /* 0x00000056ae56723e */ /* 0x000fe400000000ff */
[----:B------:R-:W-:-:S02]  /*24c30*/  F2FP.F16.F32.PACK_AB R85, R29, R85 ;  /* 0x000000551d55723e */ /* 0x000fc400000000ff */
[----:B------:R-:W-:Y:S02]  /*24c40*/  F2FP.F16.F32.PACK_AB R84, R173, R84 ;  /* 0x00000054ad54723e */ /* 0x000fe400000000ff */
[----:B------:R-:W-:Y:S02]  /*24c50*/  F2FP.F16.F32.PACK_AB R91, R43, R91 ;  /* 0x0000005b2b5b723e */ /* 0x000fe400000000ff */
[----:B--2---:R-:W-:Y:S02]  /*24c60*/  F2FP.F16.F32.PACK_AB R44, R175, R44 ;  /* 0x0000002caf2c723e */ /* 0x004fe400000000ff */
[----:B------:R-:W2:Y:S04]  /*24c70*/  LDL.LU R175, [R1+0x15c0] ;  /* 0x0015c00001af7983 */ /* 0x000ea80000300800 */
[----:B------:R-:W2:Y:S04]  /*24c80*/  LDL.LU R31, [R1+0x15bc] ;  /* 0x0015bc00011f7983 */ /* 0x000ea80000300800 */
[----:B------:R-:W2:Y:S04]  /*24c90*/  LDL.LU R174, [R1+0x15b8] ;  /* 0x0015b80001ae7983 */ /* 0x000ea80000300800 */
[----:B------:R-:W2:Y:S04]  /*24ca0*/  LDL.LU R29, [R1+0x15b4] ;  /* 0x0015b400011d7983 */ /* 0x000ea80000300800 */
[----:B------:R-:W2:Y:S04]  /*24cb0*/  LDL.LU R173, [R1+0x15b0] ;  /* 0x0015b00001ad7983 */ /* 0x000ea80000300800 */
[----:B------:R-:W4:Y:S01]  /*24cc0*/  LDL.LU R43, [R1+0x248] ;  /* 0x00024800012b7983 */ /* 0x000f220000300800 */
[----:B------:R-:W-:-:S02]  /*24cd0*/  F2FP.F16.F32.PACK_AB R90, R41, R90 ;  /* 0x0000005a295a723e */ /* 0x000fc400000000ff */
[----:B------:R-:W-:Y:S01]  /*24ce0*/  F2FP.F16.F32.PACK_AB R89, R172, R89 ;  /* 0x00000059ac59723e */ /* 0x000fe200000000ff */
[----:B------:R-:W3:Y:S01]  /*24cf0*/  LDL.LU R41, [R1+0x448] ;  /* 0x0004480001297983 */ /* 0x000ee20000300800 */
        /* <DEDUP_REMOVED lines=11> */
[----:B----4-:R-:W-:-:S03]  /*24db0*/  F2FP.F16.F32.PACK_AB R43, R42, R43 ;  /* 0x0000002b2a2b723e */ /* 0x010fc600000000ff */
[----:B------:R-:W4:Y:S02]  /*24dc0*/  LDL.LU R42, [R1+0x240] ;  /* 0x00024000012a7983 */ /* 0x000f240000300800 */
[----:B----4-:R-:W-:Y:S02]  /*24dd0*/  F2FP.F16.F32.PACK_AB R42, R40, R42 ;  /* 0x0000002a282a723e */ /* 0x010fe400000000ff */
[----:B------:R-:W4:Y:S01]  /*24de0*/  LDL.LU R40, [R1+0x440] ;  /* 0x0004400001287983 */ /* 0x000f220000300800 */
[----:B---3--:R-:W-:Y:S02]  /*24df0*/  F2FP.F16.F32.PACK_AB R41, R28, R41 ;  /* 0x000000291c29723e */ /* 0x008fe400000000ff */
[----:B------:R-:W-:Y:S01]  /*24e00*/  F2FP.F16.F32.PACK_AB R115, R198, R115 ;  /* 0x00000073c673723e */ /* 0x000fe200000000ff */
[----:B------:R-:W3:Y:S01]  /*24e10*/  LDL.LU R28, [R1+0x1594] ;  /* 0x00159400011c7983 */ /* 0x000ee20000300800 */
[----:B------:R-:W-:Y:S02]  /*24e20*/  F2FP.F16.F32.PACK_AB R114, R197, R114 ;  /* 0x00000072c572723e */ /* 0x000fe400000000ff */
[----:B------:R-:W-:-:S02]  /*24e30*/  F2FP.F16.F32.PACK_AB R113, R196, R113 ;  /* 0x00000071c471723e */ /* 0x000fc400000000ff */
[----:B------:R-:W-:Y:S02]  /*24e40*/  F2FP.F16.F32.PACK_AB R112, R203, R112 ;  /* 0x00000070cb70723e */ /* 0x000fe400000000ff */
[----:B------:R-:W-:Y:S02]  /*24e50*/  F2FP.F16.F32.PACK_AB R119, R39, R119 ;  /* 0x000000772777723e */ /* 0x000fe400000000ff */
[----:B----4-:R-:W-:Y:S02]  /*24e60*/  F2FP.F16.F32.PACK_AB R40, R199, R40 ;  /* 0x00000028c728723e */ /* 0x010fe400000000ff */
[----:B------:R-:W4:Y:S04]  /*24e70*/  LDL.LU R199, [R1+0x1590] ;  /* 0x0015900001c77983 */ /* 0x000f280000300800 */
[----:B------:R-:W4:Y:S04]  /*24e80*/  LDL.LU R198, [R1+0x158c] ;  /* 0x00158c0001c67983 */ /* 0x000f280000300800 */
[----:B------:R-:W4:Y:S04]  /*24e90*/  LDL.LU R197, [R1+0x1588] ;  /* 0x0015880001c57983 */ /* 0x000f280000300800 */
[----:B------:R-:W4:Y:S04]  /*24ea0*/  LDL.LU R196, [R1+0x1584] ;  /* 0x0015840001c47983 */ /* 0x000f280000300800 */
[----:B------:R-:W4:Y:S04]  /*24eb0*/  LDL.LU R203, [R1+0x1580] ;  /* 0x0015800001cb7983 */ /* 0x000f280000300800 */
[----:B------:R-:W2:Y:S01]  /*24ec0*/  LDL.LU R39, [R1+0x238] ;  /* 0x0002380001277983 */ /* 0x000ea20000300800 */
[----:B------:R-:W-:-:S02]  /*24ed0*/  F2FP.F16.F32.PACK_AB R118, R37, R118 ;  /* 0x000000762576723e */ /* 0x000fc400000000ff */
        /* <DEDUP_REMOVED lines=25> */
[----:B------:R-:W3:Y:S04]  /*25070*/  LDL.LU R252, [R1+0x1560] ;  /* 0x0015600001fc7983 */ /* 0x000ee80000300800 */
        /* <DEDUP_REMOVED lines=31> */
[----:B------:R-:W3:Y:S04]  /*25270*/  LDL.LU R241, [R1+0x1530] ;  /* 0x0015300001f17983 */ /* 0x000ee80000300800 */
        /* <DEDUP_REMOVED lines=17> */
[----:B------:R0:W5:Y:S04]  /*25390*/  LDL.LU R8, [R1+0x150c] ;  /* 0x00150c0001087983 */ /* 0x0001680000300800 */
[----:B------:R0:W5:Y:S01]  /*253a0*/  LDL.LU R7, [R1+0x1508] ;  /* 0x0015080001077983 */ /* 0x0001620000300800 */
[----:B--2---:R-:W-:-:S03]  /*253b0*/  F2FP.F16.F32.PACK_AB R31, R30, R31 ;  /* 0x0000001f1e1f723e */ /* 0x004fc600000000ff */
[----:B------:R-:W2:Y:S02]  /*253c0*/  LDL.LU R30, [R1+0x210] ;  /* 0x00021000011e7983 */ /* 0x000ea40000300800 */
[----:B--2---:R-:W-:Y:S02]  /*253d0*/  F2FP.F16.F32.PACK_AB R30, R28, R30 ;  /* 0x0000001e1c1e723e */ /* 0x004fe400000000ff */
[----:B------:R-:W2:Y:S01]  /*253e0*/  LDL.LU R28, [R1+0x410] ;  /* 0x00041000011c7983 */ /* 0x000ea20000300800 */
[----:B---3--:R-:W-:Y:S02]  /*253f0*/  F2FP.F16.F32.PACK_AB R29, R6, R29 ;  /* 0x0000001d061d723e */ /* 0x008fe400000000ff */
[----:B------:R-:W-:Y:S01]  /*25400*/  F2FP.F16.F32.PACK_AB R199, R4, R199 ;  /* 0x000000c704c7723e */ /* 0x000fe200000000ff */
[----:B------:R0:W5:Y:S01]  /*25410*/  LDL.LU R6, [R1+0x1504] ;  /* 0x0015040001067983 */ /* 0x0001620000300800 */
[----:B------:R-:W-:Y:S02]  /*25420*/  F2FP.F16.F32.PACK_AB R203, R27, R203 ;  /* 0x000000cb1bcb723e */ /* 0x000fe400000000ff */
[----:B--2---:R-:W-:-:S02]  /*25430*/  F2FP.F16.F32.PACK_AB R28, R5, R28 ;  /* 0x0000001c051c723e */ /* 0x004fc400000000ff */
[----:B------:R0:W5:Y:S04]  /*25440*/  LDL.LU R5, [R1+0x1500] ;  /* 0x0015000001057983 */ /* 0x0001680000300800 */
[----:B------:R0:W5:Y:S01]  /*25450*/  LDL.LU R4, [R1+0x14fc] ;  /* 0x0014fc0001047983 */ /* 0x0001620000300800 */
        /* <DEDUP_REMOVED lines=14> */
[----:B----4-:R-:W-:Y:S02]  /*25540*/  F2FP.F16.F32.PACK_AB R227, R239, R227 ;  /* 0x000000e3efe3723e */ /* 0x010fe400000000ff */
[----:B------:R-:W-:-:S02]  /*25550*/  F2FP.F16.F32.PACK_AB R226, R238, R226 ;  /* 0x000000e2eee2723e */ /* 0x000fc400000000ff */
[----:B------:R-:W-:Y:S02]  /*25560*/  F2FP.F16.F32.PACK_AB R225, R237, R225 ;  /* 0x000000e1ede1723e */ /* 0x000fe400000000ff */
[----:B0-----:R-:W-:-:S07]  /*25570*/  F2FP.F16.F32.PACK_AB R224, R236, R224 ;  /* 0x000000e0ece0723e */ /* 0x001fce00000000ff */
.L_x_0:
[----:B------:R-:W0:Y:S01]  /*25580*/  S2R R11, SR_TID.X ;  /* 0x00000000000b7919 */ /* 0x000e220000002100 */
[C---:B-----5:R-:W-:Y:S01]  /*25590*/  VIADD R0, R4.reuse, 0x1 ;  /* 0x0000000104007836 */ /* 0x060fe20000000000 */
[----:B------:R-:W-:Y:S01]  /*255a0*/  ULDC.64 UR12, c[0x0][0x228] ;  /* 0x00008a00000c7ab9 */ /* 0x000fe20000000a00 */
[----:B------:R-:W-:Y:S01]  /*255b0*/  VIADD R2, R4, 0x2 ;  /* 0x0000000204027836 */ /* 0x000fe20000000000 */
[----:B------:R-:W1:Y:S01]  /*255c0*/  S2R R236, SR_TID.X ;  /* 0x0000000000ec7919 */ /* 0x000e620000002100 */
[----:B------:R-:W-:Y:S01]  /*255d0*/  ULDC.64 UR20, c[0x0][0x228] ;  /* 0x00008a0000147ab9 */ /* 0x000fe20000000a00 */
[----:B------:R-:W-:Y:S01]  /*255e0*/  ISETP.GE.AND P2, PT, R0, UR13, PT ;  /* 0x0000000d00007c0c */ /* 0x000fe2000bf46270 */
[----:B------:R-:W-:Y:S01]  /*255f0*/  ULDC.64 UR10, c[0x0][0x228] ;  /* 0x00008a00000a7ab9 */ /* 0x000fe20000000a00 */
[----:B------:R3:W-:Y:S01]  /*25600*/  STL [R1+0x17e0], R6 ;  /* 0x0017e00601007387 */ /* 0x0007e20000100800 */
[----:B------:R-:W-:Y:S01]  /*25610*/  ISETP.GE.AND P1, PT, R2, UR21, PT ;  /* 0x0000001502007c0c */ /* 0x000fe2000bf26270 */
[----:B------:R-:W-:Y:S01]  /*25620*/  VIADD R2, R4, 0x3 ;  /* 0x0000000304027836 */ /* 0x000fe20000000000 */
[----:B------:R-:W-:Y:S01]  /*25630*/  ULDC.64 UR8, c[0x0][0x220] ;  /* 0x0000880000087ab9 */ /* 0x000fe20000000a00 */
[----:B------:R-:W-:Y:S01]  /*25640*/  STL [R1+0x1504], R9 ;  /* 0x0015040901007387 */ /* 0x000fe20000100800 */
[----:B------:R-:W-:Y:S01]  /*25650*/  ULDC.64 UR14, c[0x0][0x220] ;  /* 0x00008800000e7ab9 */ /* 0x000fe20000000a00 */
[----:B------:R-:W-:Y:S01]  /*25660*/  ULDC.64 UR22, c[0x0][0x228] ;  /* 0x00008a0000167ab9 */ /* 0x000fe20000000a00 */
[----:B------:R-:W-:Y:S01]  /*25670*/  ISETP.GE.AND P0, PT, R2, UR11, PT ;  /* 0x0000000b02007c0c */ /* 0x000fe2000bf06270 */
[----:B------:R-:W-:Y:S01]  /*25680*/  STL [R1+0x14fc], R252 ;  /* 0x0014fcfc01007387 */ /* 0x000fe20000100800 */
[----:B------:R-:W4:Y:S01]  /*25690*/  LDC R2, c[0x0][0x244] ;  /* 0x00009100ff027b82 */ /* 0x000f220000000800 */
[----:B------:R-:W-:Y:S01]  /*256a0*/  ULDC.64 UR16, c[0x0][0x220] ;  /* 0x0000880000107ab9 */ /* 0x000fe20000000a00 */
[----:B------:R-:W-:Y:S01]  /*256b0*/  ULDC UR11, c[0x0][0x228] ;  /* 0x00008a00000b7ab9 */ /* 0x000fe20000000800 */
[----:B------:R-:W-:Y:S01]  /*256c0*/  ULDC UR13, c[0x0][0x228] ;  /* 0x00008a00000d7ab9 */ /* 0x000fe20000000800 */
[----:B------:R-:W-:Y:S01]  /*256d0*/  ULDC.64 UR18, c[0x0][0x228] ;  /* 0x00008a0000127ab9 */ /* 0x000fe20000000a00 */
[----:B------:R-:W-:Y:S01]  /*256e0*/  ULDC UR48, c[0x0][0x22c] ;  /* 0x00008b0000307ab9 */ /* 0x000fe20000000800 */
        /* <DEDUP_REMOVED lines=9> */
[C---:B0-----:R-:W-:Y:S01]  /*25780*/  IMAD.SHL.U32 R10, R11.reuse, 0x10, RZ ;  /* 0x000000100b0a7824 */ /* 0x041fe200078e00ff */
[----:B------:R-:W-:Y:S01]  /*25790*/  ULDC UR38, c[0x0][0x22c] ;  /* 0x00008b0000267ab9 */ /* 0x000fe20000000800 */
[C---:B------:R-:W-:Y:S01]  /*257a0*/  IMAD.SHL.U32 R3, R11.reuse, 0x40, RZ ;  /* 0x000000400b037824 */ /* 0x040fe200078e00ff */
[----:B------:R-:W-:Y:S01]  /*257b0*/  LOP3.LUT R11, R11, 0x7f, RZ, 0xc0, !PT ;  /* 0x0000007f0b0b7812 */ /* 0x000fe200078ec0ff */
[----:B------:R-:W-:Y:S01]  /*257c0*/  ULDC UR37, c[0x0][0x22c] ;  /* 0x00008b0000257ab9 */ /* 0x000fe20000000800 */
[----:B------:R-:W-:Y:S01]  /*257d0*/  LOP3.LUT R10, R10, 0xf0, RZ, 0xc0, !PT ;  /* 0x000000f00a0a7812 */ /* 0x000fe200078ec0ff */
[----:B------:R-:W-:Y:S01]  /*257e0*/  ULDC UR36, c[0x0][0x22c] ;  /* 0x00008b0000247ab9 */ /* 0x000fe20000000800 */
[----:B------:R-:W-:Y:S01]  /*257f0*/  LOP3.LUT R3, R3, 0x400, RZ, 0xc0, !PT ;  /* 0x0000040003037812 */ /* 0x000fe200078ec0ff */
[----:B------:R-:W-:Y:S01]  /*25800*/  ULDC UR35, c[0x0][0x22c] ;  /* 0x00008b0000237ab9 */ /* 0x000fe20000000800 */
[----:B-1----:R-:W-:Y:S01]  /*25810*/  LOP3.LUT R236, R236, 0x60, RZ, 0xc0, !PT ;  /* 0x00000060ecec7812 */ /* 0x002fe200078ec0ff */
[----:B------:R-:W-:Y:S01]  /*25820*/  ULDC UR34, c[0x0][0x22c] ;  /* 0x00008b0000227ab9 */ /* 0x000fe20000000800 */
[----:B------:R-:W-:Y:S01]  /*25830*/  IADD3 R0, R3, UR4, R10 ;  /* 0x0000000403007c10 */ /* 0x000fe2000fffe00a */
[----:B------:R-:W-:Y:S01]  /*25840*/  ULDC UR33, c[0x0][0x22c] ;  /* 0x00008b0000217ab9 */ /* 0x000fe20000000800 */
[----:B---3--:R-:W-:Y:S01]  /*25850*/  LEA R6, R11, UR4, 0x4 ;  /* 0x000000040b067c11 */ /* 0x008fe2000f8e20ff */
[----:B------:R-:W-:Y:S02]  /*25860*/  BAR.SYNC.DEFER_BLOCKING 0x0 ;  /* 0x0000000000007b1d */ /* 0x000fe40000010000 */
[----:B------:R-:W-:-:S06]  /*25870*/  IMAD R0, R236, 0x8, R0 ;  /* 0x00000008ec007824 */ /* 0x000fcc00078e0200 */
[----:B------:R-:W0:Y:S01]  /*25880*/  LDC R3, c[0x0][0x244] ;  /* 0x00009100ff037b82 */ /* 0x000e220000000800 */
[----:B------:R-:W-:Y:S01]  /*25890*/  ULDC UR4, c[0x0][0x244] ;  /* 0x0000910000047ab9 */ /* 0x000fe20000000800 */
[----:B------:R-:W-:Y:S01]  /*258a0*/  STL [R1+0x400], R6 ;  /* 0x0004000601007387 */ /* 0x000fe20000100800 */
[----:B------:R-:W-:Y:S01]  /*258b0*/  ULDC UR32, c[0x0][0x22c] ;  /* 0x00008b0000207ab9 */ /* 0x000fe20000000800 */
[----:B------:R-:W-:Y:S01]  /*258c0*/  ULDC UR31, c[0x0][0x22c] ;  /* 0x00008b00001f7ab9 */ /* 0x000fe20000000800 */
[----:B------:R-:W-:Y:S01]  /*258d0*/  ULDC UR30, c[0x0][0x22c] ;  /* 0x00008b00001e7ab9 */ /* 0x000fe20000000800 */
[----:B------:R-:W-:Y:S01]  /*258e0*/  ULDC UR29, c[0x0][0x22c] ;  /* 0x00008b00001d7ab9 */ /* 0x000fe20000000800 */
[----:B------:R-:W-:Y:S01]  /*258f0*/  ULDC UR28, c[0x0][0x22c] ;  /* 0x00008b00001c7ab9 */ /* 0x000fe20000000800 */
[----:B------:R-:W1:Y:S01]  /*25900*/  LDC R10, c[0x0][0x244] ;  /* 0x00009100ff0a7b82 */ /* 0x000e620000000800 */
        /* <DEDUP_REMOVED lines=9> */
[----:B------:R-:W-:Y:S01]  /*259a0*/  STSM.16.M88.4 [R0], R224 ;  /* 0x000000e000007844 */ /* 0x000fe20000000200 */
[----:B------:R-:W-:Y:S01]  /*259b0*/  ULDC UR50, c[0x0][0x248] ;  /* 0x0000920000327ab9 */ /* 0x000fe20000000800 */
[----:B------:R-:W-:Y:S01]  /*259c0*/  ULDC UR58, c[0x0][0x248] ;  /* 0x00009200003a7ab9 */ /* 0x000fe20000000800 */
[----:B------:R-:W-:Y:S01]  /*259d0*/  ULDC UR57, c[0x0][0x248] ;  /* 0x0000920000397ab9 */ /* 0x000fe20000000800 */
[----:B------:R-:W-:Y:S06]  /*259e0*/  BAR.SYNC.DEFER_BLOCKING 0x0 ;  /* 0x0000000000007b1d */ /* 0x000fec0000010000 */
[----:B------:R-:W-:Y:S01]  /*259f0*/  ULDC UR56, c[0x0][0x248] ;  /* 0x0000920000387ab9 */ /* 0x000fe20000000800 */
[----:B------:R-:W-:Y:S01]  /*25a00*/  ULDC UR55, c[0x0][0x248] ;  /* 0x0000920000377ab9 */ /* 0x000fe20000000800 */
[----:B------:R-:W-:Y:S01]  /*25a10*/  ULDC UR54, c[0x0][0x248] ;  /* 0x0000920000367ab9 */ /* 0x000fe20000000800 */
[----:B------:R-:W-:Y:S01]  /*25a20*/  ULDC UR61, c[0x0][0x248] ;  /* 0x00009200003d7ab9 */ /* 0x000fe20000000800 */
[----:B------:R-:W-:Y:S01]  /*25a30*/  ULDC UR60, c[0x0][0x248] ;  /* 0x00009200003c7ab9 */ /* 0x000fe20000000800 */
[----:B------:R-:W3:Y:S01]  /*25a40*/  LDS.128 R224, [R6] ;  /* 0x0000000006e07984 */ /* 0x000ee20000000c00 */
[----:B------:R-:W-:Y:S06]  /*25a50*/  BAR.SYNC.DEFER_BLOCKING 0x0 ;  /* 0x0000000000007b1d */ /* 0x000fec0000010000 */
[----:B------:R-:W-:Y:S02]  /*25a60*/  STSM.16.M88.4 [R0], R24 ;  /* 0x0000001800007844 */ /* 0x000fe40000000200 */
[----:B------:R-:W-:Y:S06]  /*25a70*/  BAR.SYNC.DEFER_BLOCKING 0x0 ;  /* 0x0000000000007b1d */ /* 0x000fec0000010000 */
[----:B---3--:R-:W-:Y:S04]  /*25a80*/  STL.64 [R1+0x260], R224 ;  /* 0x000260e001007387 */ /* 0x008fe80000100a00 */
[----:B------:R-:W-:Y:S04]  /*25a90*/  STL.64 [R1+0x268], R226 ;  /* 0x000268e201007387 */ /* 0x000fe80000100a00 */
[----:B------:R-:W3:Y:S01]  /*25aa0*/  LDS.128 R24, [R6] ;  /* 0x0000000006187984 */ /* 0x000ee20000000c00 */
[----:B------:R-:W-:Y:S06]  /*25ab0*/  BAR.SYNC.DEFER_BLOCKING 0x0 ;  /* 0x0000000000007b1d */ /* 0x000fec0000010000 */
[----:B------:R-:W-:Y:S04]  /*25ac0*/  STSM.16.M88.4 [R0], R204 ;  /* 0x000000cc00007844 */ /* 0x000fe80000000200 */
[----:B---3--:R-:W-:Y:S04]  /*25ad0*/  STL.64 [R1+0x250], R24 ;  /* 0x0002501801007387 */ /* 0x008fe80000100a00 */
[----:B------:R-:W-:Y:S01]  /*25ae0*/  STL.64 [R1+0x258], R26 ;  /* 0x0002581a01007387 */ /* 0x000fe20000100a00 */
[----:B------:R-:W-:Y:S06]  /*25af0*/  BAR.SYNC.DEFER_BLOCKING 0x0 ;  /* 0x0000000000007b1d */ /* 0x000fec0000010000 */
[----:B------:R-:W3:Y:S02]  /*25b00*/  LDS.128 R24, [R6] ;  /* 0x0000000006187984 */ /* 0x000ee40000000c00 */
        /* <DEDUP_REMOVED lines=25> */
[----:B------:R-:W-:Y:S02]  /*25ca0*/  STSM.16.M88.4 [R0], R172 ;  /* 0x000000ac00007844 */ /* 0x000fe40000000200 */
[----:B------:R-:W-:Y:S06]  /*25cb0*/  BAR.SYNC.DEFER_BLOCKING 0x0 ;  /* 0x0000000000007b1d */ /* 0x000fec0000010000 */
[----:B---3--:R-:W-:Y:S04]  /*25cc0*/  STL.64 [R1+0x200], R24 ;  /* 0x0002001801007387 */ /* 0x008fe80000100a00 */
[----:B------:R-:W-:Y:S04]  /*25cd0*/  STL.64 [R1+0x208], R26 ;  /* 0x0002081a01007387 */ /* 0x000fe80000100a00 */
        /* <DEDUP_REMOVED lines=190> */
[----:B---3--:R-:W-:Y:S04]  /*268c0*/  STL.64 [R1], R12 ;  /* 0x0000000c01007387 */ /* 0x008fe80000100a00 */
[----:B------:R-:W-:Y:S04]  /*268d0*/  STL.64 [R1+0x8], R14 ;  /* 0x0000080e01007387 */ /* 0x000fe80000100a00 */
[----:B------:R-:W3:Y:S01]  /*268e0*/  LDS.128 R248, [R6] ;  /* 0x0000000006f87984 */ /* 0x000ee20000000c00 */
[----:B------:R-:W-:Y:S06]  /*268f0*/  BAR.SYNC.DEFER_BLOCKING 0x0 ;  /* 0x0000000000007b1d */ /* 0x000fec0000010000 */
[----:B------:R-:W-:Y:S02]  /*26900*/  STSM.16.M88.4 [R0], R132 ;  /* 0x0000008400007844 */ /* 0x000fe40000000200 */
[----:B------:R-:W-:Y:S06]  /*26910*/  BAR.SYNC.DEFER_BLOCKING 0x0 ;  /* 0x0000000000007b1d */ /* 0x000fec0000010000 */
[----:B---3--:R-:W-:Y:S04]  /*26920*/  STL [R1+0x1598], R248 ;  /* 0x001598f801007387 */ /* 0x008fe80000100800 */
[----:B------:R-:W-:Y:S04]  /*26930*/  STL [R1+0x1580], R249 ;  /* 0x001580f901007387 */ /* 0x000fe80000100800 */
[----:B------:R-:W-:Y:S04]  /*26940*/  STL [R1+0x1550], R251 ;  /* 0x001550fb01007387 */ /* 0x000fe80000100800 */
[----:B------:R-:W-:Y:S04]  /*26950*/  STL [R1+0x1568], R250 ;  /* 0x001568fa01007387 */ /* 0x000fe80000100800 */
[----:B------:R-:W3:Y:S01]  /*26960*/  LDS.128 R240, [R6] ;  /* 0x0000000006f07984 */ /* 0x000ee20000000c00 */
[----:B------:R-:W-:Y:S06]  /*26970*/  BAR.SYNC.DEFER_BLOCKING 0x0 ;  /* 0x0000000000007b1d */ /* 0x000fec0000010000 */
[----:B------:R-:W-:Y:S02]  /*26980*/  STSM.16.M88.4 [R0], R136 ;  /* 0x0000008800007844 */ /* 0x000fe40000000200 */
[----:B------:R-:W-:Y:S06]  /*26990*/  BAR.SYNC.DEFER_BLOCKING 0x0 ;  /* 0x0000000000007b1d */ /* 0x000fec0000010000 */
[----:B---3--:R-:W-:Y:S04]  /*269a0*/  STL.64 [R1+0x1530], R240 ;  /* 0x001530f001007387 */ /* 0x008fe80000100a00 */
[----:B------:R-:W-:Y:S04]  /*269b0*/  STL [R1+0x1760], R240 ;  /* 0x001760f001007387 */ /* 0x000fe80000100800 */
[----:B------:R-:W-:Y:S04]  /*269c0*/  STL [R1+0x1770], R240 ;  /* 0x001770f001007387 */ /* 0x000fe80000100800 */
[----:B------:R-:W-:Y:S04]  /*269d0*/  STL [R1+0x1780], R240 ;  /* 0x001780f001007387 */ /* 0x000fe80000100800 */
[----:B------:R-:W3:Y:S01]  /*269e0*/  LDS.128 R236, [R6] ;  /* 0x0000000006ec7984 */ /* 0x000ee20000000c00 */
[----:B------:R-:W-:Y:S06]  /*269f0*/  BAR.SYNC.DEFER_BLOCKING 0x0 ;  /* 0x0000000000007b1d */ /* 0x000fec0000010000 */
[----:B------:R-:W-:Y:S04]  /*26a00*/  STL [R1+0x1790], R240 ;  /* 0x001790f001007387 */ /* 0x000fe80000100800 */
[----:B------:R-:W-:Y:S04]  /*26a10*/  STL [R1+0x17a0], R240 ;  /* 0x0017a0f001007387 */ /* 0x000fe80000100800 */
[----:B------:R-:W-:Y:S04]  /*26a20*/  STL [R1+0x17b0], R240 ;  /* 0x0017b0f001007387 */ /* 0x000fe80000100800 */
[----:B------:R-:W-:Y:S04]  /*26a30*/  STL [R1+0x17c0], R240 ;  /* 0x0017c0f001007387 */ /* 0x000fe80000100800 */
[----:B------:R-:W-:Y:S01]  /*26a40*/  STSM.16.M88.4 [R0], R152 ;  /* 0x0000009800007844 */ /* 0x000fe20000000200 */
[----:B------:R-:W-:Y:S06]  /*26a50*/  BAR.SYNC.DEFER_BLOCKING 0x0 ;  /* 0x0000000000007b1d */ /* 0x000fec0000010000 */
[----:B------:R-:W-:Y:S04]  /*26a60*/  STL [R1+0x17d0], R240 ;  /* 0x0017d0f001007387 */ /* 0x000fe80000100800 */
[----:B------:R-:W-:Y:S04]  /*26a70*/  STL [R1+0x1508], R243 ;  /* 0x001508f301007387 */ /* 0x000fe80000100800 */
[----:B------:R-:W-:Y:S04]  /*26a80*/  STL.64 [R1+0x1510], R242 ;  /* 0x001510f201007387 */ /* 0x000fe80000100a00 */
[----:B---3--:R-:W-:Y:S04]  /*26a90*/  STL.64 [R1+0x1538], R236 ;  /* 0x001538ec01007387 */ /* 0x008fe80000100a00 */
[----:B------:R-:W3:Y:S01]  /*26aa0*/  LDS.128 R84, [R6] ;  /* 0x0000000006547984 */ /* 0x000ee20000000c00 */
[----:B------:R-:W-:Y:S06]  /*26ab0*/  BAR.SYNC.DEFER_BLOCKING 0x0 ;  /* 0x0000000000007b1d */ /* 0x000fec0000010000 */
[----:B------:R-:W-:Y:S04]  /*26ac0*/  STL.64 [R1+0x1558], R236 ;  /* 0x001558ec01007387 */ /* 0x000fe80000100a00 */
[----:B------:R-:W-:Y:S04]  /*26ad0*/  STL.64 [R1+0x1518], R238 ;  /* 0x001518ee01007387 */ /* 0x000fe80000100a00 */
[----:B------:R-:W-:Y:S04]  /*26ae0*/  STL [R1+0x1750], R238 ;  /* 0x001750ee01007387 */ /* 0x000fe80000100800 */
[----:B------:R-:W-:Y:S01]  /*26af0*/  STSM.16.M88.4 [R0], R156 ;  /* 0x0000009c00007844 */ /* 0x000fe20000000200 */
[----:B------:R-:W-:Y:S06]  /*26b00*/  BAR.SYNC.DEFER_BLOCKING 0x0 ;  /* 0x0000000000007b1d */ /* 0x000fec0000010000 */
[----:B---3--:R-:W-:Y:S04]  /*26b10*/  STL.64 [R1+0x1528], R84 ;  /* 0x0015285401007387 */ /* 0x008fe80000100a00 */
[----:B------:R-:W-:Y:S04]  /*26b20*/  STL.64 [R1+0x1540], R84 ;  /* 0x0015405401007387 */ /* 0x000fe80000100a00 */
[----:B------:R-:W-:Y:S04]  /*26b30*/  STL.64 [R1+0x1560], R84 ;  /* 0x0015605401007387 */ /* 0x000fe80000100a00 */
[----:B------:R-:W-:Y:S04]  /*26b40*/  STL.64 [R1+0x1578], R84 ;  /* 0x0015785401007387 */ /* 0x000fe80000100a00 */
[----:B------:R-:W-:Y:S01]  /*26b50*/  LDS.128 R88, [R6] ;  /* 0x0000000006587984 */ /* 0x000fe20000000c00 */
[----:B------:R-:W-:Y:S06]  /*26b60*/  BAR.SYNC.DEFER_BLOCKING 0x0 ;  /* 0x0000000000007b1d */ /* 0x000fec0000010000 */
[----:B------:R-:W-:Y:S04]  /*26b70*/  STL.64 [R1+0x1590], R84 ;  /* 0x0015905401007387 */ /* 0x000fe80000100a00 */
[----:B------:R-:W-:Y:S04]  /*26b80*/  STL.64 [R1+0x15a8], R84 ;  /* 0x0015a85401007387 */ /* 0x000fe80000100a00 */
[----:B------:R-:W-:Y:S04]  /*26b90*/  STL.64 [R1+0x15b8], R84 ;  /* 0x0015b85401007387 */ /* 0x000fe80000100a00 */
[----:B------:R-:W-:Y:S04]  /*26ba0*/  STL.64 [R1+0x15c8], R84 ;  /* 0x0015c85401007387 */ /* 0x000fe80000100a00 */
[----:B------:R-:W-:Y:S04]  /*26bb0*/  STL.64 [R1+0x15d8], R84 ;  /* 0x0015d85401007387 */ /* 0x000fe80000100a00 */
[----:B------:R-:W-:Y:S04]  /*26bc0*/  STSM.16.M88.4 [R0], R160 ;  /* 0x000000a000007844 */ /* 0x000fe80000000200 */
[----:B------:R-:W-:Y:S01]  /*26bd0*/  STL.64 [R1+0x15e8], R84 ;  /* 0x0015e85401007387 */ /* 0x000fe20000100a00 */
[----:B------:R-:W-:Y:S06]  /*26be0*/  BAR.SYNC.DEFER_BLOCKING 0x0 ;  /* 0x0000000000007b1d */ /* 0x000fec0000010000 */
        /* <DEDUP_REMOVED lines=24> */
[----:B------:R-:W3:Y:S04]  /*26d70*/  LDS.128 R12, [R6] ;  /* 0x00000000060c7984 */ /* 0x000ee80000000c00 */
        /* <DEDUP_REMOVED lines=68> */
[----:B---3--:R-:W-:Y:S01]  /*271c0*/  STL.64 [R1+0x290], R12 ;  /* 0x0002900c01007387 */ /* 0x008fe20000100a00 */
[----:B------:R-:W-:-:S03]  /*271d0*/  IMAD.MOV.U32 R9, RZ, RZ, R15 ;  /* 0x000000ffff097224 */ /* 0x000fc600078e000f */
[----:B------:R-:W-:Y:S04]  /*271e0*/  STL [R1+0x298], R14 ;  /* 0x0002980e01007387 */ /* 0x000fe80000100800 */
[----:B------:R-:W3:Y:S04]  /*271f0*/  LDL.LU R224, [R1+0x340] ;  /* 0x0003400001e07983 */ /* 0x000ee80000300800 */
[----:B------:R-:W3:Y:S04]  /*27200*/  LDL.LU R225, [R1+0x344] ;  /* 0x0003440001e17983 */ /* 0x000ee80000300800 */
[----:B------:R-:W-:Y:S01]  /*27210*/  LDS.128 R92, [R6] ;  /* 0x00000000065c7984 */ /* 0x000fe20000000c00 */
[----:B------:R-:W-:Y:S06]  /*27220*/  BAR.SYNC.DEFER_BLOCKING 0x0 ;  /* 0x0000000000007b1d */ /* 0x000fec0000010000 */
[----:B------:R-:W3:Y:S04]  /*27230*/  LDL.LU R226, [R1+0x348] ;  /* 0x0003480001e27983 */ /* 0x000ee80000300800 */
[----:B------:R-:W3:Y:S04]  /*27240*/  LDL.LU R227, [R1+0x34c] ;  /* 0x00034c0001e37983 */ /* 0x000ee80000300800 */
[----:B------:R-:W2:Y:S04]  /*27250*/  LDL.LU R204, [R1+0x330] ;  /* 0x0003300001cc7983 */ /* 0x000ea80000300800 */
[----:B------:R-:W2:Y:S04]  /*27260*/  LDL.LU R205, [R1+0x334] ;  /* 0x0003340001cd7983 */ /* 0x000ea80000300800 */
[----:B------:R-:W-:Y:S01]  /*27270*/  STSM.16.M88.4 [R0], R192 ;  /* 0x000000c000007844 */ /* 0x000fe20000000200 */
[----:B------:R-:W-:Y:S06]  /*27280*/  BAR.SYNC.DEFER_BLOCKING 0x0 ;  /* 0x0000000000007b1d */ /* 0x000fec0000010000 */
[----:B------:R-:W2:Y:S04]  /*27290*/  LDL.LU R206, [R1+0x338] ;  /* 0x0003380001ce7983 */ /* 0x000ea80000300800 */
[----:B------:R-:W2:Y:S04]  /*272a0*/  LDL.LU R207, [R1+0x33c] ;  /* 0x00033c0001cf7983 */ /* 0x000ea80000300800 */
[----:B------:R-:W4:Y:S04]  /*272b0*/  LDL.LU R200, [R1+0x320] ;  /* 0x0003200001c87983 */ /* 0x000f280000300800 */
[----:B------:R-:W4:Y:S04]  /*272c0*/  LDL.LU R201, [R1+0x324] ;  /* 0x0003240001c97983 */ /* 0x000f280000300800 */
[----:B------:R-:W-:Y:S01]  /*272d0*/  LDS.128 R96, [R6] ;  /* 0x0000000006607984 */ /* 0x000fe20000000c00 */
[----:B------:R-:W-:Y:S06]  /*272e0*/  BAR.SYNC.DEFER_BLOCKING 0x0 ;  /* 0x0000000000007b1d */ /* 0x000fec0000010000 */
[----:B------:R-:W4:Y:S04]  /*272f0*/  LDL.LU R202, [R1+0x328] ;  /* 0x0003280001ca7983 */ /* 0x000f280000300800 */
[----:B------:R-:W4:Y:S04]  /*27300*/  LDL.LU R203, [R1+0x32c] ;  /* 0x00032c0001cb7983 */ /* 0x000f280000300800 */
[----:B------:R-:W3:Y:S04]  /*27310*/  LDL.LU R24, [R1+0x310] ;  /* 0x0003100001187983 */ /* 0x000ee80000300800 */
[----:B------:R-:W3:Y:S04]  /*27320*/  LDL.LU R25, [R1+0x314] ;  /* 0x0003140001197983 */ /* 0x000ee80000300800 */
[----:B------:R-:W-:Y:S01]  /*27330*/  STSM.16.M88.4 [R0], R208 ;  /* 0x000000d000007844 */ /* 0x000fe20000000200 */
[----:B------:R-:W-:Y:S06]  /*27340*/  BAR.SYNC.DEFER_BLOCKING 0x0 ;  /* 0x0000000000007b1d */ /* 0x000fec0000010000 */
[----:B------:R-:W3:Y:S04]  /*27350*/  LDL.LU R26, [R1+0x318] ;  /* 0x00031800011a7983 */ /* 0x000ee80000300800 */
[----:B------:R-:W3:Y:S04]  /*27360*/  LDL.LU R27, [R1+0x31c] ;  /* 0x00031c00011b7983 */ /* 0x000ee80000300800 */
[----:B------:R-:W2:Y:S04]  /*27370*/  LDL.LU R196, [R1+0x300] ;  /* 0x0003000001c47983 */ /* 0x000ea80000300800 */
[----:B------:R-:W2:Y:S04]  /*27380*/  LDL.LU R197, [R1+0x304] ;  /* 0x0003040001c57983 */ /* 0x000ea80000300800 */
[----:B------:R-:W-:Y:S01]  /*27390*/  LDS.128 R100, [R6] ;  /* 0x0000000006647984 */ /* 0x000fe20000000c00 */
[----:B------:R-:W-:Y:S06]  /*273a0*/  BAR.SYNC.DEFER_BLOCKING 0x0 ;  /* 0x0000000000007b1d */ /* 0x000fec0000010000 */
[----:B------:R-:W2:Y:S04]  /*273b0*/  LDL.LU R198, [R1+0x308] ;  /* 0x0003080001c67983 */ /* 0x000ea80000300800 */
[----:B------:R-:W2:Y:S04]  /*273c0*/  LDL.LU R199, [R1+0x30c] ;  /* 0x00030c0001c77983 */ /* 0x000ea80000300800 */
[----:B------:R-:W4:Y:S04]  /*273d0*/  LDL.LU R28, [R1+0x2f0] ;  /* 0x0002f000011c7983 */ /* 0x000f280000300800 */
[----:B------:R-:W4:Y:S04]  /*273e0*/  LDL.LU R29, [R1+0x2f4] ;  /* 0x0002f400011d7983 */ /* 0x000f280000300800 */
[----:B------:R-:W4:Y:S04]  /*273f0*/  LDL.LU R30, [R1+0x2f8] ;  /* 0x0002f800011e7983 */ /* 0x000f280000300800 */
[----:B------:R-:W4:Y:S04]  /*27400*/  LDL.LU R31, [R1+0x2fc] ;  /* 0x0002fc00011f7983 */ /* 0x000f280000300800 */
[----:B------:R-:W3:Y:S04]  /*27410*/  LDL.LU R176, [R1+0x2e0] ;  /* 0x0002e00001b07983 */ /* 0x000ee80000300800 */
[----:B------:R-:W3:Y:S04]  /*27420*/  LDL.LU R177, [R1+0x2e4] ;  /* 0x0002e40001b17983 */ /* 0x000ee80000300800 */
[----:B------:R-:W3:Y:S04]  /*27430*/  LDL.LU R178, [R1+0x2e8] ;  /* 0x0002e80001b27983 */ /* 0x000ee80000300800 */
[----:B------:R-:W3:Y:S04]  /*27440*/  LDL.LU R179, [R1+0x2ec] ;  /* 0x0002ec0001b37983 */ /* 0x000ee80000300800 */
[----:B------:R-:W-:Y:S01]  /*27450*/  STSM.16.M88.4 [R0], R212 ;  /* 0x000000d400007844 */ /* 0x000fe20000000200 */
[----:B------:R-:W-:Y:S06]  /*27460*/  BAR.SYNC.DEFER_BLOCKING 0x0 ;  /* 0x0000000000007b1d */ /* 0x000fec0000010000 */
[----:B------:R-:W-:Y:S02]  /*27470*/  LDS.128 R104, [R6] ;  /* 0x0000000006687984 */ /* 0x000fe40000000c00 */
[----:B------:R-:W-:Y:S06]  /*27480*/  BAR.SYNC.DEFER_BLOCKING 0x0 ;  /* 0x0000000000007b1d */ /* 0x000fec0000010000 */
[----:B------:R-:W-:Y:S02]  /*27490*/  STSM.16.M88.4 [R0], R216 ;  /* 0x000000d800007844 */ /* 0x000fe40000000200 */
        /* <DEDUP_REMOVED lines=19> */
[----:B---3--:R-:W-:Y:S02]  /*275d0*/  STSM.16.M88.4 [R0], R176 ;  /* 0x000000b000007844 */ /* 0x008fe40000000200 */
[----:B------:R-:W-:Y:S06]  /*275e0*/  BAR.SYNC.DEFER_BLOCKING 0x0 ;  /* 0x0000000000007b1d */ /* 0x000fec0000010000 */
[----:B------:R-:W-:Y:S02]  /*275f0*/  LDS.128 R128, [R6] ;  /* 0x0000000006807984 */ /* 0x000fe40000000c00 */
[----:B------:R-:W-:Y:S06]  /*27600*/  BAR.SYNC.DEFER_BLOCKING 0x0 ;  /* 0x0000000000007b1d */ /* 0x000fec0000010000 */
[----:B----4-:R-:W-:Y:S02]  /*27610*/  STSM.16.M88.4 [R0], R28 ;  /* 0x0000001c00007844 */ /* 0x010fe40000000200 */
[----:B------:R-:W-:Y:S06]  /*27620*/  BAR.SYNC.DEFER_BLOCKING 0x0 ;  /* 0x0000000000007b1d */ /* 0x000fec0000010000 */
[----:B------:R-:W-:Y:S02]  /*27630*/  LDS.128 R132, [R6] ;  /* 0x0000000006847984 */ /* 0x000fe40000000c00 */
[----:B------:R-:W-:Y:S06]  /*27640*/  BAR.SYNC.DEFER_BLOCKING 0x0 ;  /* 0x0000000000007b1d */ /* 0x000fec0000010000 */
[----:B--2---:R-:W-:Y:S02]  /*27650*/  STSM.16.M88.4 [R0], R196 ;  /* 0x000000c400007844 */ /* 0x004fe40000000200 */
[----:B------:R-:W-:Y:S06]  /*27660*/  BAR.SYNC.DEFER_BLOCKING 0x0 ;  /* 0x0000000000007b1d */ /* 0x000fec0000010000 */
[----:B------:R-:W-:Y:S02]  /*27670*/  LDS.128 R136, [R6] ;  /* 0x0000000006887984 */ /* 0x000fe40000000c00 */
[----:B------:R-:W-:Y:S06]  /*27680*/  BAR.SYNC.DEFER_BLOCKING 0x0 ;  /* 0x0000000000007b1d */ /* 0x000fec0000010000 */
[----:B------:R2:W-:Y:S02]  /*27690*/  STSM.16.M88.4 [R0], R24 ;  /* 0x0000001800007844 */ /* 0x0005e40000000200 */
[----:B------:R-:W-:Y:S06]  /*276a0*/  BAR.SYNC.DEFER_BLOCKING 0x0 ;  /* 0x0000000000007b1d */ /* 0x000fec0000010000 */
[----:B--2---:R-:W2:Y:S04]  /*276b0*/  LDL.LU R24, [R1+0x350] ;  /* 0x0003500001187983 */ /* 0x004ea80000300800 */
[----:B------:R-:W2:Y:S04]  /*276c0*/  LDL.LU R25, [R1+0x354] ;  /* 0x0003540001197983 */ /* 0x000ea80000300800 */
[----:B------:R-:W2:Y:S04]  /*276d0*/  LDL.LU R26, [R1+0x358] ;  /* 0x00035800011a7983 */ /* 0x000ea80000300800 */
[----:B------:R-:W2:Y:S04]  /*276e0*/  LDL.LU R27, [R1+0x35c] ;  /* 0x00035c00011b7983 */ /* 0x000ea80000300800 */
[----:B------:R-:W3:Y:S04]  /*276f0*/  LDL.LU R176, [R1+0x360] ;  /* 0x0003600001b07983 */ /* 0x000ee80000300800 */
[----:B------:R-:W3:Y:S04]  /*27700*/  LDL.LU R177, [R1+0x364] ;  /* 0x0003640001b17983 */ /* 0x000ee80000300800 */
[----:B------:R-:W3:Y:S04]  /*27710*/  LDL.LU R178, [R1+0x368] ;  /* 0x0003680001b27983 */ /* 0x000ee80000300800 */
[----:B------:R-:W3:Y:S04]  /*27720*/  LDL.LU R179, [R1+0x36c] ;  /* 0x00036c0001b37983 */ /* 0x000ee80000300800 */
[----:B------:R-:W-:Y:S01]  /*27730*/  LDS.128 R140, [R6] ;  /* 0x00000000068c7984 */ /* 0x000fe20000000c00 */
[----:B------:R-:W-:Y:S06]  /*27740*/  BAR.SYNC.DEFER_BLOCKING 0x0 ;  /* 0x0000000000007b1d */ /* 0x000fec0000010000 */
[----:B------:R-:W4:Y:S04]  /*27750*/  LDL.LU R28, [R1+0x370] ;  /* 0x00037000011c7983 */ /* 0x000f280000300800 */
[----:B------:R-:W4:Y:S04]  /*27760*/  LDL.LU R29, [R1+0x374] ;  /* 0x00037400011d7983 */ /* 0x000f280000300800 */
[----:B------:R-:W4:Y:S04]  /*27770*/  LDL.LU R30, [R1+0x378] ;  /* 0x00037800011e7983 */ /* 0x000f280000300800 */
[----:B------:R-:W4:Y:S04]  /*27780*/  LDL.LU R31, [R1+0x37c] ;  /* 0x00037c00011f7983 */ /* 0x000f280000300800 */
[----:B------:R-:W-:Y:S01]  /*27790*/  STSM.16.M88.4 [R0], R200 ;  /* 0x000000c800007844 */ /* 0x000fe20000000200 */
[----:B------:R-:W-:Y:S06]  /*277a0*/  BAR.SYNC.DEFER_BLOCKING 0x0 ;  /* 0x0000000000007b1d */ /* 0x000fec0000010000 */
[----:B------:R-:W4:Y:S04]  /*277b0*/  LDL.LU R196, [R1+0x380] ;  /* 0x0003800001c47983 */ /* 0x000f280000300800 */
[----:B------:R-:W4:Y:S04]  /*277c0*/  LDL.LU R197, [R1+0x384] ;  /* 0x0003840001c57983 */ /* 0x000f280000300800 */
[----:B------:R-:W4:Y:S04]  /*277d0*/  LDL.LU R198, [R1+0x388] ;  /* 0x0003880001c67983 */ /* 0x000f280000300800 */
[----:B------:R-:W4:Y:S04]  /*277e0*/  LDL.LU R199, [R1+0x38c] ;  /* 0x00038c0001c77983 */ /* 0x000f280000300800 */
[----:B------:R-:W-:Y:S01]  /*277f0*/  LDS.128 R144, [R6] ;  /* 0x0000000006907984 */ /* 0x000fe20000000c00 */
[----:B------:R-:W-:Y:S06]  /*27800*/  BAR.SYNC.DEFER_BLOCKING 0x0 ;  /* 0x0000000000007b1d */ /* 0x000fec0000010000 */
[----:B------:R-:W-:Y:S02]  /*27810*/  STSM.16.M88.4 [R0], R204 ;  /* 0x000000cc00007844 */ /* 0x000fe40000000200 */
[----:B------:R-:W-:Y:S06]  /*27820*/  BAR.SYNC.DEFER_BLOCKING 0x0 ;  /* 0x0000000000007b1d */ /* 0x000fec0000010000 */
[----:B------:R-:W-:Y:S02]  /*27830*/  LDS.128 R148, [R6] ;  /* 0x0000000006947984 */ /* 0x000fe40000000c00 */
[----:B------:R-:W-:Y:S06]  /*27840*/  BAR.SYNC.DEFER_BLOCKING 0x0 ;  /* 0x0000000000007b1d */ /* 0x000fec0000010000 */
[----:B------:R0:W-:Y:S02]  /*27850*/  STSM.16.M88.4 [R0], R224 ;  /* 0x000000e000007844 */ /* 0x0001e40000000200 */
[----:B------:R-:W-:Y:S06]  /*27860*/  BAR.SYNC.DEFER_BLOCKING 0x0 ;  /* 0x0000000000007b1d */ /* 0x000fec0000010000 */
[----:B0-----:R-:W4:Y:S04]  /*27870*/  LDL.LU R224, [R1+0x390] ;  /* 0x0003900001e07983 */ /* 0x001f280000300800 */
[----:B------:R-:W4:Y:S04]  /*27880*/  LDL.LU R225, [R1+0x394] ;  /* 0x0003940001e17983 */ /* 0x000f280000300800 */
[----:B------:R-:W4:Y:S04]  /*27890*/  LDL.LU R226, [R1+0x398] ;  /* 0x0003980001e27983 */ /* 0x000f280000300800 */
[----:B------:R-:W4:Y:S04]  /*278a0*/  LDL.LU R227, [R1+0x39c] ;  /* 0x00039c0001e37983 */ /* 0x000f280000300800 */
[----:B------:R-:W-:Y:S01]  /*278b0*/  LDS.128 R152, [R6] ;  /* 0x0000000006987984 */ /* 0x000fe20000000c00 */
[----:B------:R-:W-:Y:S06]  /*278c0*/  BAR.SYNC.DEFER_BLOCKING 0x0 ;  /* 0x0000000000007b1d */ /* 0x000fec0000010000 */
        /* <DEDUP_REMOVED lines=8> */
[----:B--2---:R0:W-:Y:S01]  /*27950*/  STSM.16.M88.4 [R0], R24 ;  /* 0x0000001800007844 */ /* 0x0041e20000000200 */
[----:B------:R-:W-:Y:S06]  /*27960*/  BAR.SYNC.DEFER_BLOCKING 0x0 ;  /* 0x0000000000007b1d */ /* 0x000fec0000010000 */
[----:B0-----:R-:W2:Y:S04]  /*27970*/  LDL.LU R24, [R1+0x3c0] ;  /* 0x0003c00001187983 */ /* 0x001ea80000300800 */
[----:B------:R-:W2:Y:S04]  /*27980*/  LDL.LU R25, [R1+0x3c4] ;  /* 0x0003c40001197983 */ /* 0x000ea80000300800 */
[----:B------:R-:W2:Y:S04]  /*27990*/  LDL.LU R26, [R1+0x3c8] ;  /* 0x0003c800011a7983 */ /* 0x000ea80000300800 */
[----:B------:R-:W-:Y:S01]  /*279a0*/  LDS.128 R156, [R6] ;  /* 0x00000000069c7984 */ /* 0x000fe20000000c00 */
[----:B------:R-:W-:Y:S06]  /*279b0*/  BAR.SYNC.DEFER_BLOCKING 0x0 ;  /* 0x0000000000007b1d */ /* 0x000fec0000010000 */
[----:B------:R-:W2:Y:S04]  /*279c0*/  LDL.LU R27, [R1+0x3cc] ;  /* 0x0003cc00011b7983 */ /* 0x000ea80000300800 */
[----:B---3--:R-:W-:Y:S01]  /*279d0*/  STSM.16.M88.4 [R0], R176 ;  /* 0x000000b000007844 */ /* 0x008fe20000000200 */
[----:B------:R-:W-:Y:S06]  /*279e0*/  BAR.SYNC.DEFER_BLOCKING 0x0 ;  /* 0x0000000000007b1d */ /* 0x000fec0000010000 */
[----:B------:R-:W-:Y:S02]  /*279f0*/  LDS.128 R160, [R6] ;  /* 0x0000000006a07984 */ /* 0x000fe40000000c00 */
[----:B------:R-:W-:Y:S06]  /*27a00*/  BAR.SYNC.DEFER_BLOCKING 0x0 ;  /* 0x0000000000007b1d */ /* 0x000fec0000010000 */
[----:B----4-:R-:W-:Y:S02]  /*27a10*/  STSM.16.M88.4 [R0], R28 ;  /* 0x0000001c00007844 */ /* 0x010fe40000000200 */
[----:B------:R-:W-:Y:S06]  /*27a20*/  BAR.SYNC.DEFER_BLOCKING 0x0 ;  /* 0x0000000000007b1d */ /* 0x000fec0000010000 */
[----:B------:R-:W-:Y:S02]  /*27a30*/  LDS.128 R164, [R6] ;  /* 0x0000000006a47984 */ /* 0x000fe40000000c00 */
[----:B------:R-:W-:Y:S06]  /*27a40*/  BAR.SYNC.DEFER_BLOCKING 0x0 ;  /* 0x0000000000007b1d */ /* 0x000fec0000010000 */
[----:B------:R-:W-:Y:S02]  /*27a50*/  STSM.16.M88.4 [R0], R196 ;  /* 0x000000c400007844 */ /* 0x000fe40000000200 */
[----:B------:R-:W-:Y:S06]  /*27a60*/  BAR.SYNC.DEFER_BLOCKING 0x0 ;  /* 0x0000000000007b1d */ /* 0x000fec0000010000 */
[----:B------:R-:W-:Y:S02]  /*27a70*/  LDS.128 R168, [R6] ;  /* 0x0000000006a87984 */ /* 0x000fe40000000c00 */
[----:B------:R-:W-:Y:S06]  /*27a80*/  BAR.SYNC.DEFER_BLOCKING 0x0 ;  /* 0x0000000000007b1d */ /* 0x000fec0000010000 */
[----:B------:R0:W-:Y:S02]  /*27a90*/  STSM.16.M88.4 [R0], R224 ;  /* 0x000000e000007844 */ /* 0x0001e40000000200 */
[----:B------:R-:W-:Y:S06]  /*27aa0*/  BAR.SYNC.DEFER_BLOCKING 0x0 ;  /* 0x0000000000007b1d */ /* 0x000fec0000010000 */
[----:B0-----:R-:W3:Y:S04]  /*27ab0*/  LDL.LU R224, [R1+0x3d0] ;  /* 0x0003d00001e07983 */ /* 0x001ee80000300800 */
[----:B------:R-:W3:Y:S04]  /*27ac0*/  LDL.LU R225, [R1+0x3d4] ;  /* 0x0003d40001e17983 */ /* 0x000ee80000300800 */
[----:B------:R-:W3:Y:S04]  /*27ad0*/  LDL.LU R226, [R1+0x3d8] ;  /* 0x0003d80001e27983 */ /* 0x000ee80000300800 */
[----:B------:R-:W3:Y:S04]  /*27ae0*/  LDL.LU R227, [R1+0x3dc] ;  /* 0x0003dc0001e37983 */ /* 0x000ee80000300800 */
[----:B------:R-:W4:Y:S04]  /*27af0*/  LDL.LU R196, [R1+0x3e0] ;  /* 0x0003e00001c47983 */ /* 0x000f280000300800 */
[----:B------:R-:W4:Y:S04]  /*27b00*/  LDL.LU R197, [R1+0x3e4] ;  /* 0x0003e40001c57983 */ /* 0x000f280000300800 */
[----:B------:R-:W4:Y:S04]  /*27b10*/  LDL.LU R198, [R1+0x3e8] ;  /* 0x0003e80001c67983 */ /* 0x000f280000300800 */
[----:B------:R-:W4:Y:S04]  /*27b20*/  LDL.LU R199, [R1+0x3ec] ;  /* 0x0003ec0001c77983 */ /* 0x000f280000300800 */
[----:B------:R-:W-:Y:S01]  /*27b30*/  LDS.128 R172, [R6] ;  /* 0x0000000006ac7984 */ /* 0x000fe20000000c00 */
        /* <DEDUP_REMOVED lines=17> */
[----:B--2---:R0:W-:Y:S02]  /*27c50*/  STSM.16.M88.4 [R0], R24 ;  /* 0x0000001800007844 */ /* 0x0041e40000000200 */
[----:B------:R-:W-:Y:S06]  /*27c60*/  BAR.SYNC.DEFER_BLOCKING 0x0 ;  /* 0x0000000000007b1d */ /* 0x000fec0000010000 */
        /* <DEDUP_REMOVED lines=8> */
[----:B------:R-:W-:Y:S01]  /*27cf0*/  LDS.128 R184, [R6] ;  /* 0x0000000006b87984 */ /* 0x000fe20000000c00 */
[----:B------:R-:W-:Y:S06]  /*27d00*/  BAR.SYNC.DEFER_BLOCKING 0x0 ;  /* 0x0000000000007b1d */ /* 0x000fec0000010000 */
[----:B------:R-:W2:Y:S04]  /*27d10*/  LDL.LU R28, [R1+0x560] ;  /* 0x00056000011c7983 */ /* 0x000ea80000300800 */
[----:B------:R-:W2:Y:S04]  /*27d20*/  LDL.LU R29, [R1+0x564] ;  /* 0x00056400011d7983 */ /* 0x000ea80000300800 */
[----:B------:R-:W2:Y:S04]  /*27d30*/  LDL.LU R30, [R1+0x568] ;  /* 0x00056800011e7983 */ /* 0x000ea80000300800 */
[----:B------:R-:W2:Y:S04]  /*27d40*/  LDL.LU R31, [R1+0x56c] ;  /* 0x00056c00011f7983 */ /* 0x000ea80000300800 */
[----:B---3--:R0:W-:Y:S01]  /*27d50*/  STSM.16.M88.4 [R0], R224 ;  /* 0x000000e000007844 */ /* 0x0081e20000000200 */
[----:B------:R-:W-:Y:S06]  /*27d60*/  BAR.SYNC.DEFER_BLOCKING 0x0 ;  /* 0x0000000000007b1d */ /* 0x000fec0000010000 */
[----:B0-----:R-:W3:Y:S04]  /*27d70*/  LDL.LU R224, [R1+0x570] ;  /* 0x0005700001e07983 */ /* 0x001ee80000300800 */
[----:B------:R-:W3:Y:S04]  /*27d80*/  LDL.LU R225, [R1+0x574] ;  /* 0x0005740001e17983 */ /* 0x000ee80000300800 */
[----:B------:R-:W3:Y:S04]  /*27d90*/  LDL.LU R226, [R1+0x578] ;  /* 0x0005780001e27983 */ /* 0x000ee80000300800 */
[----:B------:R-:W-:Y:S01]  /*27da0*/  LDS.128 R188, [R6] ;  /* 0x0000000006bc7984 */ /* 0x000fe20000000c00 */
[----:B------:R-:W-:Y:S06]  /*27db0*/  BAR.SYNC.DEFER_BLOCKING 0x0 ;  /* 0x0000000000007b1d */ /* 0x000fec0000010000 */
[----:B------:R-:W3:Y:S04]  /*27dc0*/  LDL.LU R227, [R1+0x57c] ;  /* 0x00057c0001e37983 */ /* 0x000ee80000300800 */
[----:B----4-:R-:W-:Y:S01]  /*27dd0*/  STSM.16.M88.4 [R0], R196 ;  /* 0x000000c400007844 */ /* 0x010fe20000000200 */
        /* <DEDUP_REMOVED lines=11> */
[----:B--2---:R0:W-:Y:S02]  /*27e90*/  STSM.16.M88.4 [R0], R24 ;  /* 0x0000001800007844 */ /* 0x0041e40000000200 */
[----:B------:R-:W-:Y:S06]  /*27ea0*/  BAR.SYNC.DEFER_BLOCKING 0x0 ;  /* 0x0000000000007b1d */ /* 0x000fec0000010000 */
[----:B0-----:R-:W2:Y:S04]  /*27eb0*/  LDL.LU R24, [R1+0x580] ;  /* 0x0005800001187983 */ /* 0x001ea80000300800 */
[----:B------:R-:W2:Y:S04]  /*27ec0*/  LDL.LU R25, [R1+0x584] ;  /* 0x0005840001197983 */ /* 0x000ea80000300800 */
[----:B------:R-:W2:Y:S04]  /*27ed0*/  LDL.LU R26, [R1+0x588] ;  /* 0x00058800011a7983 */ /* 0x000ea80000300800 */
[----:B------:R-:W-:Y:S01]  /*27ee0*/  LDS.128 R204, [R6] ;  /* 0x0000000006cc7984 */ /* 0x000fe20000000c00 */
[----:B------:R-:W-:Y:S06]  /*27ef0*/  BAR.SYNC.DEFER_BLOCKING 0x0 ;  /* 0x0000000000007b1d */ /* 0x000fec0000010000 */
[----:B------:R-:W2:Y:S04]  /*27f00*/  LDL.LU R27, [R1+0x58c] ;  /* 0x00058c00011b7983 */ /* 0x000ea80000300800 */
        /* <DEDUP_REMOVED lines=8> */
[----:B---3--:R0:W-:Y:S02]  /*27f90*/  STSM.16.M88.4 [R0], R224 ;  /* 0x000000e000007844 */ /* 0x0081e40000000200 */
        /* <DEDUP_REMOVED lines=52> */
[----:B------:R-:W0:Y:S01]  /*282e0*/  LDS.128 R12, [R6] ;  /* 0x00000000060c7984 */ /* 0x000e220000000c00 */
[----:B------:R-:W-:Y:S06]  /*282f0*/  BAR.SYNC.DEFER_BLOCKING 0x0 ;  /* 0x0000000000007b1d */ /* 0x000fec0000010000 */
[----:B------:R-:W3:Y:S04]  /*28300*/  LDL.LU R31, [R1+0x76c] ;  /* 0x00076c00011f7983 */ /* 0x000ee80000300800 */
[----:B------:R-:W-:Y:S04]  /*28310*/  STSM.16.M88.4 [R0], R36 ;  /* 0x0000002400007844 */ /* 0x000fe80000000200 */
[----:B0-----:R-:W-:Y:S04]  /*28320*/  STL.64 [R1+0x2e0], R12 ;  /* 0x0002e00c01007387 */ /* 0x001fe80000100a00 */
[----:B------:R-:W-:Y:S01]  /*28330*/  STL.64 [R1+0x2e8], R14 ;  /* 0x0002e80e01007387 */ /* 0x000fe20000100a00 */
[----:B------:R-:W-:Y:S06]  /*28340*/  BAR.SYNC.DEFER_BLOCKING 0x0 ;  /* 0x0000000000007b1d */ /* 0x000fec0000010000 */
[----:B------:R-:W0:Y:S02]  /*28350*/  LDS.128 R12, [R6] ;  /* 0x00000000060c7984 */ /* 0x000e240000000c00 */
[----:B------:R-:W-:Y:S06]  /*28360*/  BAR.SYNC.DEFER_BLOCKING 0x0 ;  /* 0x0000000000007b1d */ /* 0x000fec0000010000 */
[----:B------:R-:W-:Y:S04]  /*28370*/  STSM.16.M88.4 [R0], R32 ;  /* 0x0000002000007844 */ /* 0x000fe80000000200 */
[----:B0-----:R-:W-:Y:S04]  /*28380*/  STL.64 [R1+0x2d0], R12 ;  /* 0x0002d00c01007387 */ /* 0x001fe80000100a00 */
[----:B------:R-:W-:Y:S01]  /*28390*/  STL.64 [R1+0x2d8], R14 ;  /* 0x0002d80e01007387 */ /* 0x000fe20000100a00 */
[----:B------:R-:W-:Y:S06]  /*283a0*/  BAR.SYNC.DEFER_BLOCKING 0x0 ;  /* 0x0000000000007b1d */ /* 0x000fec0000010000 */
[----:B------:R-:W0:Y:S02]  /*283b0*/  LDS.128 R12, [R6] ;  /* 0x00000000060c7984 */ /* 0x000e240000000c00 */
[----:B------:R-:W-:Y:S01]  /*283c0*/  BAR.SYNC.DEFER_BLOCKING 0x0 ;  /* 0x0000000000007b1d */ /* 0x000fe20000010000 */
[----:B0-----:R-:W-:-:S05]  /*283d0*/  IMAD.MOV.U32 R252, RZ, RZ, R13 ;  /* 0x000000fffffc7224 */ /* 0x001fca00078e000d */
[----:B------:R-:W-:Y:S04]  /*283e0*/  STL [R1+0x300], R12 ;  /* 0x0003000c01007387 */ /* 0x000fe80000100800 */
[----:B------:R-:W-:Y:S04]  /*283f0*/  STL.64 [R1+0x308], R14 ;  /* 0x0003080e01007387 */ /* 0x000fe80000100a00 */
        /* <DEDUP_REMOVED lines=14> */
[----:B------:R-:W2:Y:S04]  /*284e0*/  LDL.LU R27, [R1+0x78c] ;  /* 0x00078c00011b7983 */ /* 0x000ea80000300800 */
[----:B------:R-:W0:Y:S01]  /*284f0*/  LDS.128 R12, [R6] ;  /* 0x00000000060c7984 */ /* 0x000e220000000c00 */
[----:B------:R-:W-:Y:S06]  /*28500*/  BAR.SYNC.DEFER_BLOCKING 0x0 ;  /* 0x0000000000007b1d */ /* 0x000fec0000010000 */
[----:B0-----:R-:W-:Y:S04]  /*28510*/  STL [R1+0x2f4], R13 ;  /* 0x0002f40d01007387 */ /* 0x001fe80000100800 */
[----:B------:R-:W-:Y:S04]  /*28520*/  STL.64 [R1+0x2f8], R14 ;  /* 0x0002f80e01007387 */ /* 0x000fe80000100a00 */
        /* <DEDUP_REMOVED lines=11> */
[----:B---3--:R0:W-:Y:S04]  /*285e0*/  STSM.16.M88.4 [R0], R28 ;  /* 0x0000001c00007844 */ /* 0x0081e80000000200 */
[----:B------:R-:W3:Y:S01]  /*285f0*/  LDL.LU R35, [R1+0x7dc] ;  /* 0x0007dc0001237983 */ /* 0x000ee20000300800 */
[----:B------:R-:W-:Y:S01]  /*28600*/  BAR.SYNC.DEFER_BLOCKING 0x0 ;  /* 0x0000000000007b1d */ /* 0x000fe20000010000 */
[----:B------:R-:W-:-:S05]  /*28610*/  IMAD.MOV.U32 R252, RZ, RZ, R12 ;  /* 0x000000fffffc7224 */ /* 0x000fca00078e000c */
[----:B0-----:R-:W3:Y:S04]  /*28620*/  LDL.LU R28, [R1+0x7c0] ;  /* 0x0007c000011c7983 */ /* 0x001ee80000300800 */
[----:B------:R-:W3:Y:S04]  /*28630*/  LDL.LU R29, [R1+0x7c4] ;  /* 0x0007c400011d7983 */ /* 0x000ee80000300800 */
[----:B------:R-:W3:Y:S04]  /*28640*/  LDL.LU R30, [R1+0x7c8] ;  /* 0x0007c800011e7983 */ /* 0x000ee80000300800 */
[----:B------:R-:W3:Y:S04]  /*28650*/  LDL.LU R31, [R1+0x7cc] ;  /* 0x0007cc00011f7983 */ /* 0x000ee80000300800 */
[----:B------:R-:W0:Y:S01]  /*28660*/  LDS.128 R12, [R6] ;  /* 0x00000000060c7984 */ /* 0x000e220000000c00 */
[----:B------:R-:W-:Y:S06]  /*28670*/  BAR.SYNC.DEFER_BLOCKING 0x0 ;  /* 0x0000000000007b1d */ /* 0x000fec0000010000 */
[----:B0-----:R-:W-:Y:S04]  /*28680*/  STL.64 [R1+0x350], R12 ;  /* 0x0003500c01007387 */ /* 0x001fe80000100a00 */
[----:B------:R-:W-:Y:S04]  /*28690*/  STL.64 [R1+0x358], R14 ;  /* 0x0003580e01007387 */ /* 0x000fe80000100a00 */
[----:B----4-:R-:W-:Y:S01]  /*286a0*/  STSM.16.M88.4 [R0], R68 ;  /* 0x0000004400007844 */ /* 0x010fe20000000200 */
        /* <DEDUP_REMOVED lines=8> */
[----:B------:R-:W-:Y:S06]  /*28730*/  BAR.SYNC.DEFER_BLOCKING 0x0 ;  /* 0x0000000000007b1d */ /* 0x000fec0000010000 */
[----:B--2---:R2:W-:Y:S04]  /*28740*/  STSM.16.M88.4 [R0], R24 ;  /* 0x0000001800007844 */ /* 0x0045e80000000200 */
[----:B0-----:R-:W-:Y:S04]  /*28750*/  STL.64 [R1+0x370], R12 ;  /* 0x0003700c01007387 */ /* 0x001fe80000100a00 */
[----:B------:R-:W-:Y:S01]  /*28760*/  STL.64 [R1+0x378], R14 ;  /* 0x0003780e01007387 */ /* 0x000fe20000100a00 */
[----:B------:R-:W-:Y:S06]  /*28770*/  BAR.SYNC.DEFER_BLOCKING 0x0 ;  /* 0x0000000000007b1d */ /* 0x000fec0000010000 */
[----:B--2---:R-:W2:Y:S04]  /*28780*/  LDL.LU R24, [R1+0x7e0] ;  /* 0x0007e00001187983 */ /* 0x004ea80000300800 */
[----:B------:R-:W2:Y:S04]  /*28790*/  LDL.LU R25, [R1+0x7e4] ;  /* 0x0007e40001197983 */ /* 0x000ea80000300800 */
[----:B------:R-:W2:Y:S04]  /*287a0*/  LDL.LU R26, [R1+0x7e8] ;  /* 0x0007e800011a7983 */ /* 0x000ea80000300800 */
[----:B------:R-:W2:Y:S04]  /*287b0*/  LDL.LU R27, [R1+0x7ec] ;  /* 0x0007ec00011b7983 */ /* 0x000ea80000300800 */
[----:B------:R-:W0:Y:S01]  /*287c0*/  LDS.128 R12, [R6] ;  /* 0x00000000060c7984 */ /* 0x000e220000000c00 */
[----:B------:R-:W-:Y:S06]  /*287d0*/  BAR.SYNC.DEFER_BLOCKING 0x0 ;  /* 0x0000000000007b1d */ /* 0x000fec0000010000 */
        /* <DEDUP_REMOVED lines=12> */
[----:B---3--:R-:W-:Y:S04]  /*288a0*/  STSM.16.M88.4 [R0], R32 ;  /* 0x0000002000007844 */ /* 0x008fe80000000200 */
[----:B0-----:R-:W-:Y:S04]  /*288b0*/  STL.64 [R1+0x3b0], R12 ;  /* 0x0003b00c01007387 */ /* 0x001fe80000100a00 */
[----:B------:R-:W-:Y:S01]  /*288c0*/  STL.64 [R1+0x3b8], R14 ;  /* 0x0003b80e01007387 */ /* 0x000fe20000100a00 */
[----:B------:R-:W-:Y:S06]  /*288d0*/  BAR.SYNC.DEFER_BLOCKING 0x0 ;  /* 0x0000000000007b1d */ /* 0x000fec0000010000 */
[----:B------:R-:W0:Y:S02]  /*288e0*/  LDS.128 R12, [R6] ;  /* 0x00000000060c7984 */ /* 0x000e240000000c00 */
[----:B------:R-:W-:Y:S06]  /*288f0*/  BAR.SYNC.DEFER_BLOCKING 0x0 ;  /* 0x0000000000007b1d */ /* 0x000fec0000010000 */
[----:B0-----:R-:W-:Y:S04]  /*28900*/  STL.64 [R1+0x3e0], R12 ;  /* 0x0003e00c01007387 */ /* 0x001fe80000100a00 */
[----:B------:R-:W-:Y:S04]  /*28910*/  STL.64 [R1+0x3e8], R14 ;  /* 0x0003e80e01007387 */ /* 0x000fe80000100a00 */
[----:B------:R-:W3:Y:S04]  /*28920*/  LDL.LU R68, [R1+0x7f0] ;  /* 0x0007f00001447983 */ /* 0x000ee80000300800 */
[----:B------:R-:W3:Y:S04]  /*28930*/  LDL.LU R69, [R1+0x7f4] ;  /* 0x0007f40001457983 */ /* 0x000ee80000300800 */
[----:B------:R-:W3:Y:S04]  /*28940*/  LDL.LU R70, [R1+0x7f8] ;  /* 0x0007f80001467983 */ /* 0x000ee80000300800 */
[----:B------:R-:W3:Y:S04]  /*28950*/  LDL.LU R71, [R1+0x7fc] ;  /* 0x0007fc0001477983 */ /* 0x000ee80000300800 */
[----:B------:R-:W4:Y:S04]  /*28960*/  LDL.LU R44, [R1+0x9a0] ;  /* 0x0009a000012c7983 */ /* 0x000f280000300800 */
[----:B------:R-:W4:Y:S04]  /*28970*/  LDL.LU R45, [R1+0x9a4] ;  /* 0x0009a400012d7983 */ /* 0x000f280000300800 */
[----:B------:R-:W4:Y:S04]  /*28980*/  LDL.LU R46, [R1+0x9a8] ;  /* 0x0009a800012e7983 */ /* 0x000f280000300800 */
[----:B------:R-:W4:Y:S04]  /*28990*/  LDL.LU R47, [R1+0x9ac] ;  /* 0x0009ac00012f7983 */ /* 0x000f280000300800 */
[----:B------:R0:W-:Y:S01]  /*289a0*/  STSM.16.M88.4 [R0], R28 ;  /* 0x0000001c00007844 */ /* 0x0001e20000000200 */
[----:B------:R-:W-:Y:S06]  /*289b0*/  BAR.SYNC.DEFER_BLOCKING 0x0 ;  /* 0x0000000000007b1d */ /* 0x000fec0000010000 */
[----:B0-----:R-:W4:Y:S04]  /*289c0*/  LDL.LU R28, [R1+0x990] ;  /* 0x00099000011c7983 */ /* 0x001f280000300800 */
[----:B------:R-:W4:Y:S04]  /*289d0*/  LDL.LU R29, [R1+0x994] ;  /* 0x00099400011d7983 */ /* 0x000f280000300800 */
[----:B------:R-:W4:Y:S04]  /*289e0*/  LDL.LU R30, [R1+0x998] ;  /* 0x00099800011e7983 */ /* 0x000f280000300800 */
[----:B------:R-:W4:Y:S04]  /*289f0*/  LDL.LU R31, [R1+0x99c] ;  /* 0x00099c00011f7983 */ /* 0x000f280000300800 */
[----:B------:R-:W0:Y:S01]  /*28a00*/  LDS.128 R12, [R6] ;  /* 0x00000000060c7984 */ /* 0x000e220000000c00 */
[----:B------:R-:W-:Y:S06]  /*28a10*/  BAR.SYNC.DEFER_BLOCKING 0x0 ;  /* 0x0000000000007b1d */ /* 0x000fec0000010000 */
[----:B0-----:R-:W-:Y:S04]  /*28a20*/  STL.64 [R1+0x3d0], R12 ;  /* 0x0003d00c01007387 */ /* 0x001fe80000100a00 */
[----:B------:R-:W-:Y:S04]  /*28a30*/  STL.64 [R1+0x3d8], R14 ;  /* 0x0003d80e01007387 */ /* 0x000fe80000100a00 */
        /* <DEDUP_REMOVED lines=11> */
[----:B--2---:R0:W-:Y:S04]  /*28af0*/  STSM.16.M88.4 [R0], R24 ;  /* 0x0000001800007844 */ /* 0x0041e80000000200 */
[----:B------:R-:W2:Y:S01]  /*28b00*/  LDL.LU R35, [R1+0x9ec] ;  /* 0x0009ec0001237983 */ /* 0x000ea20000300800 */
[----:B------:R-:W-:Y:S06]  /*28b10*/  BAR.SYNC.DEFER_BLOCKING 0x0 ;  /* 0x0000000000007b1d */ /* 0x000fec0000010000 */
[----:B0-----:R-:W2:Y:S04]  /*28b20*/  LDL.LU R24, [R1+0x9d0] ;  /* 0x0009d00001187983 */ /* 0x001ea80000300800 */
[----:B------:R-:W2:Y:S04]  /*28b30*/  LDL.LU R25, [R1+0x9d4] ;  /* 0x0009d40001197983 */ /* 0x000ea80000300800 */
[----:B------:R-:W2:Y:S04]  /*28b40*/  LDL.LU R26, [R1+0x9d8] ;  /* 0x0009d800011a7983 */ /* 0x000ea80000300800 */
[----:B------:R-:W2:Y:S04]  /*28b50*/  LDL.LU R27, [R1+0x9dc] ;  /* 0x0009dc00011b7983 */ /* 0x000ea80000300800 */
[----:B------:R-:W0:Y:S01]  /*28b60*/  LDS.128 R12, [R6] ;  /* 0x00000000060c7984 */ /* 0x000e220000000c00 */
[----:B------:R-:W-:Y:S06]  /*28b70*/  BAR.SYNC.DEFER_BLOCKING 0x0 ;  /* 0x0000000000007b1d */ /* 0x000fec0000010000 */
[----:B0-----:R-:W-:Y:S04]  /*28b80*/  STL.64 [R1+0x450], R12 ;  /* 0x0004500c01007387 */ /* 0x001fe80000100a00 */
[----:B------:R-:W-:Y:S04]  /*28b90*/  STL.64 [R1+0x458], R14 ;  /* 0x0004580e01007387 */ /* 0x000fe80000100a00 */
[----:B---3--:R-:W-:Y:S01]  /*28ba0*/  STSM.16.M88.4 [R0], R68 ;  /* 0x0000004400007844 */ /* 0x008fe20000000200 */
[----:B------:R-:W-:Y:S06]  /*28bb0*/  BAR.SYNC.DEFER_BLOCKING 0x0 ;  /* 0x0000000000007b1d */ /* 0x000fec0000010000 */
[----:B------:R-:W0:Y:S02]  /*28bc0*/  LDS.128 R12, [R6] ;  /* 0x00000000060c7984 */ /* 0x000e240000000c00 */
[----:B------:R-:W-:Y:S06]  /*28bd0*/  BAR.SYNC.DEFER_BLOCKING 0x0 ;  /* 0x0000000000007b1d */ /* 0x000fec0000010000 */
[----:B----4-:R-:W-:Y:S04]  /*28be0*/  STSM.16.M88.4 [R0], R44 ;  /* 0x0000002c00007844 */ /* 0x010fe80000000200 */
[----:B0-----:R-:W-:Y:S04]  /*28bf0*/  STL.64 [R1+0x440], R12 ;  /* 0x0004400c01007387 */ /* 0x001fe80000100a00 */
[----:B------:R-:W-:Y:S01]  /*28c00*/  STL.64 [R1+0x448], R14 ;  /* 0x0004480e01007387 */ /* 0x000fe20000100a00 */
[----:B------:R-:W-:Y:S06]  /*28c10*/  BAR.SYNC.DEFER_BLOCKING 0x0 ;  /* 0x0000000000007b1d */ /* 0x000fec0000010000 */
[----:B------:R-:W0:Y:S02]  /*28c20*/  LDS.128 R12, [R6] ;  /* 0x00000000060c7984 */ /* 0x000e240000000c00 */
[----:B------:R-:W-:Y:S06]  /*28c30*/  BAR.SYNC.DEFER_BLOCKING 0x0 ;  /* 0x0000000000007b1d */ /* 0x000fec0000010000 */
[----:B------:R3:W-:Y:S04]  /*28c40*/  STSM.16.M88.4 [R0], R28 ;  /* 0x0000001c00007844 */ /* 0x0007e80000000200 */
[----:B0-----:R-:W-:Y:S04]  /*28c50*/  STL.64 [R1+0x460], R12 ;  /* 0x0004600c01007387 */ /* 0x001fe80000100a00 */
[----:B------:R-:W-:Y:S01]  /*28c60*/  STL.64 [R1+0x468], R14 ;  /* 0x0004680e01007387 */ /* 0x000fe20000100a00 */
[----:B------:R-:W-:Y:S06]  /*28c70*/  BAR.SYNC.DEFER_BLOCKING 0x0 ;  /* 0x0000000000007b1d */ /* 0x000fec0000010000 */
[----:B---3--:R-:W3:Y:S04]  /*28c80*/  LDL.LU R28, [R1+0x9f0] ;  /* 0x0009f000011c7983 */ /* 0x008ee80000300800 */
[----:B------:R-:W3:Y:S04]  /*28c90*/  LDL.LU R29, [R1+0x9f4] ;  /* 0x0009f400011d7983 */ /* 0x000ee80000300800 */
[----:B------:R-:W3:Y:S04]  /*28ca0*/  LDL.LU R30, [R1+0x9f8] ;  /* 0x0009f800011e7983 */ /* 0x000ee80000300800 */
[----:B------:R-:W3:Y:S04]  /*28cb0*/  LDL.LU R31, [R1+0x9fc] ;  /* 0x0009fc00011f7983 */ /* 0x000ee80000300800 */
        /* <DEDUP_REMOVED lines=14> */
[----:B--2---:R-:W-:Y:S04]  /*28da0*/  STSM.16.M88.4 [R0], R32 ;  /* 0x0000002000007844 */ /* 0x004fe80000000200 */
[----:B0-----:R-:W-:Y:S04]  /*28db0*/  STL.64 [R1+0x410], R12 ;  /* 0x0004100c01007387 */ /* 0x001fe80000100a00 */
[----:B------:R-:W-:Y:S01]  /*28dc0*/  STL.64 [R1+0x418], R14 ;  /* 0x0004180e01007387 */ /* 0x000fe20000100a00 */
[----:B------:R-:W-:Y:S06]  /*28dd0*/  BAR.SYNC.DEFER_BLOCKING 0x0 ;  /* 0x0000000000007b1d */ /* 0x000fec0000010000 */
[----:B------:R-:W0:Y:S02]  /*28de0*/  LDS.128 R12, [R6] ;  /* 0x00000000060c7984 */ /* 0x000e240000000c00 */
[----:B------:R-:W-:Y:S06]  /*28df0*/  BAR.SYNC.DEFER_BLOCKING 0x0 ;  /* 0x0000000000007b1d */ /* 0x000fec0000010000 */
[----:B0-----:R-:W-:Y:S04]  /*28e00*/  STL.64 [R1+0x3f0], R12 ;  /* 0x0003f00c01007387 */ /* 0x001fe80000100a00 */
[----:B------:R-:W-:Y:S04]  /*28e10*/  STL.64 [R1+0x3f8], R14 ;  /* 0x0003f80e01007387 */ /* 0x000fe80000100a00 */
[----:B------:R-:W2:Y:S04]  /*28e20*/  LDL.LU R68, [R1+0xbb0] ;  /* 0x000bb00001447983 */ /* 0x000ea80000300800 */
[----:B------:R-:W2:Y:S04]  /*28e30*/  LDL.LU R69, [R1+0xbb4] ;  /* 0x000bb40001457983 */ /* 0x000ea80000300800 */
[----:B------:R-:W2:Y:S04]  /*28e40*/  LDL.LU R70, [R1+0xbb8] ;  /* 0x000bb80001467983 */ /* 0x000ea80000300800 */
[----:B------:R-:W2:Y:S04]  /*28e50*/  LDL.LU R71, [R1+0xbbc] ;  /* 0x000bbc0001477983 */ /* 0x000ea80000300800 */
        /* <DEDUP_REMOVED lines=18> */
[----:B---3--:R0:W-:Y:S01]  /*28f80*/  STSM.16.M88.4 [R0], R28 ;  /* 0x0000001c00007844 */ /* 0x0081e20000000200 */
[----:B------:R-:W-:Y:S06]  /*28f90*/  BAR.SYNC.DEFER_BLOCKING 0x0 ;  /* 0x0000000000007b1d */ /* 0x000fec0000010000 */
[----:B------:R-:W3:Y:S04]  /*28fa0*/  LDL.LU R36, [R1+0xbf0] ;  /* 0x000bf00001247983 */ /* 0x000ee80000300800 */
[----:B------:R-:W3:Y:S04]  /*28fb0*/  LDL.LU R37, [R1+0xbf4] ;  /* 0x000bf40001257983 */ /* 0x000ee80000300800 */
[----:B------:R-:W3:Y:S04]  /*28fc0*/  LDL.LU R38, [R1+0xbf8] ;  /* 0x000bf80001267983 */ /* 0x000ee80000300800 */
[----:B------:R-:W3:Y:S04]  /*28fd0*/  LDL.LU R39, [R1+0xbfc] ;  /* 0x000bfc0001277983 */ /* 0x000ee80000300800 */
[----:B------:R-:W1:Y:S01]  /*28fe0*/  LDS.128 R12, [R6] ;  /* 0x00000000060c7984 */ /* 0x000e620000000c00 */
[----:B------:R-:W-:Y:S06]  /*28ff0*/  BAR.SYNC.DEFER_BLOCKING 0x0 ;  /* 0x0000000000007b1d */ /* 0x000fec0000010000 */
[----:B------:R-:W3:Y:S04]  /*29000*/  LDL.LU R32, [R1+0xdc0] ;  /* 0x000dc00001207983 */ /* 0x000ee80000300800 */
[----:B------:R-:W3:Y:S04]  /*29010*/  LDL.LU R33, [R1+0xdc4] ;  /* 0x000dc40001217983 */ /* 0x000ee80000300800 */
[----:B------:R-:W3:Y:S04]  /*29020*/  LDL.LU R34, [R1+0xdc8] ;  /* 0x000dc80001227983 */ /* 0x000ee80000300800 */
[----:B------:R-:W3:Y:S04]  /*29030*/  LDL.LU R35, [R1+0xdcc] ;  /* 0x000dcc0001237983 */ /* 0x000ee80000300800 */
[----:B0-----:R-:W3:Y:S04]  /*29040*/  LDL.LU R28, [R1+0xdd0] ;  /* 0x000dd000011c7983 */ /* 0x001ee80000300800 */
[----:B------:R-:W3:Y:S04]  /*29050*/  LDL.LU R29, [R1+0xdd4] ;  /* 0x000dd400011d7983 */ /* 0x000ee80000300800 */
[----:B------:R-:W3:Y:S04]  /*29060*/  LDL.LU R30, [R1+0xdd8] ;  /* 0x000dd800011e7983 */ /* 0x000ee80000300800 */
[----:B------:R-:W3:Y:S04]  /*29070*/  LDL.LU R31, [R1+0xddc] ;  /* 0x000ddc00011f7983 */ /* 0x000ee80000300800 */
[----:B-1----:R-:W-:Y:S04]  /*29080*/  STL.64 [R1+0x390], R12 ;  /* 0x0003900c01007387 */ /* 0x002fe80000100a00 */
[----:B------:R-:W-:Y:S04]  /*29090*/  STL.64 [R1+0x398], R14 ;  /* 0x0003980e01007387 */ /* 0x000fe80000100a00 */
[----:B--2---:R-:W-:Y:S01]  /*290a0*/  STSM.16.M88.4 [R0], R68 ;  /* 0x0000004400007844 */ /* 0x004fe20000000200 */
        /* <DEDUP_REMOVED lines=13> */
[----:B-1----:R-:W2:Y:S04]  /*29180*/  LDL.LU R24, [R1+0xde0] ;  /* 0x000de00001187983 */ /* 0x002ea80000300800 */
        /* <DEDUP_REMOVED lines=21> */
[----:B---3--:R0:W-:Y:S01]  /*292e0*/  STSM.16.M88.4 [R0], R36 ;  /* 0x0000002400007844 */ /* 0x0081e20000000200 */
[----:B------:R-:W-:Y:S06]  /*292f0*/  BAR.SYNC.DEFER_BLOCKING 0x0 ;  /* 0x0000000000007b1d */ /* 0x000fec0000010000 */
[----:B0-----:R-:W3:Y:S04]  /*29300*/  LDL.LU R36, [R1+0xe10] ;  /* 0x000e100001247983 */ /* 0x001ee80000300800 */
[----:B------:R-:W3:Y:S04]  /*29310*/  LDL.LU R37, [R1+0xe14] ;  /* 0x000e140001257983 */ /* 0x000ee80000300800 */
[----:B------:R-:W3:Y:S04]  /*29320*/  LDL.LU R38, [R1+0xe18] ;  /* 0x000e180001267983 */ /* 0x000ee80000300800 */
[----:B------:R-:W3:Y:S04]  /*29330*/  LDL.LU R39, [R1+0xe1c] ;  /* 0x000e1c0001277983 */ /* 0x000ee80000300800 */
[----:B------:R-:W0:Y:S01]  /*29340*/  LDS.128 R80, [R6] ;  /* 0x0000000006507984 */ /* 0x000e220000000c00 */
[----:B------:R-:W-:Y:S06]  /*29350*/  BAR.SYNC.DEFER_BLOCKING 0x0 ;  /* 0x0000000000007b1d */ /* 0x000fec0000010000 */
[----:B------:R-:W3:Y:S04]  /*29360*/  LDL.LU R40, [R1+0xe20] ;  /* 0x000e200001287983 */ /* 0x000ee80000300800 */
[----:B------:R-:W3:Y:S04]  /*29370*/  LDL.LU R41, [R1+0xe24] ;  /* 0x000e240001297983 */ /* 0x000ee80000300800 */
[----:B------:R-:W3:Y:S04]  /*29380*/  LDL.LU R42, [R1+0xe28] ;  /* 0x000e2800012a7983 */ /* 0x000ee80000300800 */
[----:B------:R-:W3:Y:S04]  /*29390*/  LDL.LU R43, [R1+0xe2c] ;  /* 0x000e2c00012b7983 */ /* 0x000ee80000300800 */
[----:B------:R1:W-:Y:S01]  /*293a0*/  STSM.16.M88.4 [R0], R32 ;  /* 0x0000002000007844 */ /* 0x0003e20000000200 */
[----:B------:R-:W-:Y:S06]  /*293b0*/  BAR.SYNC.DEFER_BLOCKING 0x0 ;  /* 0x0000000000007b1d */ /* 0x000fec0000010000 */
[----:B-1----:R-:W3:Y:S04]  /*293c0*/  LDL.LU R32, [R1+0xe30] ;  /* 0x000e300001207983 */ /* 0x002ee80000300800 */
[----:B------:R-:W3:Y:S04]  /*293d0*/  LDL.LU R33, [R1+0xe34] ;  /* 0x000e340001217983 */ /* 0x000ee80000300800 */
[----:B------:R-:W3:Y:S04]  /*293e0*/  LDL.LU R34, [R1+0xe38] ;  /* 0x000e380001227983 */ /* 0x000ee80000300800 */
[----:B------:R-:W1:Y:S01]  /*293f0*/  LDS.128 R76, [R6] ;  /* 0x00000000064c7984 */ /* 0x000e620000000c00 */
[----:B------:R-:W-:Y:S06]  /*29400*/  BAR.SYNC.DEFER_BLOCKING 0x0 ;  /* 0x0000000000007b1d */ /* 0x000fec0000010000 */
[----:B------:R-:W3:Y:S04]  /*29410*/  LDL.LU R35, [R1+0xe3c] ;  /* 0x000e3c0001237983 */ /* 0x000ee80000300800 */
[----:B------:R0:W-:Y:S01]  /*29420*/  STSM.16.M88.4 [R0], R28 ;  /* 0x0000001c00007844 */ /* 0x0001e20000000200 */
[----:B------:R-:W-:Y:S06]  /*29430*/  BAR.SYNC.DEFER_BLOCKING 0x0 ;  /* 0x0000000000007b1d */ /* 0x000fec0000010000 */
[----:B0-----:R-:W3:Y:S04]  /*29440*/  LDL.LU R28, [R1+0xe40] ;  /* 0x000e4000011c7983 */ /* 0x001ee80000300800 */
[----:B------:R-:W3:Y:S04]  /*29450*/  LDL.LU R29, [R1+0xe44] ;  /* 0x000e4400011d7983 */ /* 0x000ee80000300800 */
[----:B------:R-:W3:Y:S04]  /*29460*/  LDL.LU R30, [R1+0xe48] ;  /* 0x000e4800011e7983 */ /* 0x000ee80000300800 */
[----:B------:R-:W0:Y:S01]  /*29470*/  LDS.128 R72, [R6] ;  /* 0x0000000006487984 */ /* 0x000e220000000c00 */
[----:B------:R-:W-:Y:S06]  /*29480*/  BAR.SYNC.DEFER_BLOCKING 0x0 ;  /* 0x0000000000007b1d */ /* 0x000fec0000010000 */
[----:B------:R-:W3:Y:S04]  /*29490*/  LDL.LU R31, [R1+0xe4c] ;  /* 0x000e4c00011f7983 */ /* 0x000ee80000300800 */
[----:B--2---:R2:W-:Y:S01]  /*294a0*/  STSM.16.M88.4 [R0], R24 ;  /* 0x0000001800007844 */ /* 0x0045e20000000200 */
[----:B------:R-:W-:Y:S06]  /*294b0*/  BAR.SYNC.DEFER_BLOCKING 0x0 ;  /* 0x0000000000007b1d */ /* 0x000fec0000010000 */
[----:B--2---:R-:W2:Y:S04]  /*294c0*/  LDL.LU R24, [R1+0xe50] ;  /* 0x000e500001187983 */ /* 0x004ea80000300800 */
[----:B------:R-:W2:Y:S04]  /*294d0*/  LDL.LU R25, [R1+0xe54] ;  /* 0x000e540001197983 */ /* 0x000ea80000300800 */
[----:B------:R-:W2:Y:S04]  /*294e0*/  LDL.LU R26, [R1+0xe58] ;  /* 0x000e5800011a7983 */ /* 0x000ea80000300800 */
[----:B------:R-:W0:Y:S01]  /*294f0*/  LDS.128 R68, [R6] ;  /* 0x0000000006447984 */ /* 0x000e220000000c00 */
[----:B------:R-:W-:Y:S06]  /*29500*/  BAR.SYNC.DEFER_BLOCKING 0x0 ;  /* 0x0000000000007b1d */ /* 0x000fec0000010000 */
[----:B------:R-:W2:Y:S04]  /*29510*/  LDL.LU R27, [R1+0xe5c] ;  /* 0x000e5c00011b7983 */ /* 0x000ea80000300800 */
[----:B----4-:R-:W-:Y:S01]  /*29520*/  STSM.16.M88.4 [R0], R64 ;  /* 0x0000004000007844 */ /* 0x010fe20000000200 */
[----:B------:R-:W-:Y:S06]  /*29530*/  BAR.SYNC.DEFER_BLOCKING 0x0 ;  /* 0x0000000000007b1d */ /* 0x000fec0000010000 */
[----:B------:R-:W4:Y:S02]  /*29540*/  LDS.128 R64, [R6] ;  /* 0x0000000006407984 */ /* 0x000f240000000c00 */
[----:B------:R-:W-:Y:S06]  /*29550*/  BAR.SYNC.DEFER_BLOCKING 0x0 ;  /* 0x0000000000007b1d */ /* 0x000fec0000010000 */
[----:B------:R-:W-:Y:S02]  /*29560*/  STSM.16.M88.4 [R0], R44 ;  /* 0x0000002c00007844 */ /* 0x000fe40000000200 */
[----:B------:R-:W-:Y:S06]  /*29570*/  BAR.SYNC.DEFER_BLOCKING 0x0 ;  /* 0x0000000000007b1d */ /* 0x000fec0000010000 */
[----:B------:R-:W4:Y:S02]  /*29580*/  LDS.128 R60, [R6] ;  /* 0x00000000063c7984 */ /* 0x000f240000000c00 */
[----:B------:R-:W-:Y:S06]  /*29590*/  BAR.SYNC.DEFER_BLOCKING 0x0 ;  /* 0x0000000000007b1d */ /* 0x000fec0000010000 */
[----:B---3--:R3:W-:Y:S02]  /*295a0*/  STSM.16.M88.4 [R0], R36 ;  /* 0x0000002400007844 */ /* 0x0087e40000000200 */
[----:B------:R-:W-:Y:S06]  /*295b0*/  BAR.SYNC.DEFER_BLOCKING 0x0 ;  /* 0x0000000000007b1d */ /* 0x000fec0000010000 */
[----:B---3--:R-:W3:Y:S04]  /*295c0*/  LDL.LU R36, [R1+0xe60] ;  /* 0x000e600001247983 */ /* 0x008ee80000300800 */
[----:B------:R-:W3:Y:S04]  /*295d0*/  LDL.LU R37, [R1+0xe64] ;  /* 0x000e640001257983 */ /* 0x000ee80000300800 */
[----:B------:R-:W3:Y:S04]  /*295e0*/  LDL.LU R38, [R1+0xe68] ;  /* 0x000e680001267983 */ /* 0x000ee80000300800 */
[----:B------:R-:W4:Y:S01]  /*295f0*/  LDS.128 R56, [R6] ;  /* 0x0000000006387984 */ /* 0x000f220000000c00 */
[----:B------:R-:W-:Y:S06]  /*29600*/  BAR.SYNC.DEFER_BLOCKING 0x0 ;  /* 0x0000000000007b1d */ /* 0x000fec0000010000 */
[----:B------:R-:W3:Y:S04]  /*29610*/  LDL.LU R39, [R1+0xe6c] ;  /* 0x000e6c0001277983 */ /* 0x000ee80000300800 */
[----:B------:R-:W-:Y:S01]  /*29620*/  STSM.16.M88.4 [R0], R40 ;  /* 0x0000002800007844 */ /* 0x000fe20000000200 */
[----:B------:R-:W-:Y:S06]  /*29630*/  BAR.SYNC.DEFER_BLOCKING 0x0 ;  /* 0x0000000000007b1d */ /* 0x000fec0000010000 */
[----:B------:R-:W4:Y:S02]  /*29640*/  LDS.128 R52, [R6] ;  /* 0x0000000006347984 */ /* 0x000f240000000c00 */
[----:B------:R-:W-:Y:S06]  /*29650*/  BAR.SYNC.DEFER_BLOCKING 0x0 ;  /* 0x0000000000007b1d */ /* 0x000fec0000010000 */
[----:B------:R1:W-:Y:S02]  /*29660*/  STSM.16.M88.4 [R0], R32 ;  /* 0x0000002000007844 */ /* 0x0003e40000000200 */
[----:B------:R-:W-:Y:S06]  /*29670*/  BAR.SYNC.DEFER_BLOCKING 0x0 ;  /* 0x0000000000007b1d */ /* 0x000fec0000010000 */
[----:B-1----:R-:W4:Y:S04]  /*29680*/  LDL.LU R32, [R1+0xe70] ;  /* 0x000e700001207983 */ /* 0x002f280000300800 */
[----:B------:R-:W4:Y:S04]  /*29690*/  LDL.LU R33, [R1+0xe74] ;  /* 0x000e740001217983 */ /* 0x000f280000300800 */
[----:B------:R-:W4:Y:S04]  /*296a0*/  LDL.LU R34, [R1+0xe78] ;  /* 0x000e780001227983 */ /* 0x000f280000300800 */
[----:B------:R-:W4:Y:S04]  /*296b0*/  LDL.LU R35, [R1+0xe7c] ;  /* 0x000e7c0001237983 */ /* 0x000f280000300800 */
[----:B------:R-:W1:Y:S01]  /*296c0*/  LDS.128 R48, [R6] ;  /* 0x0000000006307984 */ /* 0x000e620000000c00 */
[----:B------:R-:W-:Y:S06]  /*296d0*/  BAR.SYNC.DEFER_BLOCKING 0x0 ;  /* 0x0000000000007b1d */ /* 0x000fec0000010000 */
[----:B------:R0:W-:Y:S02]  /*296e0*/  STSM.16.M88.4 [R0], R28 ;  /* 0x0000001c00007844 */ /* 0x0001e40000000200 */
[----:B------:R-:W-:Y:S06]  /*296f0*/  BAR.SYNC.DEFER_BLOCKING 0x0 ;  /* 0x0000000000007b1d */ /* 0x000fec0000010000 */
[----:B0-----:R-:W4:Y:S04]  /*29700*/  LDL.LU R28, [R1+0xe80] ;  /* 0x000e8000011c7983 */ /* 0x001f280000300800 */
[----:B------:R-:W4:Y:S04]  /*29710*/  LDL.LU R29, [R1+0xe84] ;  /* 0x000e8400011d7983 */ /* 0x000f280000300800 */
[----:B------:R-:W4:Y:S04]  /*29720*/  LDL.LU R30, [R1+0xe88] ;  /* 0x000e8800011e7983 */ /* 0x000f280000300800 */
[----:B------:R-:W4:Y:S04]  /*29730*/  LDL.LU R31, [R1+0xe8c] ;  /* 0x000e8c00011f7983 */ /* 0x000f280000300800 */
[----:B------:R-:W0:Y:S01]  /*29740*/  LDS.128 R44, [R6] ;  /* 0x00000000062c7984 */ /* 0x000e220000000c00 */
[----:B------:R-:W-:Y:S06]  /*29750*/  BAR.SYNC.DEFER_BLOCKING 0x0 ;  /* 0x0000000000007b1d */ /* 0x000fec0000010000 */
[----:B--2---:R2:W-:Y:S02]  /*29760*/  STSM.16.M88.4 [R0], R24 ;  /* 0x0000001800007844 */ /* 0x0045e40000000200 */
[----:B------:R-:W-:Y:S06]  /*29770*/  BAR.SYNC.DEFER_BLOCKING 0x0 ;  /* 0x0000000000007b1d */ /* 0x000fec0000010000 */
[----:B--2---:R-:W2:Y:S04]  /*29780*/  LDL.LU R24, [R1+0xe90] ;  /* 0x000e900001187983 */ /* 0x004ea80000300800 */
        /* <DEDUP_REMOVED lines=11> */
[----:B------:R-:W0:Y:S01]  /*29840*/  LDS.128 R40, [R6] ;  /* 0x0000000006287984 */ /* 0x000e220000000c00 */
[----:B------:R-:W-:Y:S06]  /*29850*/  BAR.SYNC.DEFER_BLOCKING 0x0 ;  /* 0x0000000000007b1d */ /* 0x000fec0000010000 */
        /* <DEDUP_REMOVED lines=8> */
[----:B---3--:R-:W-:Y:S01]  /*298e0*/  STSM.16.M88.4 [R0], R36 ;  /* 0x0000002400007844 */ /* 0x008fe20000000200 */
[----:B------:R-:W-:Y:S06]  /*298f0*/  BAR.SYNC.DEFER_BLOCKING 0x0 ;  /* 0x0000000000007b1d */ /* 0x000fec0000010000 */
[----:B------:R-:W3:Y:S02]  /*29900*/  LDS.128 R36, [R6] ;  /* 0x0000000006247984 */ /* 0x000ee40000000c00 */
[----:B------:R-:W-:Y:S06]  /*29910*/  BAR.SYNC.DEFER_BLOCKING 0x0 ;  /* 0x0000000000007b1d */ /* 0x000fec0000010000 */
[----:B----4-:R-:W-:Y:S02]  /*29920*/  STSM.16.M88.4 [R0], R32 ;  /* 0x0000002000007844 */ /* 0x010fe40000000200 */
[----:B------:R-:W-:Y:S06]  /*29930*/  BAR.SYNC.DEFER_BLOCKING 0x0 ;  /* 0x0000000000007b1d */ /* 0x000fec0000010000 */
[----:B------:R-:W4:Y:S02]  /*29940*/  LDS.128 R32, [R6] ;  /* 0x0000000006207984 */ /* 0x000f240000000c00 */
[----:B------:R-:W-:Y:S06]  /*29950*/  BAR.SYNC.DEFER_BLOCKING 0x0 ;  /* 0x0000000000007b1d */ /* 0x000fec0000010000 */
[----:B------:R-:W-:Y:S02]  /*29960*/  STSM.16.M88.4 [R0], R28 ;  /* 0x0000001c00007844 */ /* 0x000fe40000000200 */
[----:B------:R-:W-:Y:S06]  /*29970*/  BAR.SYNC.DEFER_BLOCKING 0x0 ;  /* 0x0000000000007b1d */ /* 0x000fec0000010000 */
[----:B------:R-:W4:Y:S02]  /*29980*/  LDS.128 R28, [R6] ;  /* 0x00000000061c7984 */ /* 0x000f240000000c00 */
[----:B------:R-:W-:Y:S06]  /*29990*/  BAR.SYNC.DEFER_BLOCKING 0x0 ;  /* 0x0000000000007b1d */ /* 0x000fec0000010000 */
[----:B--2---:R-:W-:Y:S02]  /*299a0*/  STSM.16.M88.4 [R0], R24 ;  /* 0x0000001800007844 */ /* 0x004fe40000000200 */
[----:B------:R-:W-:Y:S06]  /*299b0*/  BAR.SYNC.DEFER_BLOCKING 0x0 ;  /* 0x0000000000007b1d */ /* 0x000fec0000010000 */
[----:B------:R-:W2:Y:S02]  /*299c0*/  LDS.128 R24, [R6] ;  /* 0x0000000006187984 */ /* 0x000ea40000000c00 */
[----:B------:R-:W-:Y:S06]  /*299d0*/  BAR.SYNC.DEFER_BLOCKING 0x0 ;  /* 0x0000000000007b1d */ /* 0x000fec0000010000 */
[----:B------:R-:W-:Y:S02]  /*299e0*/  STSM.16.M88.4 [R0], R20 ;  /* 0x0000001400007844 */ /* 0x000fe40000000200 */
        /* <DEDUP_REMOVED lines=9> */
[----:B------:R1:W2:Y:S02]  /*29a80*/  LDS.128 R12, [R6] ;  /* 0x00000000060c7984 */ /* 0x0002a40000000c00 */
[----:B------:R-:W-:Y:S06]  /*29a90*/  BAR.SYNC.DEFER_BLOCKING 0x0 ;  /* 0x0000000000007b1d */ /* 0x000fec0000010000 */
[----:B-1----:R-:W3:Y:S04]  /*29aa0*/  LDL.LU R6, [R1+0x17e0] ;  /* 0x0017e00001067983 */ /* 0x002ee80000300800 */
[----:B------:R1:W-:Y:S04]  /*29ab0*/  STSM.16.M88.4 [R0], R248 ;  /* 0x000000f800007844 */ /* 0x0003e80000000200 */
[----:B-1----:R-:W4:Y:S01]  /*29ac0*/  LDL.LU R250, [R1+0x260] ;  /* 0x0002600001fa7983 */ /* 0x002f220000300800 */
[----:B------:R-:W-:Y:S01]  /*29ad0*/  IMAD R11, R5, UR4, RZ ;  /* 0x00000004050b7c24 */ /* 0x000fe2000f8e02ff */
[----:B------:R-:W-:-:S02]  /*29ae0*/  ULDC.64 UR4, c[0x0][0x220] ;  /* 0x0000880000047ab9 */ /* 0x000fc40000000a00 */
[----:B------:R-:W2:Y:S01]  /*29af0*/  LDL.LU R251, [R1+0x250] ;  /* 0x0002500001fb7983 */ /* 0x000ea20000300800 */
[----:B------:R-:W-:-:S03]  /*29b00*/  IMAD R3, R3, 0x80, R11 ;  /* 0x0000008003037824 */ /* 0x000fc600078e020b */
[----:B------:R-:W2:Y:S01]  /*29b10*/  LDL.LU R249, [R1+0x240] ;  /* 0x0002400001f97983 */ /* 0x000ea20000300800 */
[----:B------:R-:W-:Y:S01]  /*29b20*/  BAR.SYNC.DEFER_BLOCKING 0x0 ;  /* 0x0000000000007b1d */ /* 0x000fe20000010000 */
[----:B------:R-:W-:Y:S01]  /*29b30*/  LEA R244, P4, R3, UR8, 0x1 ;  /* 0x0000000803f47c11 */ /* 0x000fe2000f8808ff */
[----:B------:R-:W-:-:S03]  /*29b40*/  IMAD R0, R10, 0x80, R3 ;  /* 0x000000800a007824 */ /* 0x000fc600078e0203 */
[----:B------:R-:W-:Y:S01]  /*29b50*/  LEA.HI.X.SX32 R245, R3, UR9, 0x1, P4 ;  /* 0x0000000903f57c11 */ /* 0x000fe2000a0f0eff */
[----:B------:R-:W-:Y:S01]  /*29b60*/  ULDC.64 UR8, c[0x0][0x228] ;  /* 0x00008a0000087ab9 */ /* 0x000fe20000000a00 */
[----:B------:R-:W-:Y:S01]  /*29b70*/  LEA R246, P3, R11, UR4, 0x1 ;  /* 0x000000040bf67c11 */ /* 0x000fe2000f8608ff */
[----:B------:R-:W-:Y:S01]  /*29b80*/  IMAD R84, R2, 0x80, R0 ;  /* 0x0000008002547824 */ /* 0x000fe200078e0200 */
[----:B------:R-:W-:Y:S01]  /*29b90*/  ISETP.GE.AND P4, PT, R5, UR8, PT ;  /* 0x0000000805007c0c */ /* 0x000fe2000bf86270 */
[----:B------:R-:W2:Y:S01]  /*29ba0*/  LDL.LU R248, [R1+0x230] ;  /* 0x0002300001f87983 */ /* 0x000ea20000300800 */
[----:B------:R-:W-:Y:S01]  /*29bb0*/  LEA R10, P5, R0, UR14, 0x1 ;  /* 0x0000000e000a7c11 */ /* 0x000fe2000f8a08ff */
[----:B------:R-:W-:Y:S01]  /*29bc0*/  ULDC UR4, c[0x0][0x228] ;  /* 0x00008a0000047ab9 */ /* 0x000fe20000000800 */
[----:B------:R-:W-:Y:S01]  /*29bd0*/  ISETP.LT.AND P4, PT, R4, UR23, !P4 ;  /* 0x0000001704007c0c */ /* 0x000fe2000e781270 */
[----:B------:R-:W-:Y:S01]  /*29be0*/  ULDC UR8, c[0x0][0x228] ;  /* 0x00008a0000087ab9 */ /* 0x000fe20000000800 */
[----:B------:R-:W-:Y:S01]  /*29bf0*/  LEA.HI.X.SX32 R247, R11, UR5, 0x1, P3 ;  /* 0x000000050bf77c11 */ /* 0x000fe200098f0eff */
[----:B------:R-:W-:Y:S01]  /*29c00*/  ULDC UR5, c[0x0][0x248] ;  /* 0x0000920000057ab9 */ /* 0x000fe20000000800 */
[----:B------:R-:W-:-:S02]  /*29c10*/  LEA R2, P6, R84, UR16, 0x1 ;  /* 0x0000001054027c11 */ /* 0x000fc4000f8c08ff */
[----:B------:R-:W-:Y:S01]  /*29c20*/  LEA.HI.X.SX32 R11, R0, UR15, 0x1, P5 ;  /* 0x0000000f000b7c11 */ /* 0x000fe2000a8f0eff */
[----:B------:R-:W-:Y:S01]  /*29c30*/  IMAD R0, R4, UR5, RZ ;  /* 0x0000000504007c24 */ /* 0x000fe2000f8e02ff */
[----:B------:R-:W-:Y:S01]  /*29c40*/  LEA.HI.X.SX32 R3, R84, UR17, 0x1, P6 ;  /* 0x0000001154037c11 */ /* 0x000fe2000b0f0eff */
[----:B------:R-:W-:Y:S01]  /*29c50*/  ULDC.64 UR14, c[0x0][0x228] ;  /* 0x00008a00000e7ab9 */ /* 0x000fe20000000a00 */
[----:B------:R-:W-:Y:S01]  /*29c60*/  ULDC UR5, c[0x0][0x248] ;  /* 0x0000920000057ab9 */ /* 0x000fe20000000800 */
[----:B------:R-:W-:Y:S01]  /*29c70*/  IMAD.WIDE R84, R0, 0x2, R246 ;  /* 0x0000000200547825 */ /* 0x000fe200078e02f6 */
[----:B------:R-:W-:Y:S01]  /*29c80*/  ISETP.GE.AND P3, PT, R4, UR15, PT ;  /* 0x0000000f04007c0c */ /* 0x000fe2000bf66270 */
[----:B------:R-:W-:Y:S01]  /*29c90*/  ULDC UR15, c[0x0][0x228] ;  /* 0x00008a00000f7ab9 */ /* 0x000fe20000000800 */
[----:B------:R-:W-:Y:S02]  /*29ca0*/  ULDC.64 UR16, c[0x0][0x228] ;  /* 0x00008a0000107ab9 */ /* 0x000fe40000000a00 */
[----:B------:R-:W-:Y:S01]  /*29cb0*/  ISETP.LT.AND P5, PT, R8, UR11, !P3 ;  /* 0x0000000b08007c0c */ /* 0x000fe2000dfa1270 */
[----:B------:R-:W-:Y:S01]  /*29cc0*/  IMAD.WIDE R242, R0, 0x2, R244 ;  /* 0x0000000200f27825 */ /* 0x000fe200078e02f4 */
[----:B------:R-:W-:Y:S01]  /*29cd0*/  ISETP.LT.AND P6, PT, R7, UR13, !P3 ;  /* 0x0000000d07007c0c */ /* 0x000fe2000dfc1270 */
[----:B------:R-:W-:Y:S01]  /*29ce0*/  ULDC UR13, c[0x0][0x228] ;  /* 0x00008a00000d7ab9 */ /* 0x000fe20000000800 */
[----:B------:R-:W-:Y:S01]  /*29cf0*/  ULDC UR11, c[0x0][0x228] ;  /* 0x00008a00000b7ab9 */ /* 0x000fe20000000800 */
[----:B----4-:R1:W-:Y:S04]  /*29d00*/  @P4 STG.E.U16 desc[UR6][R84.64], R250 ;  /* 0x000000fa54004986 */ /* 0x0103e8000c101506 */
[----:B-1----:R-:W4:Y:S01]  /*29d10*/  LDL.LU.64 R84, [R1+0x17d8] ;  /* 0x0017d80001547983 */ /* 0x002f220000300a00 */
[----:B---3--:R-:W-:Y:S01]  /*29d20*/  ISETP.LT.AND P3, PT, R6, UR4, !P3 ;  /* 0x0000000406007c0c */ /* 0x008fe2000df61270 */
[----:B------:R-:W-:Y:S01]  /*29d30*/  IMAD.WIDE R238, R0, 0x2, R10 ;  /* 0x0000000200ee7825 */ /* 0x000fe200078e020a */
[----:B------:R-:W-:-:S02]  /*29d40*/  PRMT R240, R250, 0x7632, R240 ;  /* 0x00007632faf07816 */ /* 0x000fc400000000f0 */
[----:B------:R-:W3:Y:S01]  /*29d50*/  LDL.LU R250, [R1+0x264] ;  /* 0x0002640001fa7983 */ /* 0x000ee20000300800 */
[----:B------:R-:W-:Y:S01]  /*29d60*/  ISETP.LT.AND P4, PT, R5, UR15, !P2 ;  /* 0x0000000f05007c0c */ /* 0x000fe2000d781270 */
[C---:B------:R-:W-:Y:S01]  /*29d70*/  IMAD.WIDE R236, R0.reuse, 0x2, R2 ;  /* 0x0000000200ec7825 */ /* 0x040fe200078e0202 */
[----:B--2---:R-:W-:Y:S01]  /*29d80*/  PRMT R86, R251, 0x7632, R86 ;  /* 0x00007632fb567816 */ /* 0x004fe20000000056 */
[----:B------:R-:W-:Y:S02]  /*29d90*/  ULDC UR15, c[0x0][0x228] ;  /* 0x00008a00000f7ab9 */ /* 0x000fe40000000800 */
[----:B------:R-:W-:Y:S01]  /*29da0*/  VIADD R0, R0, UR5 ;  /* 0x0000000500007c36 */ /* 0x000fe20008000000 */
[----:B------:R-:W-:Y:S02]  /*29db0*/  ULDC UR5, c[0x0][0x248] ;  /* 0x0000920000057ab9 */ /* 0x000fe40000000800 */
[----:B------:R1:W-:Y:S04]  /*29dc0*/  @P3 STG.E.U16 desc[UR6][R242.64], R240 ;  /* 0x000000f0f2003986 */ /* 0x0003e8000c101506 */
[----:B------:R2:W-:Y:S04]  /*29dd0*/  @P6 STG.E.U16 desc[UR6][R238.64], R251 ;  /* 0x000000fbee006986 */ /* 0x0005e8000c101506 */
[----:B------:R0:W-:Y:S01]  /*29de0*/  @P5 STG.E.U16 desc[UR6][R236.64], R86 ;  /* 0x00000056ec005986 */ /* 0x0001e2000c101506 */
[----:B-1----:R-:W-:-:S03]  /*29df0*/  IMAD.WIDE R240, R0, 0x2, R246 ;  /* 0x0000000200f07825 */ /* 0x002fc600078e02f6 */
[----:B--2---:R-:W2:Y:S01]  /*29e00*/  LDL.LU R251, [R1+0x254] ;  /* 0x0002540001fb7983 */ /* 0x004ea20000300800 */
[----:B0-----:R-:W-:-:S03]  /*29e10*/  VIADD R86, R4, 0x4 ;  /* 0x0000000404567836 */ /* 0x001fc60000000000 */
[----:B------:R0:W-:Y:S02]  /*29e20*/  @P4 STG.E.U16 desc[UR6][R240.64], R249 ;  /* 0x000000f9f0004986 */ /* 0x0001e4000c101506 */
[----:B------:R-:W-:Y:S02]  /*29e30*/  ISETP.GE.AND P3, PT, R86, UR19, PT ;  /* 0x0000001356007c0c */ /* 0x000fe4000bf66270 */
[----:B------:R-:W2:Y:S04]  /*29e40*/  LDL.LU R86, [R1+0x17d4] ;  /* 0x0017d40001567983 */ /* 0x000ea80000300800 */
[----:B0-----:R-:W2:Y:S01]  /*29e50*/  LDL.LU R240, [R1+0x17d0] ;  /* 0x0017d00001f07983 */ /* 0x001ea20000300800 */
[----:B------:R-:W-:Y:S02]  /*29e60*/  ISETP.LT.AND P6, PT, R6, UR13, !P2 ;  /* 0x0000000d06007c0c */ /* 0x000fe4000d7c1270 */
[----:B----4-:R-:W-:Y:S01]  /*29e70*/  PRMT R85, R249, 0x7632, R85 ;  /* 0x00007632f9557816 */ /* 0x010fe20000000055 */
[----:B------:R-:W-:Y:S01]  /*29e80*/  IMAD.WIDE R242, R0, 0x2, R244 ;  /* 0x0000000200f27825 */ /* 0x000fe200078e02f4 */
[----:B------:R-:W4:Y:S01]  /*29e90*/  LDL.LU R249, [R1+0x244] ;  /* 0x0002440001f97983 */ /* 0x000f220000300800 */
[----:B------:R-:W-:Y:S01]  /*29ea0*/  ISETP.LT.AND P5, PT, R7, UR11, !P2 ;  /* 0x0000000b07007c0c */ /* 0x000fe2000d7a1270 */
[----:B------:R-:W-:Y:S01]  /*29eb0*/  ULDC UR13, c[0x0][0x228] ;  /* 0x00008a00000d7ab9 */ /* 0x000fe20000000800 */
[----:B------:R-:W-:Y:S01]  /*29ec0*/  ISETP.LT.AND P2, PT, R8, UR8, !P2 ;  /* 0x0000000808007c0c */ /* 0x000fe2000d741270 */
[----:B------:R-:W-:Y:S01]  /*29ed0*/  IMAD.WIDE R238, R0, 0x2, R10 ;  /* 0x0000000200ee7825 */ /* 0x000fe200078e020a */
[----:B------:R-:W-:-:S02]  /*29ee0*/  ISETP.LT.AND P4, PT, R5, UR15, !P1 ;  /* 0x0000000f05007c0c */ /* 0x000fc4000cf81270 */
[----:B------:R-:W-:Y:S01]  /*29ef0*/  PRMT R84, R248, 0x7632, R84 ;  /* 0x00007632f8547816 */ /* 0x000fe20000000054 */
[C---:B------:R-:W-:Y:S01]  /*29f00*/  IMAD.WIDE R236, R0.reuse, 0x2, R2 ;  /* 0x0000000200ec7825 */ /* 0x040fe200078e0202 */
[----:B------:R-:W-:Y:S01]  /*29f10*/  @P6 STG.E.U16 desc[UR6][R242.64], R85 ;  /* 0x00000055f2006986 */ /* 0x000fe2000c101506 */
[----:B------:R-:W-:Y:S01]  /*29f20*/  ULDC UR11, c[0x0][0x228] ;  /* 0x00008a00000b7ab9 */ /* 0x000fe20000000800 */
[----:B------:R-:W-:Y:S01]  /*29f30*/  ULDC UR8, c[0x0][0x228] ;  /* 0x00008a0000087ab9 */ /* 0x000fe20000000800 */
[----:B------:R-:W-:Y:S01]  /*29f40*/  VIADD R0, R0, UR5 ;  /* 0x0000000500007c36 */ /* 0x000fe20008000000 */
[----:B------:R-:W-:Y:S01]  /*29f50*/  ISETP.LT.AND P6, PT, R6, UR13, !P1 ;  /* 0x0000000d06007c0c */ /* 0x000fe2000cfc1270 */
[----:B------:R0:W-:Y:S01]  /*29f60*/  @P5 STG.E.U16 desc[UR6][R238.64], R248 ;  /* 0x000000f8ee005986 */ /* 0x0001e2000c101506 */
[----:B------:R-:W-:Y:S01]  /*29f70*/  VIADD R241, R4, 0x5 ;  /* 0x0000000504f17836 */ /* 0x000fe20000000000 */
[----:B------:R-:W-:Y:S01]  /*29f80*/  ULDC UR5, c[0x0][0x248] ;  /* 0x0000920000057ab9 */ /* 0x000fe20000000800 */
[----:B------:R-:W-:Y:S01]  /*29f90*/  ULDC UR13, c[0x0][0x228] ;  /* 0x00008a00000d7ab9 */ /* 0x000fe20000000800 */
[----:B------:R1:W-:Y:S04]  /*29fa0*/  @P2 STG.E.U16 desc[UR6][R236.64], R84 ;  /* 0x00000054ec002986 */ /* 0x0003e8000c101506 */
[----:B0-----:R-:W4:Y:S01]  /*29fb0*/  LDL.LU R248, [R1+0x234] ;  /* 0x0002340001f87983 */ /* 0x001f220000300800 */
[----:B-1----:R-:W-:-:S05]  /*29fc0*/  IMAD.WIDE R84, R0, 0x2, R246 ;  /* 0x0000000200547825 */ /* 0x002fca00078e02f6 */
[----:B---3--:R0:W-:Y:S04]  /*29fd0*/  @P4 STG.E.U16 desc[UR6][R84.64], R250 ;  /* 0x000000fa54004986 */ /* 0x0081e8000c101506 */
[----:B0-----:R-:W3:Y:S01]  /*29fe0*/  LDL.LU.64 R84, [R1+0x17c8] ;  /* 0x0017c80001547983 */ /* 0x001ee20000300a00 */
[----:B------:R-:W-:Y:S02]  /*29ff0*/  ISETP.LT.AND P5, PT, R7, UR11, !P1 ;  /* 0x0000000b07007c0c */ /* 0x000fe4000cfa1270 */
[----:B--2---:R-:W-:Y:S01]  /*2a000*/  PRMT R240, R250, 0x7632, R240 ;  /* 0x00007632faf07816 */ /* 0x004fe200000000f0 */
[----:B------:R-:W-:Y:S01]  /*2a010*/  IMAD.WIDE R242, R0, 0x2, R244 ;  /* 0x0000000200f27825 */ /* 0x000fe200078e02f4 */
[----:B------:R-:W-:Y:S01]  /*2a020*/  ISETP.LT.AND P1, PT, R8, UR8, !P1 ;  /* 0x0000000808007c0c */ /* 0x000fe2000cf21270 */
[----:B------:R-:W2:Y:S01]  /*2a030*/  LDL.LU R250, [R1+0x268] ;  /* 0x0002680001fa7983 */ /* 0x000ea20000300800 */
[----:B------:R-:W-:Y:S01]  /*2a040*/  ISETP.LT.AND P4, PT, R5, UR22, !P0 ;  /* 0x0000001605007c0c */ /* 0x000fe2000c781270 */
[----:B------:R-:W-:Y:S01]  /*2a050*/  IMAD.WIDE R238, R0, 0x2, R10 ;  /* 0x0000000200ee7825 */ /* 0x000fe200078e020a */
[----:B------:R-:W-:-:S03]  /*2a060*/  PRMT R86, R251, 0x7632, R86 ;  /* 0x00007632fb567816 */ /* 0x000fc60000000056 */
[C---:B------:R-:W-:Y:S01]  /*2a070*/  IMAD.WIDE R236, R0.reuse, 0x2, R2 ;  /* 0x0000000200ec7825 */ /* 0x040fe200078e0202 */
[----:B------:R0:W-:Y:S01]  /*2a080*/  @P6 STG.E.U16 desc[UR6][R242.64], R240 ;  /* 0x000000f0f2006986 */ /* 0x0001e2000c101506 */
[----:B------:R-:W-:Y:S01]  /*2a090*/  ULDC UR11, c[0x0][0x228] ;  /* 0x00008a00000b7ab9 */ /* 0x000fe20000000800 */
[----:B------:R-:W-:Y:S01]  /*2a0a0*/  ULDC UR8, c[0x0][0x228] ;  /* 0x00008a0000087ab9 */ /* 0x000fe20000000800 */
[----:B------:R-:W-:Y:S01]  /*2a0b0*/  VIADD R0, R0, UR5 ;  /* 0x0000000500007c36 */ /* 0x000fe20008000000 */
[----:B------:R1:W-:Y:S01]  /*2a0c0*/  @P5 STG.E.U16 desc[UR6][R238.64], R251 ;  /* 0x000000fbee005986 */ /* 0x0003e2000c101506 */
[----:B------:R-:W-:Y:S01]  /*2a0d0*/  ISETP.GE.AND P2, PT, R241, UR17, PT ;  /* 0x00000011f1007c0c */ /* 0x000fe2000bf46270 */
[----:B------:R-:W-:Y:S01]  /*2a0e0*/  ULDC UR5, c[0x0][0x248] ;  /* 0x0000920000057ab9 */ /* 0x000fe20000000800 */
[----:B------:R-:W-:Y:S01]  /*2a0f0*/  ULDC.64 UR22, c[0x0][0x228] ;  /* 0x00008a0000167ab9 */ /* 0x000fe20000000a00 */
[----:B------:R1:W-:Y:S01]  /*2a100*/  @P1 STG.E.U16 desc[UR6][R236.64], R86 ;  /* 0x00000056ec001986 */ /* 0x0003e2000c101506 */
[----:B------:R-:W-:Y:S01]  /*2a110*/  ISETP.LT.AND P6, PT, R6, UR11, !P0 ;  /* 0x0000000b06007c0c */ /* 0x000fe2000c7c1270 */
[----:B------:R-:W-:Y:S01]  /*2a120*/  ULDC UR11, c[0x0][0x228] ;  /* 0x00008a00000b7ab9 */ /* 0x000fe20000000800 */
[----:B------:R-:W-:Y:S01]  /*2a130*/  ISETP.LT.AND P5, PT, R7, UR8, !P0 ;  /* 0x0000000807007c0c */ /* 0x000fe2000c7a1270 */
[----:B0-----:R-:W-:Y:S01]  /*2a140*/  IMAD.WIDE R240, R0, 0x2, R246 ;  /* 0x0000000200f07825 */ /* 0x001fe200078e02f6 */
[----:B------:R-:W-:Y:S01]  /*2a150*/  ISETP.LT.AND P0, PT, R8, UR14, !P0 ;  /* 0x0000000e08007c0c */ /* 0x000fe2000c701270 */
[----:B------:R-:W-:Y:S01]  /*2a160*/  ULDC.64 UR14, c[0x0][0x228] ;  /* 0x00008a00000e7ab9 */ /* 0x000fe20000000a00 */
[----:B------:R-:W-:Y:S01]  /*2a170*/  ULDC UR8, c[0x0][0x228] ;  /* 0x00008a0000087ab9 */ /* 0x000fe20000000800 */
[----:B-1----:R-:W2:Y:S01]  /*2a180*/  LDL.LU R251, [R1+0x258] ;  /* 0x0002580001fb7983 */ /* 0x002ea20000300800 */
[----:B------:R-:W-:-:S05]  /*2a190*/  VIADD R86, R4, 0x6 ;  /* 0x0000000604567836 */ /* 0x000fca0000000000 */
[----:B------:R-:W-:Y:S01]  /*2a1a0*/  ISETP.GE.AND P1, PT, R86, UR15, PT ;  /* 0x0000000f56007c0c */ /* 0x000fe2000bf26270 */
[----:B------:R-:W-:Y:S01]  /*2a1b0*/  IMAD.WIDE R242, R0, 0x2, R244 ;  /* 0x0000000200f27825 */ /* 0x000fe200078e02f4 */
[----:B------:R-:W2:Y:S01]  /*2a1c0*/  LDL.LU R86, [R1+0x17c4] ;  /* 0x0017c40001567983 */ /* 0x000ea20000300800 */
[----:B------:R-:W-:-:S03]  /*2a1d0*/  ULDC UR15, c[0x0][0x228] ;  /* 0x00008a00000f7ab9 */ /* 0x000fc60000000800 */
[----:B----4-:R0:W-:Y:S04]  /*2a1e0*/  @P4 STG.E.U16 desc[UR6][R240.64], R249 ;  /* 0x000000f9f0004986 */ /* 0x0101e8000c101506 */
[----:B0-----:R-:W4:Y:S01]  /*2a1f0*/  LDL.LU R240, [R1+0x17c0] ;  /* 0x0017c00001f07983 */ /* 0x001f220000300800 */
[----:B------:R-:W-:Y:S01]  /*2a200*/  ISETP.LT.AND P4, PT, R5, UR13, !P3 ;  /* 0x0000000d05007c0c */ /* 0x000fe2000df81270 */
[----:B------:R-:W-:-:S04]  /*2a210*/  IMAD.WIDE R238, R0, 0x2, R10 ;  /* 0x0000000200ee7825 */ /* 0x000fc800078e020a */
[----:B------:R-:W-:-:S04]  /*2a220*/  IMAD.WIDE R236, R0, 0x2, R2 ;  /* 0x0000000200ec7825 */ /* 0x000fc800078e0202 */
[----:B------:R-:W-:Y:S01]  /*2a230*/  VIADD R0, R0, UR5 ;  /* 0x0000000500007c36 */ /* 0x000fe20008000000 */
[----:B------:R-:W-:Y:S01]  /*2a240*/  ULDC UR5, c[0x0][0x248] ;  /* 0x0000920000057ab9 */ /* 0x000fe20000000800 */
[----:B---3--:R-:W-:Y:S02]  /*2a250*/  PRMT R85, R249, 0x7632, R85 ;  /* 0x00007632f9557816 */ /* 0x008fe40000000055 */
[----:B------:R-:W3:Y:S01]  /*2a260*/  LDL.LU R249, [R1+0x248] ;  /* 0x0002480001f97983 */ /* 0x000ee20000300800 */
[----:B------:R-:W-:-:S03]  /*2a270*/  PRMT R84, R248, 0x7632, R84 ;  /* 0x00007632f8547816 */ /* 0x000fc60000000054 */
[----:B------:R-:W-:Y:S04]  /*2a280*/  @P6 STG.E.U16 desc[UR6][R242.64], R85 ;  /* 0x00000055f2006986 */ /* 0x000fe8000c101506 */
[----:B------:R0:W-:Y:S04]  /*2a290*/  @P5 STG.E.U16 desc[UR6][R238.64], R248 ;  /* 0x000000f8ee005986 */ /* 0x0001e8000c101506 */
[----:B------:R1:W-:Y:S04]  /*2a2a0*/  @P0 STG.E.U16 desc[UR6][R236.64], R84 ;  /* 0x00000054ec000986 */ /* 0x0003e8000c101506 */
[----:B0-----:R-:W3:Y:S01]  /*2a2b0*/  LDL.LU R248, [R1+0x238] ;  /* 0x0002380001f87983 */ /* 0x001ee20000300800 */
[----:B-1----:R-:W-:-:S05]  /*2a2c0*/  IMAD.WIDE R84, R0, 0x2, R246 ;  /* 0x0000000200547825 */ /* 0x002fca00078e02f6 */
[----:B--2---:R0:W-:Y:S04]  /*2a2d0*/  @P4 STG.E.U16 desc[UR6][R84.64], R250 ;  /* 0x000000fa54004986 */ /* 0x0041e8000c101506 */
[----:B0-----:R-:W2:Y:S01]  /*2a2e0*/  LDL.LU.64 R84, [R1+0x17b8] ;  /* 0x0017b80001547983 */ /* 0x001ea20000300a00 */
[----:B----4-:R-:W-:-:S03]  /*2a2f0*/  PRMT R240, R250, 0x7632, R240 ;  /* 0x00007632faf07816 */ /* 0x010fc600000000f0 */
[----:B------:R-:W4:Y:S01]  /*2a300*/  LDL.LU R250, [R1+0x26c] ;  /* 0x00026c0001fa7983 */ /* 0x000f220000300800 */
[----:B------:R-:W-:Y:S02]  /*2a310*/  ISETP.LT.AND P6, PT, R6, UR11, !P3 ;  /* 0x0000000b06007c0c */ /* 0x000fe4000dfc1270 */
[----:B------:R-:W-:Y:S01]  /*2a320*/  ISETP.LT.AND P5, PT, R7, UR8, !P3 ;  /* 0x0000000807007c0c */ /* 0x000fe2000dfa1270 */
[----:B------:R-:W-:Y:S01]  /*2a330*/  VIADD R241, R4, 0x7 ;  /* 0x0000000704f17836 */ /* 0x000fe20000000000 */
[----:B------:R-:W-:Y:S01]  /*2a340*/  ISETP.LT.AND P3, PT, R8, UR12, !P3 ;  /* 0x0000000c08007c0c */ /* 0x000fe2000df61270 */
[C---:B------:R-:W-:Y:S01]  /*2a350*/  IMAD.WIDE R242, R0.reuse, 0x2, R244 ;  /* 0x0000000200f27825 */ /* 0x040fe200078e02f4 */
[----:B------:R-:W-:Y:S01]  /*2a360*/  PRMT R86, R251, 0x7632, R86 ;  /* 0x00007632fb567816 */ /* 0x000fe20000000056 */
[----:B------:R-:W-:Y:S01]  /*2a370*/  ULDC.64 UR12, c[0x0][0x228] ;  /* 0x00008a00000c7ab9 */ /* 0x000fe20000000a00 */
[----:B------:R-:W-:Y:S01]  /*2a380*/  ULDC UR8, c[0x0][0x228] ;  /* 0x00008a0000087ab9 */ /* 0x000fe20000000800 */
[C---:B------:R-:W-:Y:S01]  /*2a390*/  IMAD.WIDE R238, R0.reuse, 0x2, R10 ;  /* 0x0000000200ee7825 */ /* 0x040fe200078e020a */
[----:B------:R-:W-:Y:S01]  /*2a3a0*/  ISETP.GE.AND P0, PT, R241, UR13, PT ;  /* 0x0000000df1007c0c */ /* 0x000fe2000bf06270 */
[----:B------:R-:W-:Y:S01]  /*2a3b0*/  ULDC UR13, c[0x0][0x228] ;  /* 0x00008a00000d7ab9 */ /* 0x000fe20000000800 */
[----:B------:R-:W-:Y:S01]  /*2a3c0*/  ULDC UR11, c[0x0][0x228] ;  /* 0x00008a00000b7ab9 */ /* 0x000fe20000000800 */
[C---:B------:R-:W-:Y:S01]  /*2a3d0*/  IMAD.WIDE R236, R0.reuse, 0x2, R2 ;  /* 0x0000000200ec7825 */ /* 0x040fe200078e0202 */
[----:B------:R0:W-:Y:S04]  /*2a3e0*/  @P6 STG.E.U16 desc[UR6][R242.64], R240 ;  /* 0x000000f0f2006986 */ /* 0x0001e8000c101506 */
[----:B------:R1:W-:Y:S04]  /*2a3f0*/  @P5 STG.E.U16 desc[UR6][R238.64], R251 ;  /* 0x000000fbee005986 */ /* 0x0003e8000c101506 */
[----:B------:R3:W-:Y:S01]  /*2a400*/  @P3 STG.E.U16 desc[UR6][R236.64], R86 ;  /* 0x00000056ec003986 */ /* 0x0007e2000c101506 */
[----:B------:R-:W-:Y:S01]  /*2a410*/  ISETP.LT.AND P3, PT, R5, UR13, !P2 ;  /* 0x0000000d05007c0c */ /* 0x000fe2000d761270 */
[----:B------:R-:W-:Y:S01]  /*2a420*/  VIADD R0, R0, UR5 ;  /* 0x0000000500007c36 */ /* 0x000fe20008000000 */
[----:B------:R-:W-:Y:S01]  /*2a430*/  ISETP.LT.AND P5, PT, R6, UR11, !P2 ;  /* 0x0000000b06007c0c */ /* 0x000fe2000d7a1270 */
[----:B------:R-:W-:Y:S01]  /*2a440*/  ULDC UR13, c[0x0][0x228] ;  /* 0x00008a00000d7ab9 */ /* 0x000fe20000000800 */
[----:B------:R-:W-:Y:S01]  /*2a450*/  ISETP.LT.AND P4, PT, R7, UR8, !P2 ;  /* 0x0000000807007c0c */ /* 0x000fe2000d781270 */
[----:B0-----:R-:W-:Y:S01]  /*2a460*/  IMAD.WIDE R240, R0, 0x2, R246 ;  /* 0x0000000200f07825 */ /* 0x001fe200078e02f6 */
[----:B------:R-:W-:Y:S01]  /*2a470*/  ISETP.LT.AND P6, PT, R8, UR20, !P2 ;  /* 0x0000001408007c0c */ /* 0x000fe2000d7c1270 */
[----:B-1----:R-:W4:Y:S01]  /*2a480*/  LDL.LU R251, [R1+0x25c] ;  /* 0x00025c0001fb7983 */ /* 0x002f220000300800 */
[----:B------:R-:W-:Y:S01]  /*2a490*/  ULDC UR5, c[0x0][0x248] ;  /* 0x0000920000057ab9 */ /* 0x000fe20000000800 */
[----:B---3--:R-:W-:Y:S01]  /*2a4a0*/  VIADD R86, R4, 0x8 ;  /* 0x0000000804567836 */ /* 0x008fe20000000000 */
[----:B------:R-:W-:-:S03]  /*2a4b0*/  ULDC UR11, c[0x0][0x228] ;  /* 0x00008a00000b7ab9 */ /* 0x000fc60000000800 */
[----:B------:R0:W-:Y:S01]  /*2a4c0*/  @P3 STG.E.U16 desc[UR6][R240.64], R249 ;  /* 0x000000f9f0003986 */ /* 0x0001e2000c101506 */
[----:B------:R-:W-:Y:S01]  /*2a4d0*/  IMAD.WIDE R242, R0, 0x2, R244 ;  /* 0x0000000200f27825 */ /* 0x000fe200078e02f4 */
[----:B------:R-:W-:Y:S01]  /*2a4e0*/  ULDC UR8, c[0x0][0x228] ;  /* 0x00008a0000087ab9 */ /* 0x000fe20000000800 */
[----:B------:R-:W-:Y:S01]  /*2a4f0*/  ISETP.GE.AND P2, PT, R86, UR23, PT ;  /* 0x0000001756007c0c */ /* 0x000fe2000bf46270 */
[----:B------:R-:W-:Y:S01]  /*2a500*/  ULDC.64 UR20, c[0x0][0x228] ;  /* 0x00008a0000147ab9 */ /* 0x000fe20000000a00 */
[----:B------:R-:W3:Y:S04]  /*2a510*/  LDL.LU R86, [R1+0x17b4] ;  /* 0x0017b40001567983 */ /* 0x000ee80000300800 */
[----:B0-----:R-:W3:Y:S01]  /*2a520*/  LDL.LU R240, [R1+0x17b0] ;  /* 0x0017b00001f07983 */ /* 0x001ee20000300800 */
[----:B------:R-:W-:Y:S01]  /*2a530*/  ISETP.LT.AND P3, PT, R5, UR13, !P1 ;  /* 0x0000000d05007c0c */ /* 0x000fe2000cf61270 */
[----:B------:R-:W-:Y:S01]  /*2a540*/  IMAD.WIDE R238, R0, 0x2, R10 ;  /* 0x0000000200ee7825 */ /* 0x000fe200078e020a */
[----:B------:R-:W-:-:S03]  /*2a550*/  ULDC UR13, c[0x0][0x228] ;  /* 0x00008a00000d7ab9 */ /* 0x000fc60000000800 */
[----:B------:R-:W-:-:S04]  /*2a560*/  IMAD.WIDE R236, R0, 0x2, R2 ;  /* 0x0000000200ec7825 */ /* 0x000fc800078e0202 */
[----:B------:R-:W-:Y:S01]  /*2a570*/  VIADD R0, R0, UR5 ;  /* 0x0000000500007c36 */ /* 0x000fe20008000000 */
[----:B------:R-:W-:Y:S01]  /*2a580*/  ULDC UR5, c[0x0][0x248] ;  /* 0x0000920000057ab9 */ /* 0x000fe20000000800 */
[----:B--2---:R-:W-:Y:S02]  /*2a590*/  PRMT R85, R249, 0x7632, R85 ;  /* 0x00007632f9557816 */ /* 0x004fe40000000055 */
[----:B------:R-:W2:Y:S01]  /*2a5a0*/  LDL.LU R249, [R1+0x24c] ;  /* 0x00024c0001f97983 */ /* 0x000ea20000300800 */
[----:B------:R-:W-:-:S03]  /*2a5b0*/  PRMT R84, R248, 0x7632, R84 ;  /* 0x00007632f8547816 */ /* 0x000fc60000000054 */
[----:B------:R-:W-:Y:S04]  /*2a5c0*/  @P5 STG.E.U16 desc[UR6][R242.64], R85 ;  /* 0x00000055f2005986 */ /* 0x000fe8000c101506 */
[----:B------:R0:W-:Y:S04]  /*2a5d0*/  @P4 STG.E.U16 desc[UR6][R238.64], R248 ;  /* 0x000000f8ee004986 */ /* 0x0001e8000c101506 */
[----:B------:R1:W-:Y:S04]  /*2a5e0*/  @P6 STG.E.U16 desc[UR6][R236.64], R84 ;  /* 0x00000054ec006986 */ /* 0x0003e8000c101506 */
[----:B0-----:R-:W2:Y:S01]  /*2a5f0*/  LDL.LU R248, [R1+0x23c] ;  /* 0x00023c0001f87983 */ /* 0x001ea20000300800 */
[----:B-1----:R-:W-:-:S05]  /*2a600*/  IMAD.WIDE R84, R0, 0x2, R246 ;  /* 0x0000000200547825 */ /* 0x002fca00078e02f6 */
[----:B----4-:R0:W-:Y:S04]  /*2a610*/  @P3 STG.E.U16 desc[UR6][R84.64], R250 ;  /* 0x000000fa54003986 */ /* 0x0101e8000c101506 */
[----:B0-----:R-:W2:Y:S01]  /*2a620*/  LDL.LU.64 R84, [R1+0x17a8] ;  /* 0x0017a80001547983 */ /* 0x001ea20000300a00 */
[----:B------:R-:W-:Y:S02]  /*2a630*/  ISETP.LT.AND P5, PT, R6, UR11, !P1 ;  /* 0x0000000b06007c0c */ /* 0x000fe4000cfa1270 */
[----:B------:R-:W-:Y:S01]  /*2a640*/  ISETP.LT.AND P4, PT, R7, UR8, !P1 ;  /* 0x0000000807007c0c */ /* 0x000fe2000cf81270 */
[----:B------:R-:W-:Y:S01]  /*2a650*/  IMAD.WIDE R242, R0, 0x2, R244 ;  /* 0x0000000200f27825 */ /* 0x000fe200078e02f4 */
[----:B------:R-:W-:Y:S01]  /*2a660*/  ISETP.LT.AND P6, PT, R8, UR10, !P1 ;  /* 0x0000000a08007c0c */ /* 0x000fe2000cfc1270 */
[----:B------:R-:W-:Y:S01]  /*2a670*/  ULDC.64 UR10, c[0x0][0x228] ;  /* 0x00008a00000a7ab9 */ /* 0x000fe20000000a00 */
[----:B------:R-:W-:Y:S01]  /*2a680*/  ISETP.LT.AND P3, PT, R5, UR13, !P0 ;  /* 0x0000000d05007c0c */ /* 0x000fe2000c761270 */
[----:B------:R-:W-:Y:S01]  /*2a690*/  IMAD.WIDE R238, R0, 0x2, R10 ;  /* 0x0000000200ee7825 */ /* 0x000fe200078e020a */
[----:B------:R-:W-:Y:S01]  /*2a6a0*/  ULDC UR8, c[0x0][0x228] ;  /* 0x00008a0000087ab9 */ /* 0x000fe20000000800 */
[----:B------:R-:W-:-:S02]  /*2a6b0*/  ULDC UR13, c[0x0][0x228] ;  /* 0x00008a00000d7ab9 */ /* 0x000fc40000000800 */
[----:B------:R-:W-:-:S04]  /*2a6c0*/  IMAD.WIDE R236, R0, 0x2, R2 ;  /* 0x0000000200ec7825 */ /* 0x000fc800078e0202 */
[----:B------:R-:W-:Y:S02]  /*2a6d0*/  VIADD R241, R4, 0x9 ;  /* 0x0000000904f17836 */ /* 0x000fe40000000000 */
[----:B------:R-:W-:Y:S01]  /*2a6e0*/  VIADD R0, R0, UR5 ;  /* 0x0000000500007c36 */ /* 0x000fe20008000000 */
[----:B------:R-:W-:Y:S02]  /*2a6f0*/  ULDC UR5, c[0x0][0x248] ;  /* 0x0000920000057ab9 */ /* 0x000fe40000000800 */
[----:B------:R-:W-:Y:S01]  /*2a700*/  ISETP.GE.AND P1, PT, R241, UR11, PT ;  /* 0x0000000bf1007c0c */ /* 0x000fe2000bf26270 */
[----:B------:R-:W-:Y:S01]  /*2a710*/  ULDC UR11, c[0x0][0x228] ;  /* 0x00008a00000b7ab9 */ /* 0x000fe20000000800 */
[----:B---3--:R-:W-:Y:S02]  /*2a720*/  PRMT R86, R251, 0x7632, R86 ;  /* 0x00007632fb567816 */ /* 0x008fe40000000056 */
[----:B------:R-:W-:Y:S02]  /*2a730*/  PRMT R240, R250, 0x7632, R240 ;  /* 0x00007632faf07816 */ /* 0x000fe400000000f0 */
[----:B------:R-:W3:Y:S04]  /*2a740*/  LDL.LU R250, [R1+0x220] ;  /* 0x0002200001fa7983 */ /* 0x000ee80000300800 */
[----:B------:R0:W-:Y:S04]  /*2a750*/  @P5 STG.E.U16 desc[UR6][R242.64], R240 ;  /* 0x000000f0f2005986 */ /* 0x0001e8000c101506 */
[----:B------:R1:W-:Y:S04]  /*2a760*/  @P4 STG.E.U16 desc[UR6][R238.64], R251 ;  /* 0x000000fbee004986 */ /* 0x0003e8000c101506 */
[----:B------:R4:W-:Y:S01]  /*2a770*/  @P6 STG.E.U16 desc[UR6][R236.64], R86 ;  /* 0x00000056ec006986 */ /* 0x0009e2000c101506 */
[----:B------:R-:W-:Y:S01]  /*2a780*/  ISETP.LT.AND P5, PT, R6, UR11, !P0 ;  /* 0x0000000b06007c0c */ /* 0x000fe2000c7a1270 */
[----:B------:R-:W-:Y:S01]  /*2a790*/  ULDC UR11, c[0x0][0x228] ;  /* 0x00008a00000b7ab9 */ /* 0x000fe20000000800 */
[----:B0-----:R-:W-:Y:S01]  /*2a7a0*/  IMAD.WIDE R240, R0, 0x2, R246 ;  /* 0x0000000200f07825 */ /* 0x001fe200078e02f6 */
[----:B------:R-:W-:Y:S01]  /*2a7b0*/  ISETP.LT.AND P4, PT, R7, UR8, !P0 ;  /* 0x0000000807007c0c */ /* 0x000fe2000c781270 */
[----:B------:R-:W-:Y:S01]  /*2a7c0*/  ULDC UR8, c[0x0][0x228] ;  /* 0x00008a0000087ab9 */ /* 0x000fe20000000800 */
[----:B------:R-:W-:Y:S01]  /*2a7d0*/  ISETP.LT.AND P6, PT, R8, UR18, !P0 ;  /* 0x0000001208007c0c */ /* 0x000fe2000c7c1270 */
[----:B-1----:R-:W3:Y:S01]  /*2a7e0*/  LDL.LU R251, [R1+0x210] ;  /* 0x0002100001fb7983 */ /* 0x002ee20000300800 */
[----:B--2---:R-:W-:Y:S01]  /*2a7f0*/  PRMT R85, R249, 0x7632, R85 ;  /* 0x00007632f9557816 */ /* 0x004fe20000000055 */
[----:B----4-:R-:W-:-:S02]  /*2a800*/  VIADD R86, R4, 0xa ;  /* 0x0000000a04567836 */ /* 0x010fc40000000000 */
[----:B------:R0:W-:Y:S01]  /*2a810*/  @P3 STG.E.U16 desc[UR6][R240.64], R249 ;  /* 0x000000f9f0003986 */ /* 0x0001e2000c101506 */
[----:B------:R-:W-:Y:S01]  /*2a820*/  IMAD.WIDE R242, R0, 0x2, R244 ;  /* 0x0000000200f27825 */ /* 0x000fe200078e02f4 */
[----:B------:R-:W-:Y:S01]  /*2a830*/  PRMT R84, R248, 0x7632, R84 ;  /* 0x00007632f8547816 */ /* 0x000fe20000000054 */
[----:B------:R-:W-:Y:S01]  /*2a840*/  ULDC.64 UR18, c[0x0][0x228] ;  /* 0x00008a0000127ab9 */ /* 0x000fe20000000a00 */
[----:B------:R-:W-:Y:S02]  /*2a850*/  ISETP.GE.AND P0, PT, R86, UR21, PT ;  /* 0x0000001556007c0c */ /* 0x000fe4000bf06270 */
[----:B------:R-:W2:Y:S04]  /*2a860*/  LDL.LU R86, [R1+0x17a4] ;  /* 0x0017a40001567983 */ /* 0x000ea80000300800 */
[----:B0-----:R-:W4:Y:S04]  /*2a870*/  LDL.LU R240, [R1+0x17a0] ;  /* 0x0017a00001f07983 */ /* 0x001f280000300800 */
[----:B------:R-:W2:Y:S01]  /*2a880*/  LDL.LU R249, [R1+0x200] ;  /* 0x0002000001f97983 */ /* 0x000ea20000300800 */
[----:B------:R-:W-:Y:S01]  /*2a890*/  ISETP.LT.AND P3, PT, R5, UR13, !P2 ;  /* 0x0000000d05007c0c */ /* 0x000fe2000d761270 */
[----:B------:R-:W-:Y:S01]  /*2a8a0*/  IMAD.WIDE R238, R0, 0x2, R10 ;  /* 0x0000000200ee7825 */ /* 0x000fe200078e020a */
[----:B------:R-:W-:-:S03]  /*2a8b0*/  ULDC UR13, c[0x0][0x228] ;  /* 0x00008a00000d7ab9 */ /* 0x000fc60000000800 */
[C---:B------:R-:W-:Y:S01]  /*2a8c0*/  IMAD.WIDE R236, R0.reuse, 0x2, R2 ;  /* 0x0000000200ec7825 */ /* 0x040fe200078e0202 */
[----:B------:R-:W-:Y:S03]  /*2a8d0*/  @P5 STG.E.U16 desc[UR6][R242.64], R85 ;  /* 0x00000055f2005986 */ /* 0x000fe6000c101506 */
[----:B------:R-:W-:Y:S01]  /*2a8e0*/  VIADD R0, R0, UR5 ;  /* 0x0000000500007c36 */ /* 0x000fe20008000000 */
[----:B------:R0:W-:Y:S01]  /*2a8f0*/  @P4 STG.E.U16 desc[UR6][R238.64], R248 ;  /* 0x000000f8ee004986 */ /* 0x0001e2000c101506 */
[----:B------:R-:W-:Y:S01]  /*2a900*/  ISETP.LT.AND P5, PT, R6, UR11, !P2 ;  /* 0x0000000b06007c0c */ /* 0x000fe2000d7a1270 */
[----:B------:R-:W-:Y:S01]  /*2a910*/  VIADD R241, R4, 0xb ;  /* 0x0000000b04f17836 */ /* 0x000fe20000000000 */
[----:B------:R-:W-:Y:S01]  /*2a920*/  ULDC UR5, c[0x0][0x248] ;  /* 0x0000920000057ab9 */ /* 0x000fe20000000800 */
[----:B------:R1:W-:Y:S04]  /*2a930*/  @P6 STG.E.U16 desc[UR6][R236.64], R84 ;  /* 0x00000054ec006986 */ /* 0x0003e8000c101506 */
[----:B0-----:R-:W2:Y:S01]  /*2a940*/  LDL.LU R248, [R1+0x1f0] ;  /* 0x0001f00001f87983 */ /* 0x001ea20000300800 */
[----:B------:R-:W-:Y:S01]  /*2a950*/  ISETP.LT.AND P4, PT, R7, UR8, !P2 ;  /* 0x0000000807007c0c */ /* 0x000fe2000d781270 */
[----:B------:R-:W-:Y:S01]  /*2a960*/  IMAD.WIDE R242, R0, 0x2, R244 ;  /* 0x0000000200f27825 */ /* 0x000fe200078e02f4 */
[----:B------:R-:W-:-:S03]  /*2a970*/  ULDC UR11, c[0x0][0x228] ;  /* 0x00008a00000b7ab9 */ /* 0x000fc60000000800 */
[----:B-1----:R-:W-:Y:S01]  /*2a980*/  IMAD.WIDE R84, R0, 0x2, R246 ;  /* 0x0000000200547825 */ /* 0x002fe200078e02f6 */
[----:B------:R-:W-:Y:S01]  /*2a990*/  ISETP.LT.AND P6, PT, R8, UR16, !P2 ;  /* 0x0000001008007c0c */ /* 0x000fe2000d7c1270 */
[----:B------:R-:W-:-:S03]  /*2a9a0*/  ULDC UR8, c[0x0][0x228] ;  /* 0x00008a0000087ab9 */ /* 0x000fc60000000800 */
[----:B---3--:R0:W-:Y:S01]  /*2a9b0*/  @P3 STG.E.U16 desc[UR6][R84.64], R250 ;  /* 0x000000fa54003986 */ /* 0x0081e2000c101506 */
[C---:B------:R-:W-:Y:S01]  /*2a9c0*/  IMAD.WIDE R238, R0.reuse, 0x2, R10 ;  /* 0x0000000200ee7825 */ /* 0x040fe200078e020a */
[----:B------:R-:W-:Y:S02]  /*2a9d0*/  ULDC.64 UR16, c[0x0][0x228] ;  /* 0x00008a0000107ab9 */ /* 0x000fe40000000a00 */
[----:B0-----:R-:W3:Y:S01]  /*2a9e0*/  LDL.LU.64 R84, [R1+0x1798] ;  /* 0x0017980001547983 */ /* 0x001ee20000300a00 */
[----:B------:R-:W-:Y:S01]  /*2a9f0*/  ISETP.LT.AND P3, PT, R5, UR15, !P1 ;  /* 0x0000000f05007c0c */ /* 0x000fe2000cf61270 */
[----:B------:R-:W-:Y:S01]  /*2aa00*/  IMAD.WIDE R236, R0, 0x2, R2 ;  /* 0x0000000200ec7825 */ /* 0x000fe200078e0202 */
[----:B------:R-:W-:-:S03]  /*2aa10*/  ISETP.GE.AND P2, PT, R241, UR19, PT ;  /* 0x00000013f1007c0c */ /* 0x000fc6000bf46270 */
[----:B------:R-:W-:Y:S01]  /*2aa20*/  VIADD R0, R0, UR5 ;  /* 0x0000000500007c36 */ /* 0x000fe20008000000 */
[----:B------:R-:W-:Y:S01]  /*2aa30*/  ULDC UR5, c[0x0][0x248] ;  /* 0x0000920000057ab9 */ /* 0x000fe20000000800 */
[----:B----4-:R-:W-:Y:S02]  /*2aa40*/  PRMT R240, R250, 0x7632, R240 ;  /* 0x00007632faf07816 */ /* 0x010fe400000000f0 */
[----:B------:R-:W4:Y:S01]  /*2aa50*/  LDL.LU R250, [R1+0x224] ;  /* 0x0002240001fa7983 */ /* 0x000f220000300800 */
[----:B--2---:R-:W-:-:S03]  /*2aa60*/  PRMT R86, R251, 0x7632, R86 ;  /* 0x00007632fb567816 */ /* 0x004fc60000000056 */
        /* <DEDUP_REMOVED lines=9> */
[----:B-1----:R-:W4:Y:S01]  /*2ab00*/  LDL.LU R251, [R1+0x214] ;  /* 0x0002140001fb7983 */ /* 0x002f220000300800 */
[----:B------:R-:W-:Y:S01]  /*2ab10*/  IMAD.WIDE R242, R0, 0x2, R244 ;  /* 0x0000000200f27825 */ /* 0x000fe200078e02f4 */
[----:B------:R-:W-:-:S03]  /*2ab20*/  ULDC UR8, c[0x0][0x228] ;  /* 0x00008a0000087ab9 */ /* 0x000fc60000000800 */
[----:B--2---:R-:W-:Y:S01]  /*2ab30*/  VIADD R86, R4, 0xc ;  /* 0x0000000c04567836 */ /* 0x004fe20000000000 */
[----:B------:R0:W-:Y:S04]  /*2ab40*/  @P3 STG.E.U16 desc[UR6][R240.64], R249 ;  /* 0x000000f9f0003986 */ /* 0x0001e8000c101506 */
[----:B------:R-:W-:Y:S02]  /*2ab50*/  ISETP.GE.AND P1, PT, R86, UR17, PT ;  /* 0x0000001156007c0c */ /* 0x000fe4000bf26270 */
[----:B------:R-:W2:Y:S04]  /*2ab60*/  LDL.LU R86, [R1+0x1794] ;  /* 0x0017940001567983 */ /* 0x000ea80000300800 */
[----:B0-----:R-:W2:Y:S01]  /*2ab70*/  LDL.LU R240, [R1+0x1790] ;  /* 0x0017900001f07983 */ /* 0x001ea20000300800 */
[----:B------:R-:W-:Y:S01]  /*2ab80*/  ISETP.LT.AND P3, PT, R5, UR14, !P0 ;  /* 0x0000000e05007c0c */ /* 0x000fe2000c761270 */
[----:B------:R-:W-:Y:S01]  /*2ab90*/  IMAD.WIDE R238, R0, 0x2, R10 ;  /* 0x0000000200ee7825 */ /* 0x000fe200078e020a */
[----:B------:R-:W-:-:S03]  /*2aba0*/  ULDC.64 UR14, c[0x0][0x228] ;  /* 0x00008a00000e7ab9 */ /* 0x000fc60000000a00 */
[----:B------:R-:W-:Y:S01]  /*2abb0*/  IMAD.WIDE R236, R0, 0x2, R2 ;  /* 0x0000000200ec7825 */ /* 0x000fe200078e0202 */
[----:B---3--:R-:W-:Y:S02]  /*2abc0*/  PRMT R85, R249, 0x7632, R85 ;  /* 0x00007632f9557816 */ /* 0x008fe40000000055 */
[----:B------:R-:W3:Y:S01]  /*2abd0*/  LDL.LU R249, [R1+0x204] ;  /* 0x0002040001f97983 */ /* 0x000ee20000300800 */
[----:B------:R-:W-:Y:S01]  /*2abe0*/  PRMT R84, R248, 0x7632, R84 ;  /* 0x00007632f8547816 */ /* 0x000fe20000000054 */
[----:B------:R-:W-:Y:S01]  /*2abf0*/  VIADD R0, R0, UR5 ;  /* 0x0000000500007c36 */ /* 0x000fe20008000000 */
[----:B------:R-:W-:Y:S01]  /*2ac00*/  ULDC UR5, c[0x0][0x248] ;  /* 0x0000920000057ab9 */ /* 0x000fe20000000800 */
[----:B------:R-:W-:Y:S04]  /*2ac10*/  @P5 STG.E.U16 desc[UR6][R242.64], R85 ;  /* 0x00000055f2005986 */ /* 0x000fe8000c101506 */
[----:B------:R0:W-:Y:S04]  /*2ac20*/  @P4 STG.E.U16 desc[UR6][R238.64], R248 ;  /* 0x000000f8ee004986 */ /* 0x0001e8000c101506 */
[----:B------:R1:W-:Y:S04]  /*2ac30*/  @P6 STG.E.U16 desc[UR6][R236.64], R84 ;  /* 0x00000054ec006986 */ /* 0x0003e8000c101506 */
[----:B0-----:R-:W3:Y:S01]  /*2ac40*/  LDL.LU R248, [R1+0x1f4] ;  /* 0x0001f40001f87983 */ /* 0x001ee20000300800 */
[----:B-1----:R-:W-:-:S05]  /*2ac50*/  IMAD.WIDE R84, R0, 0x2, R246 ;  /* 0x0000000200547825 */ /* 0x002fca00078e02f6 */
[----:B----4-:R0:W-:Y:S04]  /*2ac60*/  @P3 STG.E.U16 desc[UR6][R84.64], R250 ;  /* 0x000000fa54003986 */ /* 0x0101e8000c101506 */
[----:B0-----:R-:W4:Y:S01]  /*2ac70*/  LDL.LU.64 R84, [R1+0x1788] ;  /* 0x0017880001547983 */ /* 0x001f220000300a00 */
[----:B--2---:R-:W-:-:S03]  /*2ac80*/  PRMT R240, R250, 0x7632, R240 ;  /* 0x00007632faf07816 */ /* 0x004fc600000000f0 */
[----:B------:R-:W2:Y:S01]  /*2ac90*/  LDL.LU R250, [R1+0x228] ;  /* 0x0002280001fa7983 */ /* 0x000ea20000300800 */
[----:B------:R-:W-:Y:S02]  /*2aca0*/  ISETP.LT.AND P5, PT, R6, UR13, !P0 ;  /* 0x0000000d06007c0c */ /* 0x000fe4000c7a1270 */
[----:B------:R-:W-:Y:S01]  /*2acb0*/  ISETP.LT.AND P4, PT, R7, UR11, !P0 ;  /* 0x0000000b07007c0c */ /* 0x000fe2000c781270 */
[----:B------:R-:W-:Y:S01]  /*2acc0*/  IMAD.WIDE R242, R0, 0x2, R244 ;  /* 0x0000000200f27825 */ /* 0x000fe200078e02f4 */
[----:B------:R-:W-:Y:S01]  /*2acd0*/  ISETP.LT.AND P6, PT, R8, UR8, !P0 ;  /* 0x0000000808007c0c */ /* 0x000fe2000c7c1270 */
[----:B------:R-:W-:Y:S01]  /*2ace0*/  ULDC UR8, c[0x0][0x228] ;  /* 0x00008a0000087ab9 */ /* 0x000fe20000000800 */
[----:B------:R-:W-:Y:S01]  /*2acf0*/  ISETP.LT.AND P3, PT, R5, UR12, !P2 ;  /* 0x0000000c05007c0c */ /* 0x000fe2000d761270 */
[C---:B------:R-:W-:Y:S01]  /*2ad00*/  IMAD.WIDE R238, R0.reuse, 0x2, R10 ;  /* 0x0000000200ee7825 */ /* 0x040fe200078e020a */
[----:B------:R-:W-:Y:S01]  /*2ad10*/  PRMT R86, R251, 0x7632, R86 ;  /* 0x00007632fb567816 */ /* 0x000fe20000000056 */
[----:B------:R-:W-:Y:S01]  /*2ad20*/  ULDC UR12, c[0x0][0x228] ;  /* 0x00008a00000c7ab9 */ /* 0x000fe20000000800 */
[----:B------:R-:W-:Y:S01]  /*2ad30*/  ULDC UR11, c[0x0][0x228] ;  /* 0x00008a00000b7ab9 */ /* 0x000fe20000000800 */
[----:B------:R-:W-:-:S02]  /*2ad40*/  IMAD.WIDE R236, R0, 0x2, R2 ;  /* 0x0000000200ec7825 */ /* 0x000fc400078e0202 */
[----:B------:R0:W-:Y:S02]  /*2ad50*/  @P5 STG.E.U16 desc[UR6][R242.64], R240 ;  /* 0x000000f0f2005986 */ /* 0x0001e4000c101506 */
[----:B------:R-:W-:Y:S02]  /*2ad60*/  VIADD R241, R4, 0xd ;  /* 0x0000000d04f17836 */ /* 0x000fe40000000000 */
[----:B------:R-:W-:Y:S01]  /*2ad70*/  VIADD R0, R0, UR5 ;  /* 0x0000000500007c36 */ /* 0x000fe20008000000 */
[----:B------:R1:W-:Y:S01]  /*2ad80*/  @P4 STG.E.U16 desc[UR6][R238.64], R251 ;  /* 0x000000fbee004986 */ /* 0x0003e2000c101506 */
[----:B------:R-:W-:Y:S01]  /*2ad90*/  ISETP.LT.AND P5, PT, R6, UR12, !P2 ;  /* 0x0000000c06007c0c */ /* 0x000fe2000d7a1270 */
[----:B------:R-:W-:Y:S01]  /*2ada0*/  ULDC.64 UR12, c[0x0][0x228] ;  /* 0x00008a00000c7ab9 */ /* 0x000fe20000000a00 */
[----:B------:R-:W-:Y:S01]  /*2adb0*/  ISETP.GE.AND P0, PT, R241, UR15, PT ;  /* 0x0000000ff1007c0c */ /* 0x000fe2000bf06270 */
[----:B------:R3:W-:Y:S01]  /*2adc0*/  @P6 STG.E.U16 desc[UR6][R236.64], R86 ;  /* 0x00000056ec006986 */ /* 0x0007e2000c101506 */
[----:B------:R-:W-:Y:S01]  /*2add0*/  ULDC UR5, c[0x0][0x248] ;  /* 0x0000920000057ab9 */ /* 0x000fe20000000800 */
[----:B0-----:R-:W-:Y:S01]  /*2ade0*/  IMAD.WIDE R240, R0, 0x2, R246 ;  /* 0x0000000200f07825 */ /* 0x001fe200078e02f6 */
[----:B------:R-:W-:Y:S01]  /*2adf0*/  ISETP.LT.AND P4, PT, R7, UR11, !P2 ;  /* 0x0000000b07007c0c */ /* 0x000fe2000d781270 */
[----:B------:R-:W-:Y:S01]  /*2ae00*/  ULDC UR11, c[0x0][0x228] ;  /* 0x00008a00000b7ab9 */ /* 0x000fe20000000800 */
[----:B------:R-:W-:Y:S01]  /*2ae10*/  ISETP.LT.AND P6, PT, R8, UR8, !P2 ;  /* 0x0000000808007c0c */ /* 0x000fe2000d7c1270 */
[----:B------:R-:W-:Y:S01]  /*2ae20*/  IMAD.WIDE R242, R0, 0x2, R244 ;  /* 0x0000000200f27825 */ /* 0x000fe200078e02f4 */
[----:B-1----:R-:W2:Y:S01]  /*2ae30*/  LDL.LU R251, [R1+0x218] ;  /* 0x0002180001fb7983 */ /* 0x002ea20000300800 */
[----:B------:R-:W-:-:S02]  /*2ae40*/  ULDC UR8, c[0x0][0x228] ;  /* 0x00008a0000087ab9 */ /* 0x000fc40000000800 */
[----:B---3--:R-:W-:Y:S01]  /*2ae50*/  VIADD R86, R4, 0xe ;  /* 0x0000000e04567836 */ /* 0x008fe20000000000 */
[----:B------:R0:W-:Y:S04]  /*2ae60*/  @P3 STG.E.U16 desc[UR6][R240.64], R249 ;  /* 0x000000f9f0003986 */ /* 0x0001e8000c101506 */
[----:B------:R-:W-:Y:S01]  /*2ae70*/  ISETP.GE.AND P2, PT, R86, UR13, PT ;  /* 0x0000000d56007c0c */ /* 0x000fe2000bf46270 */
[C---:B------:R-:W-:Y:S01]  /*2ae80*/  IMAD.WIDE R238, R0.reuse, 0x2, R10 ;  /* 0x0000000200ee7825 */ /* 0x040fe200078e020a */
[----:B------:R-:W3:Y:S01]  /*2ae90*/  LDL.LU R86, [R1+0x1784] ;  /* 0x0017840001567983 */ /* 0x000ee20000300800 */
[----:B------:R-:W-:Y:S01]  /*2aea0*/  ISETP.LT.AND P3, PT, R5, UR22, !P1 ;  /* 0x0000001605007c0c */ /* 0x000fe2000cf61270 */
[----:B------:R-:W-:Y:S01]  /*2aeb0*/  ULDC UR13, c[0x0][0x228] ;  /* 0x00008a00000d7ab9 */ /* 0x000fe20000000800 */
[C---:B------:R-:W-:Y:S01]  /*2aec0*/  IMAD.WIDE R236, R0.reuse, 0x2, R2 ;  /* 0x0000000200ec7825 */ /* 0x040fe200078e0202 */
[----:B------:R-:W-:Y:S01]  /*2aed0*/  ULDC.64 UR22, c[0x0][0x228] ;  /* 0x00008a0000167ab9 */ /* 0x000fe20000000a00 */
[----:B0-----:R-:W3:Y:S02]  /*2aee0*/  LDL.LU R240, [R1+0x1780] ;  /* 0x0017800001f07983 */ /* 0x001ee40000300800 */
[----:B------:R-:W-:Y:S01]  /*2aef0*/  VIADD R0, R0, UR5 ;  /* 0x0000000500007c36 */ /* 0x000fe20008000000 */
[----:B------:R-:W-:Y:S01]  /*2af00*/  ULDC UR5, c[0x0][0x248] ;  /* 0x0000920000057ab9 */ /* 0x000fe20000000800 */
[----:B----4-:R-:W-:-:S02]  /*2af10*/  PRMT R85, R249, 0x7632, R85 ;  /* 0x00007632f9557816 */ /* 0x010fc40000000055 */
[----:B------:R-:W4:Y:S01]  /*2af20*/  LDL.LU R249, [R1+0x208] ;  /* 0x0002080001f97983 */ /* 0x000f220000300800 */
[----:B------:R-:W-:-:S03]  /*2af30*/  PRMT R84, R248, 0x7632, R84 ;  /* 0x00007632f8547816 */ /* 0x000fc60000000054 */
[----:B------:R-:W-:Y:S04]  /*2af40*/  @P5 STG.E.U16 desc[UR6][R242.64], R85 ;  /* 0x00000055f2005986 */ /* 0x000fe8000c101506 */
[----:B------:R0:W-:Y:S04]  /*2af50*/  @P4 STG.E.U16 desc[UR6][R238.64], R248 ;  /* 0x000000f8ee004986 */ /* 0x0001e8000c101506 */
[----:B------:R1:W-:Y:S04]  /*2af60*/  @P6 STG.E.U16 desc[UR6][R236.64], R84 ;  /* 0x00000054ec006986 */ /* 0x0003e8000c101506 */
[----:B0-----:R-:W4:Y:S01]  /*2af70*/  LDL.LU R248, [R1+0x1f8] ;  /* 0x0001f80001f87983 */ /* 0x001f220000300800 */
[----:B-1----:R-:W-:-:S05]  /*2af80*/  IMAD.WIDE R84, R0, 0x2, R246 ;  /* 0x0000000200547825 */ /* 0x002fca00078e02f6 */
[----:B--2---:R0:W-:Y:S04]  /*2af90*/  @P3 STG.E.U16 desc[UR6][R84.64], R250 ;  /* 0x000000fa54003986 */ /* 0x0041e8000c101506 */
[----:B0-----:R-:W4:Y:S01]  /*2afa0*/  LDL.LU.64 R84, [R1+0x1778] ;  /* 0x0017780001547983 */ /* 0x001f220000300a00 */
[----:B------:R-:W-:Y:S02]  /*2afb0*/  ISETP.LT.AND P5, PT, R6, UR13, !P1 ;  /* 0x0000000d06007c0c */ /* 0x000fe4000cfa1270 */
[----:B------:R-:W-:Y:S01]  /*2afc0*/  ISETP.LT.AND P4, PT, R7, UR11, !P1 ;  /* 0x0000000b07007c0c */ /* 0x000fe2000cf81270 */
[----:B------:R-:W-:Y:S01]  /*2afd0*/  IMAD.WIDE R242, R0, 0x2, R244 ;  /* 0x0000000200f27825 */ /* 0x000fe200078e02f4 */
[----:B------:R-:W-:Y:S01]  /*2afe0*/  ISETP.LT.AND P6, PT, R8, UR8, !P1 ;  /* 0x0000000808007c0c */ /* 0x000fe2000cfc1270 */
[----:B------:R-:W-:Y:S01]  /*2aff0*/  ULDC UR11, c[0x0][0x228] ;  /* 0x00008a00000b7ab9 */ /* 0x000fe20000000800 */
[----:B------:R-:W-:Y:S01]  /*2b000*/  ISETP.LT.AND P3, PT, R5, UR10, !P0 ;  /* 0x0000000a05007c0c */ /* 0x000fe2000c761270 */
[C---:B------:R-:W-:Y:S01]  /*2b010*/  IMAD.WIDE R238, R0.reuse, 0x2, R10 ;  /* 0x0000000200ee7825 */ /* 0x040fe200078e020a */
[----:B------:R-:W-:Y:S01]  /*2b020*/  ULDC UR10, c[0x0][0x228] ;  /* 0x00008a00000a7ab9 */ /* 0x000fe20000000800 */
[----:B------:R-:W-:Y:S01]  /*2b030*/  ULDC UR8, c[0x0][0x228] ;  /* 0x00008a0000087ab9 */ /* 0x000fe20000000800 */
[----:B------:R-:W-:Y:S01]  /*2b040*/  ULDC UR13, c[0x0][0x228] ;  /* 0x00008a00000d7ab9 */ /* 0x000fe20000000800 */
[----:B------:R-:W-:-:S04]  /*2b050*/  IMAD.WIDE R236, R0, 0x2, R2 ;  /* 0x0000000200ec7825 */ /* 0x000fc800078e0202 */
[----:B------:R-:W-:Y:S02]  /*2b060*/  VIADD R241, R4, 0xf ;  /* 0x0000000f04f17836 */ /* 0x000fe40000000000 */
[----:B------:R-:W-:Y:S01]  /*2b070*/  VIADD R0, R0, UR5 ;  /* 0x0000000500007c36 */ /* 0x000fe20008000000 */
[----:B------:R-:W-:Y:S02]  /*2b080*/  ULDC UR5, c[0x0][0x248] ;  /* 0x0000920000057ab9 */ /* 0x000fe40000000800 */
[----:B------:R-:W-:Y:S02]  /*2b090*/  ISETP.GE.AND P1, PT, R241, UR23, PT ;  /* 0x00000017f1007c0c */ /* 0x000fe4000bf26270 */
[----:B---3--:R-:W-:Y:S02]  /*2b0a0*/  PRMT R86, R251, 0x7632, R86 ;  /* 0x00007632fb567816 */ /* 0x008fe40000000056 */
[----:B------:R-:W-:Y:S02]  /*2b0b0*/  PRMT R240, R250, 0x7632, R240 ;  /* 0x00007632faf07816 */ /* 0x000fe400000000f0 */
[----:B------:R-:W2:Y:S04]  /*2b0c0*/  LDL.LU R250, [R1+0x22c] ;  /* 0x00022c0001fa7983 */ /* 0x000ea80000300800 */
[----:B------:R0:W-:Y:S04]  /*2b0d0*/  @P5 STG.E.U16 desc[UR6][R242.64], R240 ;  /* 0x000000f0f2005986 */ /* 0x0001e8000c101506 */
[----:B------:R1:W-:Y:S01]  /*2b0e0*/  @P4 STG.E.U16 desc[UR6][R238.64], R251 ;  /* 0x000000fbee004986 */ /* 0x0003e2000c101506 */
[----:B------:R-:W-:-:S03]  /*2b0f0*/  ISETP.LT.AND P5, PT, R6, UR11, !P0 ;  /* 0x0000000b06007c0c */ /* 0x000fc6000c7a1270 */
[----:B------:R3:W-:Y:S01]  /*2b100*/  @P6 STG.E.U16 desc[UR6][R236.64], R86 ;  /* 0x00000056ec006986 */ /* 0x0007e2000c101506 */
[----:B------:R-:W-:Y:S01]  /*2b110*/  ISETP.LT.AND P4, PT, R7, UR10, !P0 ;  /* 0x0000000a07007c0c */ /* 0x000fe2000c781270 */
[----:B------:R-:W-:Y:S01]  /*2b120*/  ULDC.64 UR10, c[0x0][0x228] ;  /* 0x00008a00000a7ab9 */ /* 0x000fe20000000a00 */
[----:B0-----:R-:W-:Y:S01]  /*2b130*/  IMAD.WIDE R240, R0, 0x2, R246 ;  /* 0x0000000200f07825 */ /* 0x001fe200078e02f6 */
[----:B------:R-:W-:Y:S01]  /*2b140*/  ISETP.LT.AND P6, PT, R8, UR8, !P0 ;  /* 0x0000000808007c0c */ /* 0x000fe2000c7c1270 */
[----:B------:R-:W-:Y:S01]  /*2b150*/  ULDC UR8, c[0x0][0x228] ;  /* 0x00008a0000087ab9 */ /* 0x000fe20000000800 */
[----:B-1----:R-:W2:Y:S01]  /*2b160*/  LDL.LU R251, [R1+0x21c] ;  /* 0x00021c0001fb7983 */ /* 0x002ea20000300800 */
[----:B---3--:R-:W-:-:S05]  /*2b170*/  VIADD R86, R4, 0x10 ;  /* 0x0000001004567836 */ /* 0x008fca0000000000 */
[----:B------:R-:W-:Y:S02]  /*2b180*/  ISETP.GE.AND P0, PT, R86, UR11, PT ;  /* 0x0000000b56007c0c */ /* 0x000fe4000bf06270 */
[----:B----4-:R-:W-:Y:S01]  /*2b190*/  PRMT R85, R249, 0x7632, R85 ;  /* 0x00007632f9557816 */ /* 0x010fe20000000055 */
[----:B------:R-:W3:Y:S01]  /*2b1a0*/  LDL.LU R86, [R1+0x1774] ;  /* 0x0017740001567983 */ /* 0x000ee20000300800 */
[----:B------:R-:W-:Y:S01]  /*2b1b0*/  IMAD.WIDE R242, R0, 0x2, R244 ;  /* 0x0000000200f27825 */ /* 0x000fe200078e02f4 */
[----:B------:R-:W-:Y:S01]  /*2b1c0*/  PRMT R84, R248, 0x7632, R84 ;  /* 0x00007632f8547816 */ /* 0x000fe20000000054 */
[----:B------:R-:W-:Y:S01]  /*2b1d0*/  ULDC UR11, c[0x0][0x228] ;  /* 0x00008a00000b7ab9 */ /* 0x000fe20000000800 */
[----:B------:R0:W-:Y:S04]  /*2b1e0*/  @P3 STG.E.U16 desc[UR6][R240.64], R249 ;  /* 0x000000f9f0003986 */ /* 0x0001e8000c101506 */
[----:B0-----:R-:W4:Y:S04]  /*2b1f0*/  LDL.LU R240, [R1+0x1770] ;  /* 0x0017700001f07983 */ /* 0x001f280000300800 */
[----:B------:R-:W4:Y:S01]  /*2b200*/  LDL.LU R249, [R1+0x20c] ;  /* 0x00020c0001f97983 */ /* 0x000f220000300800 */
[----:B------:R-:W-:Y:S01]  /*2b210*/  ISETP.LT.AND P3, PT, R5, UR20, !P2 ;  /* 0x0000001405007c0c */ /* 0x000fe2000d761270 */
[----:B------:R-:W-:Y:S01]  /*2b220*/  IMAD.WIDE R238, R0, 0x2, R10 ;  /* 0x0000000200ee7825 */ /* 0x000fe200078e020a */
[----:B------:R-:W-:-:S03]  /*2b230*/  ULDC.64 UR20, c[0x0][0x228] ;  /* 0x00008a0000147ab9 */ /* 0x000fc60000000a00 */
        /* <DEDUP_REMOVED lines=8> */
[----:B0-----:R-:W4:Y:S01]  /*2b2c0*/  LDL.LU R248, [R1+0x1fc] ;  /* 0x0001fc0001f87983 */ /* 0x001f220000300800 */
[----:B------:R-:W-:Y:S01]  /*2b2d0*/  ISETP.LT.AND P4, PT, R7, UR11, !P2 ;  /* 0x0000000b07007c0c */ /* 0x000fe2000d781270 */
[----:B------:R-:W-:Y:S01]  /*2b2e0*/  IMAD.WIDE R242, R0, 0x2, R244 ;  /* 0x0000000200f27825 */ /* 0x000fe200078e02f4 */
[----:B------:R-:W-:-:S03]  /*2b2f0*/  ULDC UR13, c[0x0][0x228] ;  /* 0x00008a00000d7ab9 */ /* 0x000fc60000000800 */
[----:B-1----:R-:W-:Y:S01]  /*2b300*/  IMAD.WIDE R84, R0, 0x2, R246 ;  /* 0x0000000200547825 */ /* 0x002fe200078e02f6 */
[----:B------:R-:W-:Y:S01]  /*2b310*/  ISETP.LT.AND P6, PT, R8, UR8, !P2 ;  /* 0x0000000808007c0c */ /* 0x000fe2000d7c1270 */
[----:B------:R-:W-:Y:S01]  /*2b320*/  ULDC UR8, c[0x0][0x228] ;  /* 0x00008a0000087ab9 */ /* 0x000fe20000000800 */
[----:B------:R-:W-:Y:S02]  /*2b330*/  ULDC UR11, c[0x0][0x228] ;  /* 0x00008a00000b7ab9 */ /* 0x000fe40000000800 */
[----:B--2---:R0:W-:Y:S04]  /*2b340*/  @P3 STG.E.U16 desc[UR6][R84.64], R250 ;  /* 0x000000fa54003986 */ /* 0x0041e8000c101506 */
[----:B0-----:R-:W2:Y:S01]  /*2b350*/  LDL.LU.64 R84, [R1+0x1768] ;  /* 0x0017680001547983 */ /* 0x001ea20000300a00 */
[----:B------:R-:W-:Y:S01]  /*2b360*/  IMAD.WIDE R238, R0, 0x2, R10 ;  /* 0x0000000200ee7825 */ /* 0x000fe200078e020a */
[----:B------:R-:W-:Y:S01]  /*2b370*/  ISETP.LT.AND P3, PT, R5, UR18, !P1 ;  /* 0x0000001205007c0c */ /* 0x000fe2000cf61270 */
[----:B------:R-:W-:-:S02]  /*2b380*/  ULDC.64 UR18, c[0x0][0x228] ;  /* 0x00008a0000127ab9 */ /* 0x000fc40000000a00 */
[----:B------:R-:W-:Y:S01]  /*2b390*/  IMAD.WIDE R236, R0, 0x2, R2 ;  /* 0x0000000200ec7825 */ /* 0x000fe200078e0202 */
[----:B------:R-:W-:-:S03]  /*2b3a0*/  ISETP.GE.AND P2, PT, R241, UR21, PT ;  /* 0x00000015f1007c0c */ /* 0x000fc6000bf46270 */
[----:B------:R-:W-:Y:S01]  /*2b3b0*/  VIADD R0, R0, UR5 ;  /* 0x0000000500007c36 */ /* 0x000fe20008000000 */
[----:B------:R-:W-:Y:S01]  /*2b3c0*/  ULDC UR5, c[0x0][0x248] ;  /* 0x0000920000057ab9 */ /* 0x000fe20000000800 */
[----:B---3--:R-:W-:Y:S02]  /*2b3d0*/  PRMT R86, R251, 0x7632, R86 ;  /* 0x00007632fb567816 */ /* 0x008fe40000000056 */
[----:B----4-:R-:W-:Y:S02]  /*2b3e0*/  PRMT R240, R250, 0x7632, R240 ;  /* 0x00007632faf07816 */ /* 0x010fe400000000f0 */
        /* <DEDUP_REMOVED lines=11> */
[----:B------:R-:W-:Y:S01]  /*2b4a0*/  IMAD.WIDE R242, R0, 0x2, R244 ;  /* 0x0000000200f27825 */ /* 0x000fe200078e02f4 */
[----:B------:R-:W-:-:S03]  /*2b4b0*/  ULDC UR8, c[0x0][0x228] ;  /* 0x00008a0000087ab9 */ /* 0x000fc60000000800 */
[----:B----4-:R-:W-:Y:S01]  /*2b4c0*/  VIADD R86, R4, 0x12 ;  /* 0x0000001204567836 */ /* 0x010fe20000000000 */
[----:B------:R0:W-:Y:S04]  /*2b4d0*/  @P3 STG.E.U16 desc[UR6][R240.64], R249 ;  /* 0x000000f9f0003986 */ /* 0x0001e8000c101506 */
[----:B------:R-:W-:Y:S02]  /*2b4e0*/  ISETP.GE.AND P1, PT, R86, UR19, PT ;  /* 0x0000001356007c0c */ /* 0x000fe4000bf26270 */
[----:B------:R-:W4:Y:S04]  /*2b4f0*/  LDL.LU R86, [R1+0x1764] ;  /* 0x0017640001567983 */ /* 0x000f280000300800 */
[----:B0-----:R-:W4:Y:S01]  /*2b500*/  LDL.LU R240, [R1+0x1760] ;  /* 0x0017600001f07983 */ /* 0x001f220000300800 */
[----:B------:R-:W-:Y:S01]  /*2b510*/  ISETP.LT.AND P3, PT, R5, UR16, !P0 ;  /* 0x0000001005007c0c */ /* 0x000fe2000c761270 */
[----:B------:R-:W-:Y:S01]  /*2b520*/  IMAD.WIDE R238, R0, 0x2, R10 ;  /* 0x0000000200ee7825 */ /* 0x000fe200078e020a */
[----:B------:R-:W-:-:S03]  /*2b530*/  ULDC.64 UR16, c[0x0][0x228] ;  /* 0x00008a0000107ab9 */ /* 0x000fc60000000a00 */
[----:B------:R-:W-:Y:S01]  /*2b540*/  IMAD.WIDE R236, R0, 0x2, R2 ;  /* 0x0000000200ec7825 */ /* 0x000fe200078e0202 */
[----:B--2---:R-:W-:Y:S02]  /*2b550*/  PRMT R85, R249, 0x7632, R85 ;  /* 0x00007632f9557816 */ /* 0x004fe40000000055 */
[----:B------:R-:W-:Y:S01]  /*2b560*/  PRMT R84, R248, 0x7632, R84 ;  /* 0x00007632f8547816 */ /* 0x000fe20000000054 */
[----:B------:R-:W-:Y:S01]  /*2b570*/  VIADD R0, R0, UR5 ;  /* 0x0000000500007c36 */ /* 0x000fe20008000000 */
[----:B------:R-:W2:Y:S01]  /*2b580*/  LDL.LU R249, [R1+0x1c0] ;  /* 0x0001c00001f97983 */ /* 0x000ea20000300800 */
[----:B------:R-:W-:-:S03]  /*2b590*/  ULDC UR5, c[0x0][0x248] ;  /* 0x0000920000057ab9 */ /* 0x000fc60000000800 */
[----:B------:R-:W-:Y:S04]  /*2b5a0*/  @P5 STG.E.U16 desc[UR6][R242.64], R85 ;  /* 0x00000055f2005986 */ /* 0x000fe8000c101506 */
[----:B------:R0:W-:Y:S04]  /*2b5b0*/  @P4 STG.E.U16 desc[UR6][R238.64], R248 ;  /* 0x000000f8ee004986 */ /* 0x0001e8000c101506 */
[----:B------:R1:W-:Y:S04]  /*2b5c0*/  @P6 STG.E.U16 desc[UR6][R236.64], R84 ;  /* 0x00000054ec006986 */ /* 0x0003e8000c101506 */
[----:B0-----:R-:W2:Y:S01]  /*2b5d0*/  LDL.LU R248, [R1+0x1b0] ;  /* 0x0001b00001f87983 */ /* 0x001ea20000300800 */
[----:B-1----:R-:W-:Y:S01]  /*2b5e0*/  IMAD.WIDE R84, R0, 0x2, R246 ;  /* 0x0000000200547825 */ /* 0x002fe200078e02f6 */
[----:B------:R-:W-:Y:S01]  /*2b5f0*/  ISETP.LT.AND P5, PT, R6, UR13, !P0 ;  /* 0x0000000d06007c0c */ /* 0x000fe2000c7a1270 */
[----:B------:R-:W-:Y:S01]  /*2b600*/  ULDC UR13, c[0x0][0x228] ;  /* 0x00008a00000d7ab9 */ /* 0x000fe20000000800 */
[----:B------:R-:W-:Y:S01]  /*2b610*/  ISETP.LT.AND P4, PT, R7, UR11, !P0 ;  /* 0x0000000b07007c0c */ /* 0x000fe2000c781270 */
[----:B------:R-:W-:Y:S01]  /*2b620*/  IMAD.WIDE R242, R0, 0x2, R244 ;  /* 0x0000000200f27825 */ /* 0x000fe200078e02f4 */
[----:B------:R-:W-:Y:S01]  /*2b630*/  ISETP.LT.AND P6, PT, R8, UR8, !P0 ;  /* 0x0000000808007c0c */ /* 0x000fe2000c7c1270 */
[----:B------:R-:W-:Y:S01]  /*2b640*/  ULDC UR8, c[0x0][0x228] ;  /* 0x00008a0000087ab9 */ /* 0x000fe20000000800 */
[----:B------:R-:W-:Y:S01]  /*2b650*/  ULDC UR11, c[0x0][0x228] ;  /* 0x00008a00000b7ab9 */ /* 0x000fe20000000800 */
[----:B------:R-:W-:-:S04]  /*2b660*/  IMAD.WIDE R238, R0, 0x2, R10 ;  /* 0x0000000200ee7825 */ /* 0x000fc800078e020a */
[----:B------:R-:W-:Y:S01]  /*2b670*/  IMAD.WIDE R236, R0, 0x2, R2 ;  /* 0x0000000200ec7825 */ /* 0x000fe200078e0202 */
[----:B---3--:R0:W-:Y:S04]  /*2b680*/  @P3 STG.E.U16 desc[UR6][R84.64], R250 ;  /* 0x000000fa54003986 */ /* 0x0081e8000c101506 */
[----:B0-----:R-:W3:Y:S01]  /*2b690*/  LDL.LU.64 R84, [R1+0x1758] ;  /* 0x0017580001547983 */ /* 0x001ee20000300a00 */
[----:B------:R-:W-:Y:S02]  /*2b6a0*/  PRMT R87, R251, 0x7632, R87 ;  /* 0x00007632fb577816 */ /* 0x000fe40000000057 */
[----:B----4-:R-:W-:Y:S02]  /*2b6b0*/  PRMT R240, R250, 0x7632, R240 ;  /* 0x00007632faf07816 */ /* 0x010fe400000000f0 */
[----:B------:R-:W4:Y:S04]  /*2b6c0*/  LDL.LU R250, [R1+0x1e4] ;  /* 0x0001e40001fa7983 */ /* 0x000f280000300800 */
[----:B------:R-:W-:Y:S04]  /*2b6d0*/  @P5 STG.E.U16 desc[UR6][R242.64], R240 ;  /* 0x000000f0f2005986 */ /* 0x000fe8000c101506 */
[----:B------:R0:W-:Y:S01]  /*2b6e0*/  @P4 STG.E.U16 desc[UR6][R238.64], R251 ;  /* 0x000000fbee004986 */ /* 0x0001e2000c101506 */
[----:B------:R-:W-:Y:S01]  /*2b6f0*/  ISETP.LT.AND P3, PT, R5, UR14, !P2 ;  /* 0x0000000e05007c0c */ /* 0x000fe2000d761270 */
[----:B------:R-:W-:-:S02]  /*2b700*/  ULDC.64 UR14, c[0x0][0x228] ;  /* 0x00008a00000e7ab9 */ /* 0x000fc40000000a00 */
[----:B------:R1:W-:Y:S01]  /*2b710*/  @P6 STG.E.U16 desc[UR6][R236.64], R87 ;  /* 0x00000057ec006986 */ /* 0x0003e2000c101506 */
[----:B------:R-:W-:Y:S02]  /*2b720*/  ISETP.LT.AND P5, PT, R6, UR13, !P2 ;  /* 0x0000000d06007c0c */ /* 0x000fe4000d7a1270 */
[----:B------:R-:W-:Y:S01]  /*2b730*/  ISETP.LT.AND P4, PT, R7, UR11, !P2 ;  /* 0x0000000b07007c0c */ /* 0x000fe2000d781270 */
[----:B------:R-:W-:Y:S01]  /*2b740*/  VIADD R0, R0, UR5 ;  /* 0x0000000500007c36 */ /* 0x000fe20008000000 */
[----:B------:R-:W-:Y:S01]  /*2b750*/  ISETP.LT.AND P6, PT, R8, UR8, !P2 ;  /* 0x0000000808007c0c */ /* 0x000fe2000d7c1270 */
[C---:B------:R-:W-:Y:S01]  /*2b760*/  VIADD R241, R4.reuse, 0x13 ;  /* 0x0000001304f17836 */ /* 0x040fe20000000000 */
[----:B------:R-:W-:Y:S01]  /*2b770*/  ULDC UR5, c[0x0][0x248] ;  /* 0x0000920000057ab9 */ /* 0x000fe20000000800 */
[----:B0-----:R-:W4:Y:S01]  /*2b780*/  LDL.LU R251, [R1+0x1d4] ;  /* 0x0001d40001fb7983 */ /* 0x001f220000300800 */
[----:B-1----:R-:W-:Y:S01]  /*2b790*/  VIADD R87, R4, 0x14 ;  /* 0x0000001404577836 */ /* 0x002fe20000000000 */
[----:B------:R-:W-:Y:S01]  /*2b7a0*/  ULDC UR11, c[0x0][0x228] ;  /* 0x00008a00000b7ab9 */ /* 0x000fe20000000800 */
[----:B------:R-:W-:Y:S01]  /*2b7b0*/  IMAD.WIDE R238, R0, 0x2, R246 ;  /* 0x0000000200ee7825 */ /* 0x000fe200078e02f6 */
[----:B------:R-:W-:-:S02]  /*2b7c0*/  ULDC UR8, c[0x0][0x228] ;  /* 0x00008a0000087ab9 */ /* 0x000fc40000000800 */
[----:B------:R-:W-:Y:S01]  /*2b7d0*/  ISETP.GE.AND P2, PT, R87, UR15, PT ;  /* 0x0000000f57007c0c */ /* 0x000fe2000bf46270 */
[C---:B------:R-:W-:Y:S01]  /*2b7e0*/  IMAD.WIDE R242, R0.reuse, 0x2, R244 ;  /* 0x0000000200f27825 */ /* 0x040fe200078e02f4 */
[----:B------:R-:W4:Y:S01]  /*2b7f0*/  LDL.LU R87, [R1+0x1754] ;  /* 0x0017540001577983 */ /* 0x000f220000300800 */
[----:B------:R-:W-:Y:S01]  /*2b800*/  ISETP.GE.AND P0, PT, R241, UR17, PT ;  /* 0x00000011f1007c0c */ /* 0x000fe2000bf06270 */
[----:B------:R-:W-:Y:S02]  /*2b810*/  ULDC UR15, c[0x0][0x228] ;  /* 0x00008a00000f7ab9 */ /* 0x000fe40000000800 */
[----:B--2---:R0:W-:Y:S01]  /*2b820*/  @P3 STG.E.U16 desc[UR6][R238.64], R249 ;  /* 0x000000f9ee003986 */ /* 0x0041e2000c101506 */
[----:B------:R-:W-:-:S04]  /*2b830*/  IMAD.WIDE R240, R0, 0x2, R10 ;  /* 0x0000000200f07825 */ /* 0x000fc800078e020a */
[C---:B------:R-:W-:Y:S01]  /*2b840*/  IMAD.WIDE R236, R0.reuse, 0x2, R2 ;  /* 0x0000000200ec7825 */ /* 0x040fe200078e0202 */
[----:B0-----:R-:W2:Y:S01]  /*2b850*/  LDL.LU R238, [R1+0x1750] ;  /* 0x0017500001ee7983 */ /* 0x001ea20000300800 */
[----:B------:R-:W-:Y:S02]  /*2b860*/  ISETP.LT.AND P3, PT, R5, UR12, !P1 ;  /* 0x0000000c05007c0c */ /* 0x000fe4000cf61270 */
[----:B------:R-:W-:Y:S01]  /*2b870*/  VIADD R0, R0, UR5 ;  /* 0x0000000500007c36 */ /* 0x000fe20008000000 */
[----:B------:R-:W-:Y:S01]  /*2b880*/  ULDC.64 UR12, c[0x0][0x228] ;  /* 0x00008a00000c7ab9 */ /* 0x000fe20000000a00 */
[----:B------:R-:W-:Y:S01]  /*2b890*/  ULDC UR5, c[0x0][0x248] ;  /* 0x0000920000057ab9 */ /* 0x000fe20000000800 */
[----:B---3--:R-:W-:Y:S02]  /*2b8a0*/  PRMT R85, R249, 0x7632, R85 ;  /* 0x00007632f9557816 */ /* 0x008fe40000000055 */
[----:B------:R-:W3:Y:S01]  /*2b8b0*/  LDL.LU R249, [R1+0x1c4] ;  /* 0x0001c40001f97983 */ /* 0x000ee20000300800 */
[----:B------:R-:W-:-:S03]  /*2b8c0*/  PRMT R84, R248, 0x7632, R84 ;  /* 0x00007632f8547816 */ /* 0x000fc60000000054 */
[----:B------:R-:W-:Y:S04]  /*2b8d0*/  @P5 STG.E.U16 desc[UR6][R242.64], R85 ;  /* 0x00000055f2005986 */ /* 0x000fe8000c101506 */
[----:B------:R0:W-:Y:S04]  /*2b8e0*/  @P4 STG.E.U16 desc[UR6][R240.64], R248 ;  /* 0x000000f8f0004986 */ /* 0x0001e8000c101506 */
[----:B------:R1:W-:Y:S04]  /*2b8f0*/  @P6 STG.E.U16 desc[UR6][R236.64], R84 ;  /* 0x00000054ec006986 */ /* 0x0003e8000c101506 */
[----:B0-----:R-:W2:Y:S01]  /*2b900*/  LDL.LU R248, [R1+0x1b4] ;  /* 0x0001b40001f87983 */ /* 0x001ea20000300800 */
[----:B-1----:R-:W-:-:S05]  /*2b910*/  VIADD R84, R4, 0x15 ;  /* 0x0000001504547836 */ /* 0x002fca0000000000 */
[----:B------:R-:W-:Y:S01]  /*2b920*/  ISETP.GE.AND P4, PT, R84, UR13, PT ;  /* 0x0000000d54007c0c */ /* 0x000fe2000bf86270 */
[----:B------:R-:W-:Y:S01]  /*2b930*/  IMAD.WIDE R84, R0, 0x2, R246 ;  /* 0x0000000200547825 */ /* 0x000fe200078e02f6 */
[----:B----4-:R-:W-:-:S04]  /*2b940*/  PRMT R87, R250, 0x7632, R87 ;  /* 0x00007632fa577816 */ /* 0x010fc80000000057 */
[----:B------:R0:W-:Y:S01]  /*2b950*/  @P3 STG.E.U16 desc[UR6][R84.64], R250 ;  /* 0x000000fa54003986 */ /* 0x0001e2000c101506 */
[----:B------:R-:W-:Y:S01]  /*2b960*/  ISETP.LT.AND P5, PT, R6, UR15, !P1 ;  /* 0x0000000f06007c0c */ /* 0x000fe2000cfa1270 */
[C---:B------:R-:W-:Y:S01]  /*2b970*/  IMAD.WIDE R242, R0.reuse, 0x2, R244 ;  /* 0x0000000200f27825 */ /* 0x040fe200078e02f4 */
[----:B------:R-:W-:Y:S01]  /*2b980*/  ISETP.LT.AND P6, PT, R7, UR11, !P1 ;  /* 0x0000000b07007c0c */ /* 0x000fe2000cfc1270 */
[----:B------:R-:W-:Y:S01]  /*2b990*/  ULDC UR11, c[0x0][0x228] ;  /* 0x00008a00000b7ab9 */ /* 0x000fe20000000800 */
[----:B------:R-:W-:Y:S01]  /*2b9a0*/  PRMT R86, R251, 0x7632, R86 ;  /* 0x00007632fb567816 */ /* 0x000fe20000000056 */
[----:B------:R-:W-:Y:S01]  /*2b9b0*/  IMAD.WIDE R240, R0, 0x2, R10 ;  /* 0x0000000200f07825 */ /* 0x000fe200078e020a */
[----:B------:R-:W-:Y:S01]  /*2b9c0*/  ULDC UR13, c[0x0][0x228] ;  /* 0x00008a00000d7ab9 */ /* 0x000fe20000000800 */
[----:B0-----:R-:W4:Y:S04]  /*2b9d0*/  LDL.LU.64 R84, [R1+0x1748] ;  /* 0x0017480001547983 */ /* 0x001f280000300a00 */
[----:B------:R-:W2:Y:S01]  /*2b9e0*/  LDL.LU R250, [R1+0x1e8] ;  /* 0x0001e80001fa7983 */ /* 0x000ea20000300800 */
[----:B------:R-:W-:Y:S01]  /*2b9f0*/  ISETP.LT.AND P1, PT, R8, UR8, !P1 ;  /* 0x0000000808007c0c */ /* 0x000fe2000cf21270 */
[C---:B------:R-:W-:Y:S01]  /*2ba00*/  IMAD.WIDE R236, R0.reuse, 0x2, R2 ;  /* 0x0000000200ec7825 */ /* 0x040fe200078e0202 */
[----:B------:R-:W-:Y:S01]  /*2ba10*/  ULDC UR8, c[0x0][0x228] ;  /* 0x00008a0000087ab9 */ /* 0x000fe20000000800 */
[----:B------:R-:W-:Y:S04]  /*2ba20*/  @P5 STG.E.U16 desc[UR6][R242.64], R87 ;  /* 0x00000057f2005986 */ /* 0x000fe8000c101506 */
[----:B------:R0:W-:Y:S01]  /*2ba30*/  @P6 STG.E.U16 desc[UR6][R240.64], R251 ;  /* 0x000000fbf0006986 */ /* 0x0001e2000c101506 */
[----:B------:R-:W-:-:S02]  /*2ba40*/  VIADD R0, R0, UR5 ;  /* 0x0000000500007c36 */ /* 0x000fc40008000000 */
[----:B------:R-:W-:Y:S01]  /*2ba50*/  VIADD R239, R4, 0x98 ;  /* 0x0000009804ef7836 */ /* 0x000fe20000000000 */
[----:B------:R-:W-:Y:S01]  /*2ba60*/  ISETP.LT.AND P5, PT, R6, UR11, !P0 ;  /* 0x0000000b06007c0c */ /* 0x000fe2000c7a1270 */
[----:B------:R-:W-:Y:S01]  /*2ba70*/  ULDC UR5, c[0x0][0x248] ;  /* 0x0000920000057ab9 */ /* 0x000fe20000000800 */
[----:B------:R1:W-:Y:S01]  /*2ba80*/  @P1 STG.E.U16 desc[UR6][R236.64], R86 ;  /* 0x00000056ec001986 */ /* 0x0003e2000c101506 */
[----:B------:R-:W-:-:S03]  /*2ba90*/  ISETP.LT.AND P1, PT, R5, UR22, !P0 ;  /* 0x0000001605007c0c */ /* 0x000fc6000c721270 */
[----:B0-----:R-:W2:Y:S01]  /*2baa0*/  LDL.LU R251, [R1+0x1d8] ;  /* 0x0001d80001fb7983 */ /* 0x001ea20000300800 */
[----:B------:R-:W-:Y:S01]  /*2bab0*/  ISETP.GE.AND P3, PT, R239, UR9, PT ;  /* 0x00000009ef007c0c */ /* 0x000fe2000bf66270 */
[----:B------:R-:W-:Y:S01]  /*2bac0*/  ULDC UR9, c[0x0][0x228] ;  /* 0x00008a0000097ab9 */ /* 0x000fe20000000800 */
[----:B------:R-:W-:Y:S01]  /*2bad0*/  IMAD.WIDE R242, R0, 0x2, R244 ;  /* 0x0000000200f27825 */ /* 0x000fe200078e02f4 */
[----:B------:R-:W-:-:S03]  /*2bae0*/  ULDC UR11, c[0x0][0x228] ;  /* 0x00008a00000b7ab9 */ /* 0x000fc60000000800 */
[----:B-1----:R-:W-:Y:S01]  /*2baf0*/  IMAD.WIDE R86, R0, 0x2, R246 ;  /* 0x0000000200567825 */ /* 0x002fe200078e02f6 */
[----:B------:R-:W-:Y:S01]  /*2bb00*/  ISETP.LT.AND P6, PT, R7, UR9, !P0 ;  /* 0x0000000907007c0c */ /* 0x000fe2000c7c1270 */
[----:B------:R-:W-:Y:S01]  /*2bb10*/  ULDC.64 UR22, c[0x0][0x228] ;  /* 0x00008a0000167ab9 */ /* 0x000fe20000000a00 */
[----:B------:R-:W-:Y:S01]  /*2bb20*/  ISETP.LT.AND P0, PT, R8, UR8, !P0 ;  /* 0x0000000808007c0c */ /* 0x000fe2000c701270 */
[----:B------:R-:W-:Y:S01]  /*2bb30*/  IMAD.WIDE R240, R0, 0x2, R10 ;  /* 0x0000000200f07825 */ /* 0x000fe200078e020a */
[----:B------:R-:W-:-:S03]  /*2bb40*/  ULDC.64 UR8, c[0x0][0x228] ;  /* 0x00008a0000087ab9 */ /* 0x000fc60000000a00 */
[----:B------:R-:W-:-:S04]  /*2bb50*/  IMAD.WIDE R236, R0, 0x2, R2 ;  /* 0x0000000200ec7825 */ /* 0x000fc800078e0202 */
[----:B------:R-:W-:Y:S01]  /*2bb60*/  VIADD R0, R0, UR5 ;  /* 0x0000000500007c36 */ /* 0x000fe20008000000 */
[----:B------:R-:W-:Y:S01]  /*2bb70*/  ULDC UR5, c[0x0][0x248] ;  /* 0x0000920000057ab9 */ /* 0x000fe20000000800 */
[----:B---3--:R0:W-:Y:S04]  /*2bb80*/  @P1 STG.E.U16 desc[UR6][R86.64], R249 ;  /* 0x000000f956001986 */ /* 0x0081e8000c101506 */
[----:B0-----:R-:W3:Y:S01]  /*2bb90*/  LDL.LU.64 R86, [R1+0x1740] ;  /* 0x0017400001567983 */ /* 0x001ee20000300a00 */
[----:B----4-:R-:W-:-:S03]  /*2bba0*/  PRMT R85, R249, 0x7632, R85 ;  /* 0x00007632f9557816 */ /* 0x010fc60000000055 */
[----:B------:R-:W4:Y:S01]  /*2bbb0*/  LDL.LU R249, [R1+0x1c8] ;  /* 0x0001c80001f97983 */ /* 0x000f220000300800 */
[----:B--2---:R-:W-:-:S03]  /*2bbc0*/  PRMT R84, R248, 0x7632, R84 ;  /* 0x00007632f8547816 */ /* 0x004fc60000000054 */
[----:B------:R-:W-:Y:S04]  /*2bbd0*/  @P5 STG.E.U16 desc[UR6][R242.64], R85 ;  /* 0x00000055f2005986 */ /* 0x000fe8000c101506 */
[----:B------:R0:W-:Y:S04]  /*2bbe0*/  @P6 STG.E.U16 desc[UR6][R240.64], R248 ;  /* 0x000000f8f0006986 */ /* 0x0001e8000c101506 */
[----:B------:R1:W-:Y:S01]  /*2bbf0*/  @P0 STG.E.U16 desc[UR6][R236.64], R84 ;  /* 0x00000054ec000986 */ /* 0x0003e2000c101506 */
[----:B------:R-:W-:Y:S01]  /*2bc00*/  ISETP.LT.AND P0, PT, R5, UR10, !P2 ;  /* 0x0000000a05007c0c */ /* 0x000fe2000d701270 */
[----:B------:R-:W-:Y:S01]  /*2bc10*/  VIADD R239, R4, 0x9b ;  /* 0x0000009b04ef7836 */ /* 0x000fe20000000000 */
[----:B------:R-:W-:Y:S01]  /*2bc20*/  ULDC UR10, c[0x0][0x228] ;  /* 0x00008a00000a7ab9 */ /* 0x000fe20000000800 */
[----:B0-----:R-:W2:Y:S01]  /*2bc30*/  LDL.LU R248, [R1+0x1b8] ;  /* 0x0001b80001f87983 */ /* 0x001ea20000300800 */
[----:B-1----:R-:W-:-:S09]  /*2bc40*/  IMAD.WIDE R84, R0, 0x2, R246 ;  /* 0x0000000200547825 */ /* 0x002fd200078e02f6 */
[----:B------:R0:W-:Y:S04]  /*2bc50*/  @P0 STG.E.U16 desc[UR6][R84.64], R250 ;  /* 0x000000fa54000986 */ /* 0x0001e8000c101506 */
[----:B0-----:R-:W4:Y:S01]  /*2bc60*/  LDL.LU.64 R84, [R1+0x1738] ;  /* 0x0017380001547983 */ /* 0x001f220000300a00 */
[----:B------:R-:W-:Y:S01]  /*2bc70*/  ISETP.GE.AND P1, PT, R239, UR9, PT ;  /* 0x00000009ef007c0c */ /* 0x000fe2000bf26270 */
[----:B------:R-:W-:Y:S01]  /*2bc80*/  ULDC UR9, c[0x0][0x228] ;  /* 0x00008a0000097ab9 */ /* 0x000fe20000000800 */
[----:B------:R-:W-:Y:S02]  /*2bc90*/  ISETP.LT.AND P5, PT, R6, UR11, !P2 ;  /* 0x0000000b06007c0c */ /* 0x000fe4000d7a1270 */
[----:B------:R-:W-:Y:S01]  /*2bca0*/  ISETP.LT.AND P6, PT, R7, UR10, !P2 ;  /* 0x0000000a07007c0c */ /* 0x000fe2000d7c1270 */
[----:B------:R-:W-:Y:S01]  /*2bcb0*/  IMAD.WIDE R242, R0, 0x2, R244 ;  /* 0x0000000200f27825 */ /* 0x000fe200078e02f4 */
[----:B------:R-:W-:Y:S01]  /*2bcc0*/  ISETP.LT.AND P2, PT, R8, UR9, !P2 ;  /* 0x0000000908007c0c */ /* 0x000fe2000d741270 */
[----:B------:R-:W-:Y:S01]  /*2bcd0*/  ULDC.64 UR10, c[0x0][0x228] ;  /* 0x00008a00000a7ab9 */ /* 0x000fe20000000a00 */
[----:B------:R-:W-:Y:S01]  /*2bce0*/  ULDC UR9, c[0x0][0x228] ;  /* 0x00008a0000097ab9 */ /* 0x000fe20000000800 */
        /* <DEDUP_REMOVED lines=8> */
[----:B------:R-:W-:Y:S04]  /*2bd70*/  @P6 STG.E.U16 desc[UR6][R240.64], R251 ;  /* 0x000000fbf0006986 */ /* 0x000fe8000c101506 */
[----:B------:R0:W-:Y:S01]  /*2bd80*/  @P2 STG.E.U16 desc[UR6][R236.64], R86 ;  /* 0x00000056ec002986 */ /* 0x0001e2000c101506 */
[----:B------:R-:W-:Y:S02]  /*2bd90*/  ISETP.LT.AND P2, PT, R5, UR20, !P4 ;  /* 0x0000001405007c0c */ /* 0x000fe4000e741270 */
[----:B----4-:R-:W-:Y:S01]  /*2bda0*/  PRMT R85, R249, 0x7632, R85 ;  /* 0x00007632f9557816 */ /* 0x010fe20000000055 */
[----:B0-----:R-:W-:Y:S01]  /*2bdb0*/  IMAD.WIDE R86, R0, 0x2, R246 ;  /* 0x0000000200567825 */ /* 0x001fe200078e02f6 */
[----:B------:R-:W4:Y:S03]  /*2bdc0*/  LDL.LU R251, [R1+0x1dc] ;  /* 0x0001dc0001fb7983 */ /* 0x000f260000300800 */
[----:B------:R-:W-:-:S06]  /*2bdd0*/  VIADD R239, R4, 0x9a ;  /* 0x0000009a04ef7836 */ /* 0x000fcc0000000000 */
[----:B------:R0:W-:Y:S01]  /*2bde0*/  @P2 STG.E.U16 desc[UR6][R86.64], R249 ;  /* 0x000000f956002986 */ /* 0x0001e2000c101506 */
[----:B------:R-:W-:Y:S01]  /*2bdf0*/  ISETP.LT.AND P5, PT, R6, UR13, !P4 ;  /* 0x0000000d06007c0c */ /* 0x000fe2000e7a1270 */
[----:B------:R-:W-:Y:S01]  /*2be00*/  IMAD.WIDE R242, R0, 0x2, R244 ;  /* 0x0000000200f27825 */ /* 0x000fe200078e02f4 */
[----:B--2---:R-:W-:Y:S01]  /*2be10*/  PRMT R84, R248, 0x7632, R84 ;  /* 0x00007632f8547816 */ /* 0x004fe20000000054 */
[----:B------:R-:W-:Y:S01]  /*2be20*/  ULDC UR13, c[0x0][0x228] ;  /* 0x00008a00000d7ab9 */ /* 0x000fe20000000800 */
[----:B------:R-:W-:Y:S01]  /*2be30*/  ULDC.64 UR20, c[0x0][0x228] ;  /* 0x00008a0000147ab9 */ /* 0x000fe20000000a00 */
[----:B0-----:R-:W2:Y:S04]  /*2be40*/  LDL.LU.64 R86, [R1+0x1730] ;  /* 0x0017300001567983 */ /* 0x001ea80000300a00 */
[----:B------:R-:W4:Y:S01]  /*2be50*/  LDL.LU R249, [R1+0x1cc] ;  /* 0x0001cc0001f97983 */ /* 0x000f220000300800 */
[----:B------:R-:W-:Y:S01]  /*2be60*/  ISETP.GE.AND P0, PT, R239, UR11, PT ;  /* 0x0000000bef007c0c */ /* 0x000fe2000bf06270 */
[----:B------:R-:W-:-:S02]  /*2be70*/  ULDC UR11, c[0x0][0x228] ;  /* 0x00008a00000b7ab9 */ /* 0x000fc40000000800 */
[----:B------:R-:W-:Y:S01]  /*2be80*/  ISETP.LT.AND P6, PT, R7, UR11, !P4 ;  /* 0x0000000b07007c0c */ /* 0x000fe2000e7c1270 */
[----:B------:R-:W-:Y:S01]  /*2be90*/  VIADD R239, R4, 0x16 ;  /* 0x0000001604ef7836 */ /* 0x000fe20000000000 */
[----:B------:R-:W-:Y:S01]  /*2bea0*/  ISETP.LT.AND P4, PT, R8, UR9, !P4 ;  /* 0x0000000908007c0c */ /* 0x000fe2000e781270 */
[C---:B------:R-:W-:Y:S01]  /*2beb0*/  IMAD.WIDE R240, R0.reuse, 0x2, R10 ;  /* 0x0000000200f07825 */ /* 0x040fe200078e020a */
[----:B------:R-:W-:Y:S01]  /*2bec0*/  @P5 STG.E.U16 desc[UR6][R242.64], R85 ;  /* 0x00000055f2005986 */ /* 0x000fe2000c101506 */
[----:B------:R-:W-:Y:S02]  /*2bed0*/  ULDC UR11, c[0x0][0x228] ;  /* 0x00008a00000b7ab9 */ /* 0x000fe40000000800 */
[----:B------:R-:W-:Y:S01]  /*2bee0*/  IMAD.WIDE R236, R0, 0x2, R2 ;  /* 0x0000000200ec7825 */ /* 0x000fe200078e0202 */
[----:B------:R-:W-:Y:S01]  /*2bef0*/  ISETP.GE.AND P2, PT, R239, UR23, PT ;  /* 0x00000017ef007c0c */ /* 0x000fe2000bf46270 */
[----:B------:R-:W-:Y:S01]  /*2bf00*/  ULDC UR9, c[0x0][0x228] ;  /* 0x00008a0000097ab9 */ /* 0x000fe20000000800 */
[----:B------:R-:W-:-:S03]  /*2bf10*/  ULDC UR23, c[0x0][0x22c] ;  /* 0x00008b0000177ab9 */ /* 0x000fc60000000800 */
[----:B------:R0:W-:Y:S04]  /*2bf20*/  @P6 STG.E.U16 desc[UR6][R240.64], R248 ;  /* 0x000000f8f0006986 */ /* 0x0001e8000c101506 */
[----:B------:R1:W-:Y:S01]  /*2bf30*/  @P4 STG.E.U16 desc[UR6][R236.64], R84 ;  /* 0x00000054ec004986 */ /* 0x0003e2000c101506 */
[----:B------:R-:W-:Y:S01]  /*2bf40*/  ISETP.LT.AND P4, PT, R5, UR18, !P2 ;  /* 0x0000001205007c0c */ /* 0x000fe2000d781270 */
[----:B------:R-:W-:Y:S02]  /*2bf50*/  VIADD R0, R0, UR5 ;  /* 0x0000000500007c36 */ /* 0x000fe40008000000 */
[----:B0-----:R-:W4:Y:S01]  /*2bf60*/  LDL.LU R248, [R1+0x1bc] ;  /* 0x0001bc0001f87983 */ /* 0x001f220000300800 */
[----:B------:R-:W-:Y:S02]  /*2bf70*/  ISETP.LT.AND P5, PT, R6, UR13, !P2 ;  /* 0x0000000d06007c0c */ /* 0x000fe4000d7a1270 */
[----:B------:R-:W-:Y:S01]  /*2bf80*/  ISETP.LT.AND P6, PT, R7, UR11, !P2 ;  /* 0x0000000b07007c0c */ /* 0x000fe2000d7c1270 */
[----:B-1----:R-:W-:Y:S01]  /*2bf90*/  IMAD.WIDE R84, R0, 0x2, R246 ;  /* 0x0000000200547825 */ /* 0x002fe200078e02f6 */
[----:B------:R-:W-:Y:S01]  /*2bfa0*/  ISETP.LT.AND P2, PT, R8, UR9, !P2 ;  /* 0x0000000908007c0c */ /* 0x000fe2000d741270 */
[----:B------:R-:W-:Y:S01]  /*2bfb0*/  ULDC UR5, c[0x0][0x248] ;  /* 0x0000920000057ab9 */ /* 0x000fe20000000800 */
[----:B------:R-:W-:Y:S01]  /*2bfc0*/  ULDC UR13, c[0x0][0x228] ;  /* 0x00008a00000d7ab9 */ /* 0x000fe20000000800 */
[----:B------:R-:W-:Y:S01]  /*2bfd0*/  VIADD R239, R4, 0x17 ;  /* 0x0000001704ef7836 */ /* 0x000fe20000000000 */
[----:B------:R-:W-:Y:S01]  /*2bfe0*/  ULDC UR11, c[0x0][0x228] ;  /* 0x00008a00000b7ab9 */ /* 0x000fe20000000800 */
[----:B------:R-:W-:Y:S01]  /*2bff0*/  IMAD.WIDE R242, R0, 0x2, R244 ;  /* 0x0000000200f27825 */ /* 0x000fe200078e02f4 */
[----:B------:R-:W-:Y:S01]  /*2c000*/  ULDC UR9, c[0x0][0x228] ;  /* 0x00008a0000097ab9 */ /* 0x000fe20000000800 */
[----:B------:R-:W-:-:S02]  /*2c010*/  ULDC.64 UR18, c[0x0][0x228] ;  /* 0x00008a0000127ab9 */ /* 0x000fc40000000a00 */
[----:B------:R-:W-:-:S04]  /*2c020*/  IMAD.WIDE R240, R0, 0x2, R10 ;  /* 0x0000000200f07825 */ /* 0x000fc800078e020a */
[----:B------:R-:W-:-:S04]  /*2c030*/  IMAD.WIDE R236, R0, 0x2, R2 ;  /* 0x0000000200ec7825 */ /* 0x000fc800078e0202 */
[----:B------:R-:W-:Y:S01]  /*2c040*/  VIADD R0, R0, UR5 ;  /* 0x0000000500007c36 */ /* 0x000fe20008000000 */
[----:B------:R-:W-:Y:S01]  /*2c050*/  ULDC UR5, c[0x0][0x248] ;  /* 0x0000920000057ab9 */ /* 0x000fe20000000800 */
[----:B---3--:R0:W-:Y:S04]  /*2c060*/  @P4 STG.E.U16 desc[UR6][R84.64], R250 ;  /* 0x000000fa54004986 */ /* 0x0081e8000c101506 */
[----:B0-----:R-:W3:Y:S01]  /*2c070*/  LDL.LU.64 R84, [R1+0x1728] ;  /* 0x0017280001547983 */ /* 0x001ee20000300a00 */
[----:B------:R-:W-:Y:S02]  /*2c080*/  ISETP.GE.AND P4, PT, R239, UR21, PT ;  /* 0x00000015ef007c0c */ /* 0x000fe4000bf86270 */
[----:B--2---:R-:W-:Y:S02]  /*2c090*/  PRMT R87, R250, 0x7632, R87 ;  /* 0x00007632fa577816 */ /* 0x004fe40000000057 */
[----:B------:R-:W2:Y:S01]  /*2c0a0*/  LDL.LU R250, [R1+0x1a0] ;  /* 0x0001a00001fa7983 */ /* 0x000ea20000300800 */
[----:B----4-:R-:W-:-:S03]  /*2c0b0*/  PRMT R86, R251, 0x7632, R86 ;  /* 0x00007632fb567816 */ /* 0x010fc60000000056 */
[----:B------:R-:W-:Y:S04]  /*2c0c0*/  @P5 STG.E.U16 desc[UR6][R242.64], R87 ;  /* 0x00000057f2005986 */ /* 0x000fe8000c101506 */
[----:B------:R0:W-:Y:S04]  /*2c0d0*/  @P6 STG.E.U16 desc[UR6][R240.64], R251 ;  /* 0x000000fbf0006986 */ /* 0x0001e8000c101506 */
[----:B------:R1:W-:Y:S01]  /*2c0e0*/  @P2 STG.E.U16 desc[UR6][R236.64], R86 ;  /* 0x00000056ec002986 */ /* 0x0003e2000c101506 */
[----:B------:R-:W-:Y:S01]  /*2c0f0*/  ISETP.LT.AND P2, PT, R5, UR16, !P4 ;  /* 0x0000001005007c0c */ /* 0x000fe2000e741270 */
[----:B------:R-:W-:-:S02]  /*2c100*/  VIADD R239, R4, 0x18 ;  /* 0x0000001804ef7836 */ /* 0x000fc40000000000 */
[----:B0-----:R-:W4:Y:S01]  /*2c110*/  LDL.LU R251, [R1+0x190] ;  /* 0x0001900001fb7983 */ /* 0x001f220000300800 */
[----:B------:R-:W-:Y:S01]  /*2c120*/  ISETP.LT.AND P5, PT, R6, UR13, !P4 ;  /* 0x0000000d06007c0c */ /* 0x000fe2000e7a1270 */
[C---:B------:R-:W-:Y:S01]  /*2c130*/  IMAD.WIDE R242, R0.reuse, 0x2, R244 ;  /* 0x0000000200f27825 */ /* 0x040fe200078e02f4 */
[----:B------:R-:W-:Y:S01]  /*2c140*/  ISETP.LT.AND P6, PT, R7, UR11, !P4 ;  /* 0x0000000b07007c0c */ /* 0x000fe2000e7c1270 */
[----:B------:R-:W-:Y:S02]  /*2c150*/  ULDC UR13, c[0x0][0x228] ;  /* 0x00008a00000d7ab9 */ /* 0x000fe40000000800 */
[----:B-1----:R-:W-:Y:S01]  /*2c160*/  IMAD.WIDE R86, R0, 0x2, R246 ;  /* 0x0000000200567825 */ /* 0x002fe200078e02f6 */
[----:B------:R-:W-:Y:S01]  /*2c170*/  ULDC UR11, c[0x0][0x228] ;  /* 0x00008a00000b7ab9 */ /* 0x000fe20000000800 */
[----:B------:R-:W-:-:S03]  /*2c180*/  ULDC.64 UR16, c[0x0][0x228] ;  /* 0x00008a0000107ab9 */ /* 0x000fc60000000a00 */
[----:B------:R0:W-:Y:S04]  /*2c190*/  @P2 STG.E.U16 desc[UR6][R86.64], R249 ;  /* 0x000000f956002986 */ /* 0x0001e8000c101506 */
[----:B0-----:R-:W2:Y:S01]  /*2c1a0*/  LDL.LU.64 R86, [R1+0x1720] ;  /* 0x0017200001567983 */ /* 0x001ea20000300a00 */
[----:B------:R-:W-:Y:S01]  /*2c1b0*/  ISETP.LT.AND P4, PT, R8, UR9, !P4 ;  /* 0x0000000908007c0c */ /* 0x000fe2000e781270 */
[C---:B------:R-:W-:Y:S01]  /*2c1c0*/  IMAD.WIDE R240, R0.reuse, 0x2, R10 ;  /* 0x0000000200f07825 */ /* 0x040fe200078e020a */
[----:B------:R-:W-:Y:S01]  /*2c1d0*/  ISETP.GE.AND P2, PT, R239, UR19, PT ;  /* 0x00000013ef007c0c */ /* 0x000fe2000bf46270 */
[----:B------:R-:W-:Y:S02]  /*2c1e0*/  ULDC UR9, c[0x0][0x228] ;  /* 0x00008a0000097ab9 */ /* 0x000fe40000000800 */
        /* <DEDUP_REMOVED lines=10> */
[----:B--2---:R-:W-:Y:S01]  /*2c290*/  PRMT R87, R250, 0x7632, R87 ;  /* 0x00007632fa577816 */ /* 0x004fe20000000057 */
[----:B0-----:R-:W-:Y:S01]  /*2c2a0*/  IMAD.WIDE R84, R0, 0x2, R246 ;  /* 0x0000000200547825 */ /* 0x001fe200078e02f6 */
[----:B------:R-:W2:Y:S01]  /*2c2b0*/  LDL.LU R248, [R1+0x170] ;  /* 0x0001700001f87983 */ /* 0x000ea20000300800 */
[----:B------:R-:W-:Y:S01]  /*2c2c0*/  ISETP.LT.AND P5, PT, R6, UR13, !P2 ;  /* 0x0000000d06007c0c */ /* 0x000fe2000d7a1270 */
[----:B------:R-:W-:-:S07]  /*2c2d0*/  ULDC.64 UR14, c[0x0][0x228] ;  /* 0x00008a00000e7ab9 */ /* 0x000fce0000000a00 */
[----:B------:R0:W-:Y:S04]  /*2c2e0*/  @P4 STG.E.U16 desc[UR6][R84.64], R250 ;  /* 0x000000fa54004986 */ /* 0x0001e8000c101506 */
[----:B0-----:R-:W2:Y:S04]  /*2c2f0*/  LDL.LU.64 R84, [R1+0x1718] ;  /* 0x0017180001547983 */ /* 0x001ea80000300a00 */
[----:B------:R-:W2:Y:S01]  /*2c300*/  LDL.LU R250, [R1+0x1a4] ;  /* 0x0001a40001fa7983 */ /* 0x000ea20000300800 */
[----:B------:R-:W-:Y:S01]  /*2c310*/  ISETP.LT.AND P6, PT, R7, UR11, !P2 ;  /* 0x0000000b07007c0c */ /* 0x000fe2000d7c1270 */
[----:B------:R-:W-:Y:S01]  /*2c320*/  VIADD R239, R4, 0x19 ;  /* 0x0000001904ef7836 */ /* 0x000fe20000000000 */
[----:B------:R-:W-:Y:S01]  /*2c330*/  ISETP.LT.AND P2, PT, R8, UR9, !P2 ;  /* 0x0000000908007c0c */ /* 0x000fe2000d741270 */
[----:B------:R-:W-:Y:S01]  /*2c340*/  IMAD.WIDE R242, R0, 0x2, R244 ;  /* 0x0000000200f27825 */ /* 0x000fe200078e02f4 */
[----:B----4-:R-:W-:Y:S01]  /*2c350*/  PRMT R86, R251, 0x7632, R86 ;  /* 0x00007632fb567816 */ /* 0x010fe20000000056 */
[----:B------:R-:W-:-:S02]  /*2c360*/  ULDC UR11, c[0x0][0x228] ;  /* 0x00008a00000b7ab9 */ /* 0x000fc40000000800 */
[----:B------:R-:W-:Y:S01]  /*2c370*/  IMAD.WIDE R240, R0, 0x2, R10 ;  /* 0x0000000200f07825 */ /* 0x000fe200078e020a */
[----:B------:R-:W-:-:S03]  /*2c380*/  ISETP.GE.AND P4, PT, R239, UR17, PT ;  /* 0x00000011ef007c0c */ /* 0x000fc6000bf86270 */
[----:B------:R-:W-:Y:S01]  /*2c390*/  IMAD.WIDE R236, R0, 0x2, R2 ;  /* 0x0000000200ec7825 */ /* 0x000fe200078e0202 */
[----:B------:R-:W-:Y:S01]  /*2c3a0*/  @P5 STG.E.U16 desc[UR6][R242.64], R87 ;  /* 0x00000057f2005986 */ /* 0x000fe2000c101506 */
[----:B------:R-:W-:-:S03]  /*2c3b0*/  ULDC UR9, c[0x0][0x228] ;  /* 0x00008a0000097ab9 */ /* 0x000fc60000000800 */
[----:B------:R0:W-:Y:S04]  /*2c3c0*/  @P6 STG.E.U16 desc[UR6][R240.64], R251 ;  /* 0x000000fbf0006986 */ /* 0x0001e8000c101506 */
[----:B------:R1:W-:Y:S01]  /*2c3d0*/  @P2 STG.E.U16 desc[UR6][R236.64], R86 ;  /* 0x00000056ec002986 */ /* 0x0003e2000c101506 */
[----:B------:R-:W-:Y:S01]  /*2c3e0*/  ISETP.LT.AND P2, PT, R5, UR12, !P4 ;  /* 0x0000000c05007c0c */ /* 0x000fe2000e741270 */
[----:B------:R-:W-:Y:S01]  /*2c3f0*/  VIADD R0, R0, UR5 ;  /* 0x0000000500007c36 */ /* 0x000fe20008000000 */
[----:B------:R-:W-:Y:S01]  /*2c400*/  ULDC UR12, c[0x0][0x228] ;  /* 0x00008a00000c7ab9 */ /* 0x000fe20000000800 */
[----:B0-----:R-:W4:Y:S01]  /*2c410*/  LDL.LU R251, [R1+0x194] ;  /* 0x0001940001fb7983 */ /* 0x001f220000300800 */
[----:B------:R-:W-:Y:S01]  /*2c420*/  ISETP.LT.AND P6, PT, R7, UR11, !P4 ;  /* 0x0000000b07007c0c */ /* 0x000fe2000e7c1270 */
[----:B------:R-:W-:Y:S01]  /*2c430*/  VIADD R239, R4, 0x1a ;  /* 0x0000001a04ef7836 */ /* 0x000fe20000000000 */
[----:B------:R-:W-:Y:S01]  /*2c440*/  ULDC UR5, c[0x0][0x248] ;  /* 0x0000920000057ab9 */ /* 0x000fe20000000800 */
[----:B-1----:R-:W-:Y:S01]  /*2c450*/  IMAD.WIDE R86, R0, 0x2, R246 ;  /* 0x0000000200567825 */ /* 0x002fe200078e02f6 */
[----:B------:R-:W-:Y:S01]  /*2c460*/  ISETP.LT.AND P5, PT, R6, UR12, !P4 ;  /* 0x0000000c06007c0c */ /* 0x000fe2000e7a1270 */
[----:B------:R-:W-:Y:S01]  /*2c470*/  ULDC UR12, c[0x0][0x228] ;  /* 0x00008a00000c7ab9 */ /* 0x000fe20000000800 */
[----:B------:R-:W-:Y:S01]  /*2c480*/  ISETP.LT.AND P4, PT, R8, UR9, !P4 ;  /* 0x0000000908007c0c */ /* 0x000fe2000e781270 */
[----:B------:R-:W-:Y:S01]  /*2c490*/  IMAD.WIDE R242, R0, 0x2, R244 ;  /* 0x0000000200f27825 */ /* 0x000fe200078e02f4 */
[----:B------:R-:W-:Y:S01]  /*2c4a0*/  ULDC UR11, c[0x0][0x228] ;  /* 0x00008a00000b7ab9 */ /* 0x000fe20000000800 */
[----:B------:R-:W-:-:S02]  /*2c4b0*/  ULDC UR9, c[0x0][0x228] ;  /* 0x00008a0000097ab9 */ /* 0x000fc40000000800 */
        /* <DEDUP_REMOVED lines=9> */
[----:B------:R-:W-:-:S03]  /*2c550*/  PRMT R84, R248, 0x7632, R84 ;  /* 0x00007632f8547816 */ /* 0x000fc60000000054 */
[----:B------:R-:W-:Y:S04]  /*2c560*/  @P5 STG.E.U16 desc[UR6][R242.64], R85 ;  /* 0x00000055f2005986 */ /* 0x000fe8000c101506 */
[----:B------:R0:W-:Y:S04]  /*2c570*/  @P6 STG.E.U16 desc[UR6][R240.64], R248 ;  /* 0x000000f8f0006986 */ /* 0x0001e8000c101506 */
[----:B------:R1:W-:Y:S01]  /*2c580*/  @P4 STG.E.U16 desc[UR6][R236.64], R84 ;  /* 0x00000054ec004986 */ /* 0x0003e2000c101506 */
[----:B------:R-:W-:Y:S01]  /*2c590*/  ISETP.LT.AND P4, PT, R5, UR22, !P2 ;  /* 0x0000001605007c0c */ /* 0x000fe2000d781270 */
[----:B------:R-:W-:-:S02]  /*2c5a0*/  VIADD R239, R4, 0x1b ;  /* 0x0000001b04ef7836 */ /* 0x000fc40000000000 */
[----:B0-----:R-:W2:Y:S01]  /*2c5b0*/  LDL.LU R248, [R1+0x174] ;  /* 0x0001740001f87983 */ /* 0x001ea20000300800 */
[----:B------:R-:W-:Y:S01]  /*2c5c0*/  ISETP.LT.AND P5, PT, R6, UR12, !P2 ;  /* 0x0000000c06007c0c */ /* 0x000fe2000d7a1270 */
[C---:B------:R-:W-:Y:S01]  /*2c5d0*/  IMAD.WIDE R242, R0.reuse, 0x2, R244 ;  /* 0x0000000200f27825 */ /* 0x040fe200078e02f4 */
[----:B------:R-:W-:Y:S01]  /*2c5e0*/  ISETP.LT.AND P6, PT, R7, UR11, !P2 ;  /* 0x0000000b07007c0c */ /* 0x000fe2000d7c1270 */
[----:B------:R-:W-:Y:S02]  /*2c5f0*/  ULDC.64 UR12, c[0x0][0x228] ;  /* 0x00008a00000c7ab9 */ /* 0x000fe40000000a00 */
[----:B-1----:R-:W-:Y:S01]  /*2c600*/  IMAD.WIDE R84, R0, 0x2, R246 ;  /* 0x0000000200547825 */ /* 0x002fe200078e02f6 */
[----:B------:R-:W-:Y:S01]  /*2c610*/  ULDC UR11, c[0x0][0x228] ;  /* 0x00008a00000b7ab9 */ /* 0x000fe20000000800 */
[----:B------:R-:W-:-:S03]  /*2c620*/  ULDC UR22, c[0x0][0x22c] ;  /* 0x00008b0000167ab9 */ /* 0x000fc60000000800 */
[----:B------:R0:W-:Y:S04]  /*2c630*/  @P4 STG.E.U16 desc[UR6][R84.64], R250 ;  /* 0x000000fa54004986 */ /* 0x0001e8000c101506 */
[----:B0-----:R-:W2:Y:S01]  /*2c640*/  LDL.LU.64 R84, [R1+0x1708] ;  /* 0x0017080001547983 */ /* 0x001ea20000300a00 */
[----:B------:R-:W-:Y:S01]  /*2c650*/  ISETP.LT.AND P2, PT, R8, UR9, !P2 ;  /* 0x0000000908007c0c */ /* 0x000fe2000d741270 */
[C---:B------:R-:W-:Y:S01]  /*2c660*/  IMAD.WIDE R240, R0.reuse, 0x2, R10 ;  /* 0x0000000200f07825 */ /* 0x040fe200078e020a */
[----:B------:R-:W-:Y:S01]  /*2c670*/  ISETP.GE.AND P4, PT, R239, UR13, PT ;  /* 0x0000000def007c0c */ /* 0x000fe2000bf86270 */
[----:B------:R-:W-:Y:S01]  /*2c680*/  ULDC UR13, c[0x0][0x228] ;  /* 0x00008a00000d7ab9 */ /* 0x000fe20000000800 */
[----:B------:R-:W-:Y:S01]  /*2c690*/  ULDC UR9, c[0x0][0x228] ;  /* 0x00008a0000097ab9 */ /* 0x000fe20000000800 */
[----:B------:R-:W-:-:S04]  /*2c6a0*/  IMAD.WIDE R236, R0, 0x2, R2 ;  /* 0x0000000200ec7825 */ /* 0x000fc800078e0202 */
[----:B------:R-:W-:Y:S01]  /*2c6b0*/  VIADD R0, R0, UR5 ;  /* 0x0000000500007c36 */ /* 0x000fe20008000000 */
[----:B------:R-:W-:Y:S01]  /*2c6c0*/  ULDC UR5, c[0x0][0x248] ;  /* 0x0000920000057ab9 */ /* 0x000fe20000000800 */
[----:B---3--:R-:W-:Y:S02]  /*2c6d0*/  PRMT R87, R250, 0x7632, R87 ;  /* 0x00007632fa577816 */ /* 0x008fe40000000057 */
[----:B------:R-:W3:Y:S01]  /*2c6e0*/  LDL.LU R250, [R1+0x1a8] ;  /* 0x0001a80001fa7983 */ /* 0x000ee20000300800 */
[----:B----4-:R-:W-:-:S03]  /*2c6f0*/  PRMT R86, R251, 0x7632, R86 ;  /* 0x00007632fb567816 */ /* 0x010fc60000000056 */
        /* <DEDUP_REMOVED lines=8> */
[----:B------:R-:W-:Y:S01]  /*2c780*/  ULDC.64 UR20, c[0x0][0x228] ;  /* 0x00008a0000147ab9 */ /* 0x000fe20000000a00 */
[----:B------:R-:W-:-:S06]  /*2c790*/  ISETP.LT.AND P6, PT, R7, UR11, !P4 ;  /* 0x0000000b07007c0c */ /* 0x000fcc000e7c1270 */
[----:B------:R0:W-:Y:S01]  /*2c7a0*/  @P2 STG.E.U16 desc[UR6][R86.64], R249 ;  /* 0x000000f956002986 */ /* 0x0001e2000c101506 */
[----:B------:R-:W-:Y:S01]  /*2c7b0*/  VIADD R239, R4, 0x1c ;  /* 0x0000001c04ef7836 */ /* 0x000fe20000000000 */
[----:B------:R-:W-:Y:S01]  /*2c7c0*/  PRMT R84, R248, 0x7632, R84 ;  /* 0x00007632f8547816 */ /* 0x000fe20000000054 */
[----:B------:R-:W-:Y:S01]  /*2c7d0*/  IMAD.WIDE R242, R0, 0x2, R244 ;  /* 0x0000000200f27825 */ /* 0x000fe200078e02f4 */
[----:B------:R-:W-:Y:S01]  /*2c7e0*/  ULDC UR13, c[0x0][0x228] ;  /* 0x00008a00000d7ab9 */ /* 0x000fe20000000800 */
[----:B------:R-:W-:Y:S01]  /*2c7f0*/  ULDC UR11, c[0x0][0x228] ;  /* 0x00008a00000b7ab9 */ /* 0x000fe20000000800 */
[----:B0-----:R-:W4:Y:S04]  /*2c800*/  LDL.LU.64 R86, [R1+0x1700] ;  /* 0x0017000001567983 */ /* 0x001f280000300a00 */
[----:B------:R-:W2:Y:S01]  /*2c810*/  LDL.LU R249, [R1+0x188] ;  /* 0x0001880001f97983 */ /* 0x000ea20000300800 */
[----:B------:R-:W-:Y:S01]  /*2c820*/  ISETP.LT.AND P4, PT, R8, UR9, !P4 ;  /* 0x0000000908007c0c */ /* 0x000fe2000e781270 */
        /* <DEDUP_REMOVED lines=8> */
[----:B------:R-:W-:Y:S02]  /*2c8b0*/  VIADD R0, R0, UR5 ;  /* 0x0000000500007c36 */ /* 0x000fe40008000000 */
[----:B0-----:R-:W2:Y:S01]  /*2c8c0*/  LDL.LU R248, [R1+0x178] ;  /* 0x0001780001f87983 */ /* 0x001ea20000300800 */
[----:B------:R-:W-:Y:S02]  /*2c8d0*/  ISETP.LT.AND P5, PT, R6, UR13, !P2 ;  /* 0x0000000d06007c0c */ /* 0x000fe4000d7a1270 */
[----:B------:R-:W-:Y:S01]  /*2c8e0*/  ISETP.LT.AND P6, PT, R7, UR11, !P2 ;  /* 0x0000000b07007c0c */ /* 0x000fe2000d7c1270 */
[----:B-1----:R-:W-:Y:S01]  /*2c8f0*/  IMAD.WIDE R84, R0, 0x2, R246 ;  /* 0x0000000200547825 */ /* 0x002fe200078e02f6 */
[----:B------:R-:W-:Y:S01]  /*2c900*/  ISETP.LT.AND P2, PT, R8, UR9, !P2 ;  /* 0x0000000908007c0c */ /* 0x000fe2000d741270 */
[----:B------:R-:W-:Y:S01]  /*2c910*/  ULDC.64 UR18, c[0x0][0x228] ;  /* 0x00008a0000127ab9 */ /* 0x000fe20000000a00 */
[----:B------:R-:W-:Y:S01]  /*2c920*/  ULDC UR5, c[0x0][0x248] ;  /* 0x0000920000057ab9 */ /* 0x000fe20000000800 */
[----:B------:R-:W-:Y:S01]  /*2c930*/  VIADD R239, R4, 0x1d ;  /* 0x0000001d04ef7836 */ /* 0x000fe20000000000 */
[----:B------:R-:W-:Y:S01]  /*2c940*/  ULDC UR13, c[0x0][0x228] ;  /* 0x00008a00000d7ab9 */ /* 0x000fe20000000800 */
        /* <DEDUP_REMOVED lines=10> */
[----:B----4-:R-:W-:Y:S02]  /*2c9f0*/  PRMT R87, R250, 0x7632, R87 ;  /* 0x00007632fa577816 */ /* 0x010fe40000000057 */
[----:B------:R-:W4:Y:S01]  /*2ca00*/  LDL.LU R250, [R1+0x1ac] ;  /* 0x0001ac0001fa7983 */ /* 0x000f220000300800 */
[----:B--2---:R-:W-:-:S03]  /*2ca10*/  PRMT R86, R251, 0x7632, R86 ;  /* 0x00007632fb567816 */ /* 0x004fc60000000056 */
        /* <DEDUP_REMOVED lines=14> */
[----:B0-----:R-:W4:Y:S01]  /*2cb00*/  LDL.LU.64 R86, [R1+0x16f0] ;  /* 0x0016f00001567983 */ /* 0x001f220000300a00 */
        /* <DEDUP_REMOVED lines=16> */
[----:B------:R-:W4:Y:S01]  /*2cc10*/  LDL.LU R248, [R1+0x17c] ;  /* 0x00017c0001f87983 */ /* 0x000f220000300800 */
[----:B------:R-:W-:Y:S01]  /*2cc20*/  ISETP.LT.AND P5, PT, R6, UR13, !P2 ;  /* 0x0000000d06007c0c */ /* 0x000fe2000d7a1270 */
[----:B------:R-:W-:-:S07]  /*2cc30*/  ULDC.64 UR14, c[0x0][0x228] ;  /* 0x00008a00000e7ab9 */ /* 0x000fce0000000a00 */
[----:B------:R0:W-:Y:S04]  /*2cc40*/  @P4 STG.E.U16 desc[UR6][R84.64], R250 ;  /* 0x000000fa54004986 */ /* 0x0001e8000c101506 */
[----:B0-----:R-:W4:Y:S04]  /*2cc50*/  LDL.LU.64 R84, [R1+0x16e8] ;  /* 0x0016e80001547983 */ /* 0x001f280000300a00 */
[----:B------:R-:W4:Y:S01]  /*2cc60*/  LDL.LU R250, [R1+0x160] ;  /* 0x0001600001fa7983 */ /* 0x000f220000300800 */
[----:B------:R-:W-:Y:S01]  /*2cc70*/  ISETP.LT.AND P6, PT, R7, UR11, !P2 ;  /* 0x0000000b07007c0c */ /* 0x000fe2000d7c1270 */
[----:B------:R-:W-:Y:S01]  /*2cc80*/  VIADD R239, R4, 0x1f ;  /* 0x0000001f04ef7836 */ /* 0x000fe20000000000 */
[----:B------:R-:W-:Y:S01]  /*2cc90*/  ISETP.LT.AND P2, PT, R8, UR9, !P2 ;  /* 0x0000000908007c0c */ /* 0x000fe2000d741270 */
[----:B------:R-:W-:Y:S01]  /*2cca0*/  IMAD.WIDE R242, R0, 0x2, R244 ;  /* 0x0000000200f27825 */ /* 0x000fe200078e02f4 */
[----:B--2---:R-:W-:Y:S01]  /*2ccb0*/  PRMT R86, R251, 0x7632, R86 ;  /* 0x00007632fb567816 */ /* 0x004fe20000000056 */
        /* <DEDUP_REMOVED lines=11> */
[----:B0-----:R-:W2:Y:S01]  /*2cd70*/  LDL.LU R251, [R1+0x150] ;  /* 0x0001500001fb7983 */ /* 0x001ea20000300800 */
[----:B------:R-:W-:Y:S01]  /*2cd80*/  ISETP.LT.AND P6, PT, R7, UR11, !P4 ;  /* 0x0000000b07007c0c */ /* 0x000fe2000e7c1270 */
[----:B------:R-:W-:Y:S01]  /*2cd90*/  VIADD R239, R4, 0x20 ;  /* 0x0000002004ef7836 */ /* 0x000fe20000000000 */
[----:B------:R-:W-:Y:S01]  /*2cda0*/  ULDC UR5, c[0x0][0x248] ;  /* 0x0000920000057ab9 */ /* 0x000fe20000000800 */
[----:B-1----:R-:W-:Y:S01]  /*2cdb0*/  IMAD.WIDE R86, R0, 0x2, R246 ;  /* 0x0000000200567825 */ /* 0x002fe200078e02f6 */
[----:B------:R-:W-:Y:S01]  /*2cdc0*/  ISETP.LT.AND P5, PT, R6, UR12, !P4 ;  /* 0x0000000c06007c0c */ /* 0x000fe2000e7a1270 */
[----:B------:R-:W-:Y:S01]  /*2cdd0*/  ULDC.64 UR12, c[0x0][0x228] ;  /* 0x00008a00000c7ab9 */ /* 0x000fe20000000a00 */
[----:B------:R-:W-:-:S03]  /*2cde0*/  ULDC UR11, c[0x0][0x228] ;  /* 0x00008a00000b7ab9 */ /* 0x000fc60000000800 */
[----:B---3--:R0:W-:Y:S04]  /*2cdf0*/  @P2 STG.E.U16 desc[UR6][R86.64], R249 ;  /* 0x000000f956002986 */ /* 0x0081e8000c101506 */
[----:B0-----:R-:W3:Y:S01]  /*2ce00*/  LDL.LU.64 R86, [R1+0x16e0] ;  /* 0x0016e00001567983 */ /* 0x001ee20000300a00 */
[----:B------:R-:W-:Y:S01]  /*2ce10*/  ISETP.LT.AND P4, PT, R8, UR9, !P4 ;  /* 0x0000000908007c0c */ /* 0x000fe2000e781270 */
[C---:B------:R-:W-:Y:S01]  /*2ce20*/  IMAD.WIDE R242, R0.reuse, 0x2, R244 ;  /* 0x0000000200f27825 */ /* 0x040fe200078e02f4 */
[----:B------:R-:W-:Y:S01]  /*2ce30*/  ISETP.GE.AND P2, PT, R239, UR13, PT ;  /* 0x0000000def007c0c */ /* 0x000fe2000bf46270 */
[----:B------:R-:W-:Y:S01]  /*2ce40*/  ULDC UR13, c[0x0][0x228] ;  /* 0x00008a00000d7ab9 */ /* 0x000fe20000000800 */
[----:B------:R-:W-:Y:S01]  /*2ce50*/  ULDC UR9, c[0x0][0x228] ;  /* 0x00008a0000097ab9 */ /* 0x000fe20000000800 */
[----:B------:R-:W-:-:S04]  /*2ce60*/  IMAD.WIDE R240, R0, 0x2, R10 ;  /* 0x0000000200f07825 */ /* 0x000fc800078e020a */
[----:B------:R-:W-:-:S04]  /*2ce70*/  IMAD.WIDE R236, R0, 0x2, R2 ;  /* 0x0000000200ec7825 */ /* 0x000fc800078e0202 */
[----:B------:R-:W-:Y:S01]  /*2ce80*/  VIADD R0, R0, UR5 ;  /* 0x0000000500007c36 */ /* 0x000fe20008000000 */
[----:B------:R-:W-:Y:S01]  /*2ce90*/  ULDC UR5, c[0x0][0x248] ;  /* 0x0000920000057ab9 */ /* 0x000fe20000000800 */
[----:B----4-:R-:W-:Y:S02]  /*2cea0*/  PRMT R85, R249, 0x7632, R85 ;  /* 0x00007632f9557816 */ /* 0x010fe40000000055 */
[----:B------:R-:W4:Y:S01]  /*2ceb0*/  LDL.LU R249, [R1+0x140] ;  /* 0x0001400001f97983 */ /* 0x000f220000300800 */
[----:B------:R-:W-:-:S03]  /*2cec0*/  PRMT R84, R248, 0x7632, R84 ;  /* 0x00007632f8547816 */ /* 0x000fc60000000054 */
        /* <DEDUP_REMOVED lines=19> */
[----:B------:R-:W-:Y:S01]  /*2d000*/  IMAD.WIDE R236, R0, 0x2, R2 ;  /* 0x0000000200ec7825 */ /* 0x000fe200078e0202 */
[----:B---3--:R-:W-:-:S02]  /*2d010*/  PRMT R87, R250, 0x7632, R87 ;  /* 0x00007632fa577816 */ /* 0x008fc40000000057 */
[----:B------:R-:W3:Y:S01]  /*2d020*/  LDL.LU R250, [R1+0x164] ;  /* 0x0001640001fa7983 */ /* 0x000ee20000300800 */
[----:B--2---:R-:W-:-:S03]  /*2d030*/  PRMT R86, R251, 0x7632, R86 ;  /* 0x00007632fb567816 */ /* 0x004fc60000000056 */
[----:B------:R-:W-:Y:S04]  /*2d040*/  @P5 STG.E.U16 desc[UR6][R242.64], R87 ;  /* 0x00000057f2005986 */ /* 0x000fe8000c101506 */
[----:B------:R0:W-:Y:S04]  /*2d050*/  @P6 STG.E.U16 desc[UR6][R240.64], R251 ;  /* 0x000000fbf0006986 */ /* 0x0001e8000c101506 */
[----:B------:R1:W-:Y:S01]  /*2d060*/  @P2 STG.E.U16 desc[UR6][R236.64], R86 ;  /* 0x00000056ec002986 */ /* 0x0003e2000c101506 */
[----:B------:R-:W-:Y:S01]  /*2d070*/  ISETP.LT.AND P2, PT, R5, UR18, !P4 ;  /* 0x0000001205007c0c */ /* 0x000fe2000e741270 */
[----:B------:R-:W-:-:S02]  /*2d080*/  VIADD R0, R0, UR5 ;  /* 0x0000000500007c36 */ /* 0x000fc40008000000 */
[----:B0-----:R-:W2:Y:S01]  /*2d090*/  LDL.LU R251, [R1+0x154] ;  /* 0x0001540001fb7983 */ /* 0x001ea20000300800 */
[----:B------:R-:W-:Y:S02]  /*2d0a0*/  ISETP.LT.AND P5, PT, R6, UR13, !P4 ;  /* 0x0000000d06007c0c */ /* 0x000fe4000e7a1270 */
[----:B------:R-:W-:Y:S01]  /*2d0b0*/  ISETP.LT.AND P6, PT, R7, UR11, !P4 ;  /* 0x0000000b07007c0c */ /* 0x000fe2000e7c1270 */
[----:B-1----:R-:W-:Y:S01]  /*2d0c0*/  IMAD.WIDE R86, R0, 0x2, R246 ;  /* 0x0000000200567825 */ /* 0x002fe200078e02f6 */
[----:B------:R-:W-:Y:S01]  /*2d0d0*/  ULDC.64 UR18, c[0x0][0x228] ;  /* 0x00008a0000127ab9 */ /* 0x000fe20000000a00 */
[----:B------:R-:W-:Y:S01]  /*2d0e0*/  ULDC UR5, c[0x0][0x248] ;  /* 0x0000920000057ab9 */ /* 0x000fe20000000800 */
[----:B------:R-:W-:Y:S01]  /*2d0f0*/  ULDC UR13, c[0x0][0x228] ;  /* 0x00008a00000d7ab9 */ /* 0x000fe20000000800 */
[----:B------:R-:W-:Y:S01]  /*2d100*/  VIADD R239, R4, 0x22 ;  /* 0x0000002204ef7836 */ /* 0x000fe20000000000 */
[----:B------:R-:W-:Y:S01]  /*2d110*/  ULDC UR11, c[0x0][0x228] ;  /* 0x00008a00000b7ab9 */ /* 0x000fe20000000800 */
[----:B----4-:R0:W-:Y:S04]  /*2d120*/  @P2 STG.E.U16 desc[UR6][R86.64], R249 ;  /* 0x000000f956002986 */ /* 0x0101e8000c101506 */
[----:B0-----:R-:W4:Y:S01]  /*2d130*/  LDL.LU.64 R86, [R1+0x16d0] ;  /* 0x0016d00001567983 */ /* 0x001f220000300a00 */
[----:B------:R-:W-:-:S03]  /*2d140*/  PRMT R85, R249, 0x7632, R85 ;  /* 0x00007632f9557816 */ /* 0x000fc60000000055 */
[----:B------:R-:W2:Y:S01]  /*2d150*/  LDL.LU R249, [R1+0x144] ;  /* 0x0001440001f97983 */ /* 0x000ea20000300800 */
[----:B------:R-:W-:Y:S01]  /*2d160*/  ISETP.LT.AND P4, PT, R8, UR9, !P4 ;  /* 0x0000000908007c0c */ /* 0x000fe2000e781270 */
[----:B------:R-:W-:Y:S01]  /*2d170*/  IMAD.WIDE R242, R0, 0x2, R244 ;  /* 0x0000000200f27825 */ /* 0x000fe200078e02f4 */
[----:B------:R-:W-:Y:S01]  /*2d180*/  PRMT R84, R248, 0x7632, R84 ;  /* 0x00007632f8547816 */ /* 0x000fe20000000054 */
[----:B------:R-:W-:Y:S02]  /*2d190*/  ULDC UR9, c[0x0][0x228] ;  /* 0x00008a0000097ab9 */ /* 0x000fe40000000800 */
[----:B------:R-:W-:Y:S01]  /*2d1a0*/  IMAD.WIDE R240, R0, 0x2, R10 ;  /* 0x0000000200f07825 */ /* 0x000fe200078e020a */
[----:B------:R-:W-:-:S03]  /*2d1b0*/  ISETP.GE.AND P2, PT, R239, UR19, PT ;  /* 0x00000013ef007c0c */ /* 0x000fc6000bf46270 */
[C---:B------:R-:W-:Y:S01]  /*2d1c0*/  IMAD.WIDE R236, R0.reuse, 0x2, R2 ;  /* 0x0000000200ec7825 */ /* 0x040fe200078e0202 */
        /* <DEDUP_REMOVED lines=12> */
[----:B------:R-:W-:Y:S02]  /*2d290*/  VIADD R239, R4, 0x23 ;  /* 0x0000002304ef7836 */ /* 0x000fe40000000000 */
[----:B---3--:R0:W-:Y:S01]  /*2d2a0*/  @P4 STG.E.U16 desc[UR6][R84.64], R250 ;  /* 0x000000fa54004986 */ /* 0x0081e2000c101506 */
[----:B------:R-:W-:Y:S01]  /*2d2b0*/  IMAD.WIDE R242, R0, 0x2, R244 ;  /* 0x0000000200f27825 */ /* 0x000fe200078e02f4 */
[----:B------:R-:W-:-:S02]  /*2d2c0*/  ULDC UR11, c[0x0][0x228] ;  /* 0x00008a00000b7ab9 */ /* 0x000fc40000000800 */
[----:B0-----:R-:W3:Y:S01]  /*2d2d0*/  LDL.LU.64 R84, [R1+0x16c8] ;  /* 0x0016c80001547983 */ /* 0x001ee20000300a00 */
[----:B------:R-:W-:Y:S01]  /*2d2e0*/  ISETP.LT.AND P2, PT, R8, UR9, !P2 ;  /* 0x0000000908007c0c */ /* 0x000fe2000d741270 */
[C---:B------:R-:W-:Y:S01]  /*2d2f0*/  IMAD.WIDE R240, R0.reuse, 0x2, R10 ;  /* 0x0000000200f07825 */ /* 0x040fe200078e020a */
[----:B------:R-:W-:Y:S01]  /*2d300*/  ISETP.GE.AND P4, PT, R239, UR17, PT ;  /* 0x00000011ef007c0c */ /* 0x000fe2000bf86270 */
[----:B------:R-:W-:Y:S02]  /*2d310*/  ULDC UR9, c[0x0][0x228] ;  /* 0x00008a0000097ab9 */ /* 0x000fe40000000800 */
[----:B------:R-:W-:-:S04]  /*2d320*/  IMAD.WIDE R236, R0, 0x2, R2 ;  /* 0x0000000200ec7825 */ /* 0x000fc800078e0202 */
[----:B------:R-:W-:Y:S01]  /*2d330*/  VIADD R0, R0, UR5 ;  /* 0x0000000500007c36 */ /* 0x000fe20008000000 */
[----:B------:R-:W-:Y:S01]  /*2d340*/  ULDC UR5, c[0x0][0x248] ;  /* 0x0000920000057ab9 */ /* 0x000fe20000000800 */
        /* <DEDUP_REMOVED lines=14> */
[----:B------:R-:W-:-:S04]  /*2d430*/  ULDC UR11, c[0x0][0x228] ;  /* 0x00008a00000b7ab9 */ /* 0x000fc80000000800 */
        /* <DEDUP_REMOVED lines=14> */
[----:B------:R1:W-:Y:S01]  /*2d520*/  @P4 STG.E.U16 desc[UR6][R236.64], R84 ;  /* 0x00000054ec004986 */ /* 0x0003e2000c101506 */
[----:B------:R-:W-:Y:S01]  /*2d530*/  ISETP.LT.AND P4, PT, R5, UR12, !P2 ;  /* 0x0000000c05007c0c */ /* 0x000fe2000d781270 */
[----:B------:R-:W-:-:S02]  /*2d540*/  ULDC UR12, c[0x0][0x228] ;  /* 0x00008a00000c7ab9 */ /* 0x000fc40000000800 */
[----:B0-----:R-:W3:Y:S01]  /*2d550*/  LDL.LU R248, [R1+0x138] ;  /* 0x0001380001f87983 */ /* 0x001ee20000300800 */
[----:B-1----:R-:W-:-:S09]  /*2d560*/  IMAD.WIDE R84, R0, 0x2, R246 ;  /* 0x0000000200547825 */ /* 0x002fd200078e02f6 */
[----:B----4-:R0:W-:Y:S04]  /*2d570*/  @P4 STG.E.U16 desc[UR6][R84.64], R250 ;  /* 0x000000fa54004986 */ /* 0x0101e8000c101506 */
[----:B0-----:R-:W4:Y:S01]  /*2d580*/  LDL.LU.64 R84, [R1+0x16b8] ;  /* 0x0016b80001547983 */ /* 0x001f220000300a00 */
[----:B--2---:R-:W-:-:S03]  /*2d590*/  PRMT R87, R250, 0x7632, R87 ;  /* 0x00007632fa577816 */ /* 0x004fc60000000057 */
[----:B------:R-:W2:Y:S01]  /*2d5a0*/  LDL.LU R250, [R1+0x16c] ;  /* 0x00016c0001fa7983 */ /* 0x000ea20000300800 */
[----:B------:R-:W-:Y:S01]  /*2d5b0*/  ISETP.LT.AND P5, PT, R6, UR12, !P2 ;  /* 0x0000000c06007c0c */ /* 0x000fe2000d7a1270 */
[----:B------:R-:W-:Y:S01]  /*2d5c0*/  VIADD R239, R4, 0x25 ;  /* 0x0000002504ef7836 */ /* 0x000fe20000000000 */
[----:B------:R-:W-:Y:S01]  /*2d5d0*/  ISETP.LT.AND P6, PT, R7, UR11, !P2 ;  /* 0x0000000b07007c0c */ /* 0x000fe2000d7c1270 */
[----:B------:R-:W-:Y:S01]  /*2d5e0*/  IMAD.WIDE R242, R0, 0x2, R244 ;  /* 0x0000000200f27825 */ /* 0x000fe200078e02f4 */
[----:B------:R-:W-:Y:S01]  /*2d5f0*/  ISETP.LT.AND P2, PT, R8, UR9, !P2 ;  /* 0x0000000908007c0c */ /* 0x000fe2000d741270 */
[----:B------:R-:W-:Y:S01]  /*2d600*/  ULDC.64 UR12, c[0x0][0x228] ;  /* 0x00008a00000c7ab9 */ /* 0x000fe20000000a00 */
[----:B------:R-:W-:Y:S01]  /*2d610*/  PRMT R86, R251, 0x7632, R86 ;  /* 0x00007632fb567816 */ /* 0x000fe20000000056 */
[C---:B------:R-:W-:Y:S01]  /*2d620*/  IMAD.WIDE R240, R0.reuse, 0x2, R10 ;  /* 0x0000000200f07825 */ /* 0x040fe200078e020a */
[----:B------:R-:W-:Y:S01]  /*2d630*/  ISETP.GE.AND P4, PT, R239, UR13, PT ;  /* 0x0000000def007c0c */ /* 0x000fe2000bf86270 */
[----:B------:R-:W-:Y:S01]  /*2d640*/  ULDC UR13, c[0x0][0x228] ;  /* 0x00008a00000d7ab9 */ /* 0x000fe20000000800 */
[----:B------:R-:W-:Y:S01]  /*2d650*/  ULDC UR11, c[0x0][0x228] ;  /* 0x00008a00000b7ab9 */ /* 0x000fe20000000800 */
[C---:B------:R-:W-:Y:S01]  /*2d660*/  IMAD.WIDE R236, R0.reuse, 0x2, R2 ;  /* 0x0000000200ec7825 */ /* 0x040fe200078e0202 */
[----:B------:R-:W-:Y:S01]  /*2d670*/  ULDC UR9, c[0x0][0x228] ;  /* 0x00008a0000097ab9 */ /* 0x000fe20000000800 */
        /* <DEDUP_REMOVED lines=40> */
[----:B--2---:R0:W-:Y:S04]  /*2d900*/  @P4 STG.E.U16 desc[UR6][R84.64], R250 ;  /* 0x000000fa54004986 */ /* 0x0041e8000c101506 */
        /* <DEDUP_REMOVED lines=9> */
[----:B------:R-:W2:Y:S01]  /*2d9a0*/  LDL.LU R250, [R1+0x120] ;  /* 0x0001200001fa7983 */ /* 0x000ea20000300800 */
[----:B------:R-:W-:-:S03]  /*2d9b0*/  PRMT R86, R251, 0x7632, R86 ;  /* 0x00007632fb567816 */ /* 0x000fc60000000056 */
[----:B------:R-:W-:Y:S04]  /*2d9c0*/  @P5 STG.E.U16 desc[UR6][R242.64], R87 ;  /* 0x00000057f2005986 */ /* 0x000fe8000c101506 */
[----:B------:R0:W-:Y:S04]  /*2d9d0*/  @P6 STG.E.U16 desc[UR6][R240.64], R251 ;  /* 0x000000fbf0006986 */ /* 0x0001e8000c101506 */
[----:B------:R1:W-:Y:S01]  /*2d9e0*/  @P2 STG.E.U16 desc[UR6][R236.64], R86 ;  /* 0x00000056ec002986 */ /* 0x0003e2000c101506 */
[----:B------:R-:W-:Y:S01]  /*2d9f0*/  ISETP.LT.AND P2, PT, R5, UR16, !P4 ;  /* 0x0000001005007c0c */ /* 0x000fe2000e741270 */
[----:B------:R-:W-:-:S02]  /*2da00*/  VIADD R239, R4, 0x28 ;  /* 0x0000002804ef7836 */ /* 0x000fc40000000000 */
[----:B0-----:R-:W3:Y:S01]  /*2da10*/  LDL.LU R251, [R1+0x110] ;  /* 0x0001100001fb7983 */ /* 0x001ee20000300800 */
[----:B------:R-:W-:Y:S02]  /*2da20*/  ISETP.LT.AND P5, PT, R6, UR13, !P4 ;  /* 0x0000000d06007c0c */ /* 0x000fe4000e7a1270 */
[----:B----4-:R-:W-:Y:S01]  /*2da30*/  PRMT R85, R249, 0x7632, R85 ;  /* 0x00007632f9557816 */ /* 0x010fe20000000055 */
[----:B-1----:R-:W-:Y:S01]  /*2da40*/  IMAD.WIDE R86, R0, 0x2, R246 ;  /* 0x0000000200567825 */ /* 0x002fe200078e02f6 */
[----:B------:R-:W-:Y:S01]  /*2da50*/  ISETP.LT.AND P6, PT, R7, UR11, !P4 ;  /* 0x0000000b07007c0c */ /* 0x000fe2000e7c1270 */
[----:B------:R-:W-:Y:S01]  /*2da60*/  ULDC.64 UR16, c[0x0][0x228] ;  /* 0x00008a0000107ab9 */ /* 0x000fe20000000a00 */
[----:B------:R-:W-:Y:S01]  /*2da70*/  PRMT R84, R248, 0x7632, R84 ;  /* 0x00007632f8547816 */ /* 0x000fe20000000054 */
[----:B------:R-:W-:Y:S02]  /*2da80*/  IMAD.WIDE R242, R0, 0x2, R244 ;  /* 0x0000000200f27825 */ /* 0x000fe400078e02f4 */
[----:B------:R0:W-:Y:S01]  /*2da90*/  @P2 STG.E.U16 desc[UR6][R86.64], R249 ;  /* 0x000000f956002986 */ /* 0x0001e2000c101506 */
[----:B------:R-:W-:Y:S01]  /*2daa0*/  ULDC UR13, c[0x0][0x228] ;  /* 0x00008a00000d7ab9 */ /* 0x000fe20000000800 */
[----:B------:R-:W-:-:S02]  /*2dab0*/  ULDC UR11, c[0x0][0x228] ;  /* 0x00008a00000b7ab9 */ /* 0x000fc40000000800 */
[----:B0-----:R-:W4:Y:S04]  /*2dac0*/  LDL.LU.64 R86, [R1+0x16a0] ;  /* 0x0016a00001567983 */ /* 0x001f280000300a00 */
[----:B------:R-:W3:Y:S01]  /*2dad0*/  LDL.LU R249, [R1+0x100] ;  /* 0x0001000001f97983 */ /* 0x000ee20000300800 */
        /* <DEDUP_REMOVED lines=10> */
[----:B0-----:R-:W3:Y:S01]  /*2db80*/  LDL.LU R248, [R1+0xf0] ;  /* 0x0000f00001f87983 */ /* 0x001ee20000300800 */
[----:B------:R-:W-:Y:S01]  /*2db90*/  ISETP.LT.AND P5, PT, R6, UR13, !P2 ;  /* 0x0000000d06007c0c */ /* 0x000fe2000d7a1270 */
[----:B------:R-:W-:Y:S01]  /*2dba0*/  VIADD R239, R4, 0x29 ;  /* 0x0000002904ef7836 */ /* 0x000fe20000000000 */
[----:B------:R-:W-:Y:S01]  /*2dbb0*/  ISETP.LT.AND P6, PT, R7, UR11, !P2 ;  /* 0x0000000b07007c0c */ /* 0x000fe2000d7c1270 */
[----:B-1----:R-:W-:Y:S01]  /*2dbc0*/  IMAD.WIDE R84, R0, 0x2, R246 ;  /* 0x0000000200547825 */ /* 0x002fe200078e02f6 */
[----:B------:R-:W-:Y:S01]  /*2dbd0*/  ULDC.64 UR14, c[0x0][0x228] ;  /* 0x00008a00000e7ab9 */ /* 0x000fe20000000a00 */
[----:B------:R-:W-:Y:S01]  /*2dbe0*/  ULDC UR5, c[0x0][0x248] ;  /* 0x0000920000057ab9 */ /* 0x000fe20000000800 */
[----:B------:R-:W-:-:S03]  /*2dbf0*/  ULDC UR11, c[0x0][0x228] ;  /* 0x00008a00000b7ab9 */ /* 0x000fc60000000800 */
[----:B--2---:R0:W-:Y:S04]  /*2dc00*/  @P4 STG.E.U16 desc[UR6][R84.64], R250 ;  /* 0x000000fa54004986 */ /* 0x0041e8000c101506 */
[----:B0-----:R-:W2:Y:S01]  /*2dc10*/  LDL.LU.64 R84, [R1+0x1698] ;  /* 0x0016980001547983 */ /* 0x001ea20000300a00 */
[----:B------:R-:W-:Y:S01]  /*2dc20*/  ISETP.LT.AND P2, PT, R8, UR9, !P2 ;  /* 0x0000000908007c0c */ /* 0x000fe2000d741270 */
[C---:B------:R-:W-:Y:S01]  /*2dc30*/  IMAD.WIDE R242, R0.reuse, 0x2, R244 ;  /* 0x0000000200f27825 */ /* 0x040fe200078e02f4 */
[----:B------:R-:W-:Y:S01]  /*2dc40*/  ISETP.GE.AND P4, PT, R239, UR15, PT ;  /* 0x0000000fef007c0c */ /* 0x000fe2000bf86270 */
[----:B------:R-:W-:Y:S02]  /*2dc50*/  ULDC UR9, c[0x0][0x228] ;  /* 0x00008a0000097ab9 */ /* 0x000fe40000000800 */
[----:B------:R-:W-:-:S04]  /*2dc60*/  IMAD.WIDE R240, R0, 0x2, R10 ;  /* 0x0000000200f07825 */ /* 0x000fc800078e020a */
[----:B------:R-:W-:-:S04]  /*2dc70*/  IMAD.WIDE R236, R0, 0x2, R2 ;  /* 0x0000000200ec7825 */ /* 0x000fc800078e0202 */
[----:B------:R-:W-:Y:S01]  /*2dc80*/  VIADD R0, R0, UR5 ;  /* 0x0000000500007c36 */ /* 0x000fe20008000000 */
[----:B------:R-:W-:Y:S01]  /*2dc90*/  ULDC UR5, c[0x0][0x248] ;  /* 0x0000920000057ab9 */ /* 0x000fe20000000800 */
[----:B----4-:R-:W-:Y:S02]  /*2dca0*/  PRMT R87, R250, 0x7632, R87 ;  /* 0x00007632fa577816 */ /* 0x010fe40000000057 */
[----:B------:R-:W4:Y:S01]  /*2dcb0*/  LDL.LU R250, [R1+0x124] ;  /* 0x0001240001fa7983 */ /* 0x000f220000300800 */
[----:B---3--:R-:W-:-:S03]  /*2dcc0*/  PRMT R86, R251, 0x7632, R86 ;  /* 0x00007632fb567816 */ /* 0x008fc60000000056 */
[----:B------:R-:W-:Y:S04]  /*2dcd0*/  @P5 STG.E.U16 desc[UR6][R242.64], R87 ;  /* 0x00000057f2005986 */ /* 0x000fe8000c101506 */
[----:B------:R0:W-:Y:S04]  /*2dce0*/  @P6 STG.E.U16 desc[UR6][R240.64], R251 ;  /* 0x000000fbf0006986 */ /* 0x0001e8000c101506 */
[----:B------:R1:W-:Y:S01]  /*2dcf0*/  @P2 STG.E.U16 desc[UR6][R236.64], R86 ;  /* 0x00000056ec002986 */ /* 0x0003e2000c101506 */
[----:B------:R-:W-:Y:S01]  /*2dd00*/  ISETP.LT.AND P2, PT, R5, UR12, !P4 ;  /* 0x0000000c05007c0c */ /* 0x000fe2000e741270 */
[----:B------:R-:W-:-:S02]  /*2dd10*/  ULDC UR12, c[0x0][0x228] ;  /* 0x00008a00000c7ab9 */ /* 0x000fc40000000800 */
[----:B0-----:R-:W3:Y:S01]  /*2dd20*/  LDL.LU R251, [R1+0x114] ;  /* 0x0001140001fb7983 */ /* 0x001ee20000300800 */
[----:B-1----:R-:W-:-:S09]  /*2dd30*/  IMAD.WIDE R86, R0, 0x2, R246 ;  /* 0x0000000200567825 */ /* 0x002fd200078e02f6 */
[----:B------:R0:W-:Y:S04]  /*2dd40*/  @P2 STG.E.U16 desc[UR6][R86.64], R249 ;  /* 0x000000f956002986 */ /* 0x0001e8000c101506 */
[----:B0-----:R-:W3:Y:S01]  /*2dd50*/  LDL.LU.64 R86, [R1+0x1690] ;  /* 0x0016900001567983 */ /* 0x001ee20000300a00 */
[----:B------:R-:W-:Y:S01]  /*2dd60*/  ISETP.LT.AND P5, PT, R6, UR12, !P4 ;  /* 0x0000000c06007c0c */ /* 0x000fe2000e7a1270 */
[----:B------:R-:W-:Y:S01]  /*2dd70*/  VIADD R239, R4, 0x2a ;  /* 0x0000002a04ef7836 */ /* 0x000fe20000000000 */
[----:B------:R-:W-:Y:S01]  /*2dd80*/  ISETP.LT.AND P6, PT, R7, UR11, !P4 ;  /* 0x0000000b07007c0c */ /* 0x000fe2000e7c1270 */
[----:B------:R-:W-:Y:S01]  /*2dd90*/  IMAD.WIDE R242, R0, 0x2, R244 ;  /* 0x0000000200f27825 */ /* 0x000fe200078e02f4 */
[----:B------:R-:W-:Y:S01]  /*2dda0*/  ISETP.LT.AND P4, PT, R8, UR9, !P4 ;  /* 0x0000000908007c0c */ /* 0x000fe2000e781270 */
[----:B------:R-:W-:Y:S01]  /*2ddb0*/  ULDC.64 UR12, c[0x0][0x228] ;  /* 0x00008a00000c7ab9 */ /* 0x000fe20000000a00 */
[----:B--2---:R-:W-:Y:S01]  /*2ddc0*/  PRMT R85, R249, 0x7632, R85 ;  /* 0x00007632f9557816 */ /* 0x004fe20000000055 */
[----:B------:R-:W-:Y:S01]  /*2ddd0*/  IMAD.WIDE R240, R0, 0x2, R10 ;  /* 0x0000000200f07825 */ /* 0x000fe200078e020a */
[----:B------:R-:W2:Y:S01]  /*2dde0*/  LDL.LU R249, [R1+0x104] ;  /* 0x0001040001f97983 */ /* 0x000ea20000300800 */
[----:B------:R-:W-:Y:S01]  /*2ddf0*/  PRMT R84, R248, 0x7632, R84 ;  /* 0x00007632f8547816 */ /* 0x000fe20000000054 */
[----:B------:R-:W-:Y:S01]  /*2de00*/  ULDC UR11, c[0x0][0x228] ;  /* 0x00008a00000b7ab9 */ /* 0x000fe20000000800 */
[----:B------:R-:W-:Y:S01]  /*2de10*/  IMAD.WIDE R236, R0, 0x2, R2 ;  /* 0x0000000200ec7825 */ /* 0x000fe200078e0202 */
[----:B------:R-:W-:Y:S01]  /*2de20*/  ISETP.GE.AND P2, PT, R239, UR13, PT ;  /* 0x0000000def007c0c */ /* 0x000fe2000bf46270 */
[----:B------:R-:W-:Y:S01]  /*2de30*/  @P5 STG.E.U16 desc[UR6][R242.64], R85 ;  /* 0x00000055f2005986 */ /* 0x000fe2000c101506 */
[----:B------:R-:W-:Y:S01]  /*2de40*/  ULDC UR13, c[0x0][0x228] ;  /* 0x00008a00000d7ab9 */ /* 0x000fe20000000800 */
[----:B------:R-:W-:-:S02]  /*2de50*/  ULDC UR9, c[0x0][0x228] ;  /* 0x00008a0000097ab9 */ /* 0x000fc40000000800 */
        /* <DEDUP_REMOVED lines=15> */
[----:B---3--:R-:W-:-:S03]  /*2df50*/  PRMT R87, R250, 0x7632, R87 ;  /* 0x00007632fa577816 */ /* 0x008fc60000000057 */
[----:B------:R-:W3:Y:S01]  /*2df60*/  LDL.LU R250, [R1+0x128] ;  /* 0x0001280001fa7983 */ /* 0x000ee20000300800 */
[----:B------:R-:W-:Y:S01]  /*2df70*/  ISETP.LT.AND P2, PT, R8, UR9, !P2 ;  /* 0x0000000908007c0c */ /* 0x000fe2000d741270 */
[C---:B------:R-:W-:Y:S01]  /*2df80*/  IMAD.WIDE R242, R0.reuse, 0x2, R244 ;  /* 0x0000000200f27825 */ /* 0x040fe200078e02f4 */
        /* <DEDUP_REMOVED lines=10> */
[----:B0-----:R-:W3:Y:S01]  /*2e030*/  LDL.LU R251, [R1+0x118] ;  /* 0x0001180001fb7983 */ /* 0x001ee20000300800 */
[----:B------:R-:W-:Y:S02]  /*2e040*/  ISETP.LT.AND P5, PT, R6, UR13, !P4 ;  /* 0x0000000d06007c0c */ /* 0x000fe4000e7a1270 */
[----:B------:R-:W-:Y:S01]  /*2e050*/  ISETP.LT.AND P6, PT, R7, UR11, !P4 ;  /* 0x0000000b07007c0c */ /* 0x000fe2000e7c1270 */
[----:B-1----:R-:W-:Y:S01]  /*2e060*/  IMAD.WIDE R86, R0, 0x2, R246 ;  /* 0x0000000200567825 */ /* 0x002fe200078e02f6 */
[----:B------:R-:W-:Y:S01]  /*2e070*/  ULDC.64 UR18, c[0x0][0x228] ;  /* 0x00008a0000127ab9 */ /* 0x000fe20000000a00 */
[----:B------:R-:W-:Y:S01]  /*2e080*/  ULDC UR5, c[0x0][0x248] ;  /* 0x0000920000057ab9 */ /* 0x000fe20000000800 */
[----:B------:R-:W-:Y:S01]  /*2e090*/  ULDC UR13, c[0x0][0x228] ;  /* 0x00008a00000d7ab9 */ /* 0x000fe20000000800 */
[----:B------:R-:W-:Y:S02]  /*2e0a0*/  VIADD R239, R4, 0x2c ;  /* 0x0000002c04ef7836 */ /* 0x000fe40000000000 */
[----:B--2---:R0:W-:Y:S01]  /*2e0b0*/  @P2 STG.E.U16 desc[UR6][R86.64], R249 ;  /* 0x000000f956002986 */ /* 0x0041e2000c101506 */
[----:B------:R-:W-:Y:S01]  /*2e0c0*/  IMAD.WIDE R242, R0, 0x2, R244 ;  /* 0x0000000200f27825 */ /* 0x000fe200078e02f4 */
[----:B------:R-:W-:-:S02]  /*2e0d0*/  ULDC UR11, c[0x0][0x228] ;  /* 0x00008a00000b7ab9 */ /* 0x000fc40000000800 */
        /* <DEDUP_REMOVED lines=24> */
[----:B---3--:R0:W-:Y:S04]  /*2e260*/  @P4 STG.E.U16 desc[UR6][R84.64], R250 ;  /* 0x000000fa54004986 */ /* 0x0081e8000c101506 */
        /* <DEDUP_REMOVED lines=23> */
[----:B----4-:R0:W-:Y:S04]  /*2e3e0*/  @P2 STG.E.U16 desc[UR6][R86.64], R249 ;  /* 0x000000f956002986 */ /* 0x0101e8000c101506 */
[----:B0-----:R-:W4:Y:S01]  /*2e3f0*/  LDL.LU.64 R86, [R1+0x1670] ;  /* 0x0016700001567983 */ /* 0x001f220000300a00 */
[----:B---3--:R-:W-:-:S03]  /*2e400*/  PRMT R85, R249, 0x7632, R85 ;  /* 0x00007632f9557816 */ /* 0x008fc60000000055 */
[----:B------:R-:W3:Y:S01]  /*2e410*/  LDL.LU R249, [R1+0x10c] ;  /* 0x00010c0001f97983 */ /* 0x000ee20000300800 */
[----:B------:R-:W-:Y:S01]  /*2e420*/  ISETP.LT.AND P4, PT, R8, UR9, !P4 ;  /* 0x0000000908007c0c */ /* 0x000fe2000e781270 */
[----:B------:R-:W-:Y:S01]  /*2e430*/  IMAD.WIDE R240, R0, 0x2, R10 ;  /* 0x0000000200f07825 */ /* 0x000fe200078e020a */
[----:B------:R-:W-:-:S03]  /*2e440*/  PRMT R84, R248, 0x7632, R84 ;  /* 0x00007632f8547816 */ /* 0x000fc60000000054 */
[----:B------:R-:W-:Y:S01]  /*2e450*/  IMAD.WIDE R236, R0, 0x2, R2 ;  /* 0x0000000200ec7825 */ /* 0x000fe200078e0202 */
[----:B------:R-:W-:Y:S01]  /*2e460*/  ISETP.GE.AND P2, PT, R239, UR15, PT ;  /* 0x0000000fef007c0c */ /* 0x000fe2000bf46270 */
[----:B------:R-:W-:Y:S01]  /*2e470*/  @P5 STG.E.U16 desc[UR6][R242.64], R85 ;  /* 0x00000055f2005986 */ /* 0x000fe2000c101506 */
[----:B------:R-:W-:-:S03]  /*2e480*/  ULDC UR9, c[0x0][0x228] ;  /* 0x00008a0000097ab9 */ /* 0x000fc60000000800 */
[----:B------:R0:W-:Y:S04]  /*2e490*/  @P6 STG.E.U16 desc[UR6][R240.64], R248 ;  /* 0x000000f8f0006986 */ /* 0x0001e8000c101506 */
[----:B------:R1:W-:Y:S01]  /*2e4a0*/  @P4 STG.E.U16 desc[UR6][R236.64], R84 ;  /* 0x00000054ec004986 */ /* 0x0003e2000c101506 */
[----:B------:R-:W-:Y:S01]  /*2e4b0*/  ISETP.LT.AND P4, PT, R5, UR12, !P2 ;  /* 0x0000000c05007c0c */ /* 0x000fe2000d781270 */
[----:B------:R-:W-:Y:S01]  /*2e4c0*/  VIADD R0, R0, UR5 ;  /* 0x0000000500007c36 */ /* 0x000fe20008000000 */
[----:B------:R-:W-:Y:S01]  /*2e4d0*/  ULDC UR12, c[0x0][0x228] ;  /* 0x00008a00000c7ab9 */ /* 0x000fe20000000800 */
[----:B0-----:R-:W3:Y:S01]  /*2e4e0*/  LDL.LU R248, [R1+0xfc] ;  /* 0x0000fc0001f87983 */ /* 0x001ee20000300800 */
[----:B------:R-:W-:Y:S01]  /*2e4f0*/  ISETP.LT.AND P6, PT, R7, UR11, !P2 ;  /* 0x0000000b07007c0c */ /* 0x000fe2000d7c1270 */
[----:B------:R-:W-:Y:S01]  /*2e500*/  VIADD R239, R4, 0x2f ;  /* 0x0000002f04ef7836 */ /* 0x000fe20000000000 */
[----:B------:R-:W-:Y:S01]  /*2e510*/  ULDC UR5, c[0x0][0x248] ;  /* 0x0000920000057ab9 */ /* 0x000fe20000000800 */
[----:B-1----:R-:W-:Y:S01]  /*2e520*/  IMAD.WIDE R84, R0, 0x2, R246 ;  /* 0x0000000200547825 */ /* 0x002fe200078e02f6 */
[----:B------:R-:W-:Y:S01]  /*2e530*/  ISETP.LT.AND P5, PT, R6, UR12, !P2 ;  /* 0x0000000c06007c0c */ /* 0x000fe2000d7a1270 */
[----:B------:R-:W-:Y:S01]  /*2e540*/  ULDC.64 UR12, c[0x0][0x228] ;  /* 0x00008a00000c7ab9 */ /* 0x000fe20000000a00 */
[----:B------:R-:W-:-:S03]  /*2e550*/  ULDC UR11, c[0x0][0x228] ;  /* 0x00008a00000b7ab9 */ /* 0x000fc60000000800 */
[----:B--2---:R0:W-:Y:S04]  /*2e560*/  @P4 STG.E.U16 desc[UR6][R84.64], R250 ;  /* 0x000000fa54004986 */ /* 0x0041e8000c101506 */
[----:B0-----:R-:W2:Y:S01]  /*2e570*/  LDL.LU.64 R84, [R1+0x1668] ;  /* 0x0016680001547983 */ /* 0x001ea20000300a00 */
        /* <DEDUP_REMOVED lines=64> */
[----:B------:R-:W-:Y:S02]  /*2e980*/  VIADD R0, R0, UR5 ;  /* 0x0000000500007c36 */ /* 0x000fe40008000000 */
[----:B0-----:R-:W3:Y:S01]  /*2e990*/  LDL.LU R251, [R1+0xd4] ;  /* 0x0000d40001fb7983 */ /* 0x001ee20000300800 */
        /* <DEDUP_REMOVED lines=8> */
[----:B--2---:R0:W-:Y:S04]  /*2ea20*/  @P2 STG.E.U16 desc[UR6][R86.64], R249 ;  /* 0x000000f956002986 */ /* 0x0041e8000c101506 */
[----:B0-----:R-:W2:Y:S01]  /*2ea30*/  LDL.LU.64 R86, [R1+0x1650] ;  /* 0x0016500001567983 */ /* 0x001ea20000300a00 */
[----:B------:R-:W-:Y:S01]  /*2ea40*/  ISETP.LT.AND P4, PT, R8, UR9, !P4 ;  /* 0x0000000908007c0c */ /* 0x000fe2000e781270 */
[----:B------:R-:W-:Y:S01]  /*2ea50*/  IMAD.WIDE R242, R0, 0x2, R244 ;  /* 0x0000000200f27825 */ /* 0x000fe200078e02f4 */
[----:B------:R-:W-:Y:S01]  /*2ea60*/  ISETP.GE.AND P2, PT, R239, UR17, PT ;  /* 0x00000011ef007c0c */ /* 0x000fe2000bf46270 */
[----:B------:R-:W-:-:S02]  /*2ea70*/  ULDC UR9, c[0x0][0x228] ;  /* 0x00008a0000097ab9 */ /* 0x000fc40000000800 */
        /* <DEDUP_REMOVED lines=18> */
[----:B------:R-:W-:-:S04]  /*2eba0*/  ULDC UR11, c[0x0][0x228] ;  /* 0x00008a00000b7ab9 */ /* 0x000fc80000000800 */
        /* <DEDUP_REMOVED lines=16> */
[----:B------:R-:W-:-:S02]  /*2ecb0*/  ULDC UR12, c[0x0][0x228] ;  /* 0x00008a00000c7ab9 */ /* 0x000fc40000000800 */
[----:B0-----:R-:W2:Y:S01]  /*2ecc0*/  LDL.LU R251, [R1+0xd8] ;  /* 0x0000d80001fb7983 */ /* 0x001ea20000300800 */
[----:B-1----:R-:W-:-:S09]  /*2ecd0*/  IMAD.WIDE R86, R0, 0x2, R246 ;  /* 0x0000000200567825 */ /* 0x002fd200078e02f6 */
[----:B----4-:R0:W-:Y:S04]  /*2ece0*/  @P2 STG.E.U16 desc[UR6][R86.64], R249 ;  /* 0x000000f956002986 */ /* 0x0101e8000c101506 */
[----:B0-----:R-:W4:Y:S01]  /*2ecf0*/  LDL.LU.64 R86, [R1+0x1640] ;  /* 0x0016400001567983 */ /* 0x001f220000300a00 */
[----:B---3--:R-:W-:-:S03]  /*2ed00*/  PRMT R85, R249, 0x7632, R85 ;  /* 0x00007632f9557816 */ /* 0x008fc60000000055 */
[----:B------:R-:W3:Y:S01]  /*2ed10*/  LDL.LU R249, [R1+0xc8] ;  /* 0x0000c80001f97983 */ /* 0x000ee20000300800 */
        /* <DEDUP_REMOVED lines=73> */
[C---:B-1----:R-:W-:Y:S01]  /*2f1b0*/  IMAD.WIDE R84, R0.reuse, 0x2, R246 ;  /* 0x0000000200547825 */ /* 0x042fe200078e02f6 */
        /* <DEDUP_REMOVED lines=56> */
[C---:B------:R-:W-:Y:S01]  /*2f540*/  IMAD.WIDE R240, R0.reuse, 0x2, R10 ;  /* 0x0000000200f07825 */ /* 0x040fe200078e020a */
        /* <DEDUP_REMOVED lines=231> */
[----:B------:R-:W-:Y:S01]  /*303c0*/  PRMT R84, R248, 0x7632, R84 ;  /* 0x00007632f8547816 */ /* 0x000fe20000000054 */
[----:B------:R-:W2:Y:S04]  /*303d0*/  LDL.LU R249, [R1+0x44] ;  /* 0x0000440001f97983 */ /* 0x000ea80000300800 */
        /* <DEDUP_REMOVED lines=38> */
[----:B------:R-:W-:Y:S01]  /*30640*/  ISETP.LT.AND P4, PT, R8, UR9, !P4 ;  /* 0x0000000908007c0c */ /* 0x000fe2000e781270 */
[C---:B------:R-:W-:Y:S01]  /*30650*/  IMAD.WIDE R242, R0.reuse, 0x2, R244 ;  /* 0x0000000200f27825 */ /* 0x040fe200078e02f4 */
[----:B------:R-:W-:Y:S01]  /*30660*/  ULDC UR11, c[0x0][0x228] ;  /* 0x00008a00000b7ab9 */ /* 0x000fe20000000800 */
[----:B0-----:R-:W2:Y:S02]  /*30670*/  LDL.LU.64 R86, [R1+0x15c0] ;  /* 0x0015c00001567983 */ /* 0x001ea40000300a00 */
[----:B------:R-:W-:Y:S01]  /*30680*/  IMAD.WIDE R240, R0, 0x2, R10 ;  /* 0x0000000200f07825 */ /* 0x000fe200078e020a */
[----:B------:R-:W-:Y:S01]  /*30690*/  ISETP.GE.AND P2, PT, R239, UR21, PT ;  /* 0x00000015ef007c0c */ /* 0x000fe2000bf46270 */
[----:B------:R-:W-:-:S02]  /*306a0*/  ULDC UR9, c[0x0][0x228] ;  /* 0x00008a0000097ab9 */ /* 0x000fc40000000800 */
[----:B------:R-:W-:-:S04]  /*306b0*/  IMAD.WIDE R236, R0, 0x2, R2 ;  /* 0x0000000200ec7825 */ /* 0x000fc800078e0202 */
[----:B------:R-:W-:Y:S01]  /*306c0*/  VIADD R0, R0, UR5 ;  /* 0x0000000500007c36 */ /* 0x000fe20008000000 */
[----:B------:R-:W-:Y:S01]  /*306d0*/  ULDC UR5, c[0x0][0x248] ;  /* 0x0000920000057ab9 */ /* 0x000fe20000000800 */
[----:B----4-:R-:W-:Y:S02]  /*306e0*/  PRMT R85, R249, 0x7632, R85 ;  /* 0x00007632f9557816 */ /* 0x010fe40000000055 */
[----:B------:R-:W-:Y:S01]  /*306f0*/  PRMT R84, R248, 0x7632, R84 ;  /* 0x00007632f8547816 */ /* 0x000fe20000000054 */
[----:B------:R-:W4:Y:S04]  /*30700*/  LDL.LU R249, [R1+0x48] ;  /* 0x0000480001f97983 */ /* 0x000f280000300800 */
        /* <DEDUP_REMOVED lines=35> */
[C---:B-1----:R-:W-:Y:S01]  /*30940*/  IMAD.WIDE R86, R0.reuse, 0x2, R246 ;  /* 0x0000000200567825 */ /* 0x042fe200078e02f6 */
[----:B------:R-:W-:Y:S01]  /*30950*/  ULDC UR13, c[0x0][0x228] ;  /* 0x00008a00000d7ab9 */ /* 0x000fe20000000800 */
[----:B------:R-:W-:Y:S02]  /*30960*/  ULDC UR11, c[0x0][0x228] ;  /* 0x00008a00000b7ab9 */ /* 0x000fe40000000800 */
[----:B------:R-:W-:Y:S01]  /*30970*/  IMAD.WIDE R240, R0, 0x2, R10 ;  /* 0x0000000200f07825 */ /* 0x000fe200078e020a */
[----:B----4-:R0:W-:Y:S04]  /*30980*/  @P2 STG.E.U16 desc[UR6][R86.64], R249 ;  /* 0x000000f956002986 */ /* 0x0101e8000c101506 */
[----:B0-----:R-:W4:Y:S01]  /*30990*/  LDL.LU.64 R86, [R1+0x15b0] ;  /* 0x0015b00001567983 */ /* 0x001f220000300a00 */
[----:B---3--:R-:W-:-:S02]  /*309a0*/  PRMT R85, R249, 0x7632, R85 ;  /* 0x00007632f9557816 */ /* 0x008fc40000000055 */
[----:B------:R-:W-:-:S03]  /*309b0*/  PRMT R84, R248, 0x7632, R84 ;  /* 0x00007632f8547816 */ /* 0x000fc60000000054 */
[----:B------:R-:W-:Y:S04]  /*309c0*/  @P5 STG.E.U16 desc[UR6][R242.64], R85 ;  /* 0x00000055f2005986 */ /* 0x000fe8000c101506 */
[----:B------:R0:W-:Y:S04]  /*309d0*/  @P6 STG.E.U16 desc[UR6][R240.64], R248 ;  /* 0x000000f8f0006986 */ /* 0x0001e8000c101506 */
[----:B0-----:R-:W3:Y:S01]  /*309e0*/  LDL.LU R248, [R1+0x4c] ;  /* 0x00004c0001f87983 */ /* 0x001ee20000300800 */
[----:B------:R-:W-:Y:S01]  /*309f0*/  ISETP.LT.AND P4, PT, R8, UR9, !P4 ;  /* 0x0000000908007c0c */ /* 0x000fe2000e781270 */
[C---:B------:R-:W-:Y:S01]  /*30a00*/  IMAD.WIDE R236, R0.reuse, 0x2, R2 ;  /* 0x0000000200ec7825 */ /* 0x040fe200078e0202 */
[----:B------:R-:W-:Y:S01]  /*30a10*/  ISETP.GE.AND P2, PT, R239, UR17, PT ;  /* 0x00000011ef007c0c */ /* 0x000fe2000bf46270 */
[----:B------:R-:W3:Y:S01]  /*30a20*/  LDL.LU R249, [R1+0x3c] ;  /* 0x00003c0001f97983 */ /* 0x000ee20000300800 */
[----:B------:R-:W-:Y:S01]  /*30a30*/  ULDC UR9, c[0x0][0x228] ;  /* 0x00008a0000097ab9 */ /* 0x000fe20000000800 */
[----:B------:R-:W-:-:S08]  /*30a40*/  VIADD R0, R0, UR5 ;  /* 0x0000000500007c36 */ /* 0x000fd00008000000 */
[----:B------:R0:W-:Y:S01]  /*30a50*/  @P4 STG.E.U16 desc[UR6][R236.64], R84 ;  /* 0x00000054ec004986 */ /* 0x0001e2000c101506 */
[----:B------:R-:W-:Y:S02]  /*30a60*/  ISETP.LT.AND P4, PT, R5, UR14, !P2 ;  /* 0x0000000e05007c0c */ /* 0x000fe4000d781270 */
[----:B------:R-:W-:Y:S02]  /*30a70*/  ISETP.LT.AND P5, PT, R6, UR13, !P2 ;  /* 0x0000000d06007c0c */ /* 0x000fe4000d7a1270 */
[----:B------:R-:W-:Y:S01]  /*30a80*/  ISETP.LT.AND P6, PT, R7, UR11, !P2 ;  /* 0x0000000b07007c0c */ /* 0x000fe2000d7c1270 */
[----:B------:R-:W-:Y:S01]  /*30a90*/  VIADD R239, R4, 0x47 ;  /* 0x0000004704ef7836 */ /* 0x000fe20000000000 */
[----:B------:R-:W-:Y:S01]  /*30aa0*/  ULDC UR5, c[0x0][0x248] ;  /* 0x0000920000057ab9 */ /* 0x000fe20000000800 */
[----:B0-----:R-:W-:Y:S01]  /*30ab0*/  IMAD.WIDE R84, R0, 0x2, R246 ;  /* 0x0000000200547825 */ /* 0x001fe200078e02f6 */
[----:B------:R-:W-:Y:S01]  /*30ac0*/  ULDC.64 UR14, c[0x0][0x228] ;  /* 0x00008a00000e7ab9 */ /* 0x000fe20000000a00 */
[----:B------:R-:W-:-:S04]  /*30ad0*/  ULDC UR11, c[0x0][0x228] ;  /* 0x00008a00000b7ab9 */ /* 0x000fc80000000800 */
        /* <DEDUP_REMOVED lines=17> */
[----:B------:R-:W-:-:S02]  /*30bf0*/  ULDC UR12, c[0x0][0x228] ;  /* 0x00008a00000c7ab9 */ /* 0x000fc40000000800 */
[----:B0-----:R-:W4:Y:S01]  /*30c00*/  LDL.LU R251, [R1+0x10] ;  /* 0x0000100001fb7983 */ /* 0x001f220000300800 */
[----:B-1----:R-:W-:-:S09]  /*30c10*/  IMAD.WIDE R86, R0, 0x2, R246 ;  /* 0x0000000200567825 */ /* 0x002fd200078e02f6 */
[----:B---3--:R0:W-:Y:S04]  /*30c20*/  @P2 STG.E.U16 desc[UR6][R86.64], R248 ;  /* 0x000000f856002986 */ /* 0x0081e8000c101506 */
[----:B0-----:R-:W3:Y:S01]  /*30c30*/  LDL.LU.64 R86, [R1+0x15a0] ;  /* 0x0015a00001567983 */ /* 0x001ee20000300a00 */
[----:B------:R-:W-:Y:S01]  /*30c40*/  ISETP.LT.AND P5, PT, R6, UR12, !P4 ;  /* 0x0000000c06007c0c */ /* 0x000fe2000e7a1270 */
[----:B------:R-:W-:Y:S01]  /*30c50*/  VIADD R239, R4, 0x48 ;  /* 0x0000004804ef7836 */ /* 0x000fe20000000000 */
[----:B------:R-:W-:Y:S01]  /*30c60*/  ISETP.LT.AND P6, PT, R7, UR11, !P4 ;  /* 0x0000000b07007c0c */ /* 0x000fe2000e7c1270 */
[----:B------:R-:W-:Y:S01]  /*30c70*/  IMAD.WIDE R242, R0, 0x2, R244 ;  /* 0x0000000200f27825 */ /* 0x000fe200078e02f4 */
[----:B------:R-:W-:Y:S01]  /*30c80*/  ISETP.LT.AND P4, PT, R8, UR9, !P4 ;  /* 0x0000000908007c0c */ /* 0x000fe2000e781270 */
[----:B------:R-:W-:Y:S01]  /*30c90*/  ULDC.64 UR12, c[0x0][0x228] ;  /* 0x00008a00000c7ab9 */ /* 0x000fe20000000a00 */
[----:B------:R-:W-:Y:S01]  /*30ca0*/  ULDC UR11, c[0x0][0x228] ;  /* 0x00008a00000b7ab9 */ /* 0x000fe20000000800 */
[C---:B------:R-:W-:Y:S01]  /*30cb0*/  IMAD.WIDE R240, R0.reuse, 0x2, R10 ;  /* 0x0000000200f07825 */ /* 0x040fe200078e020a */
[----:B------:R-:W-:Y:S01]  /*30cc0*/  ISETP.GE.AND P2, PT, R239, UR13, PT ;  /* 0x0000000def007c0c */ /* 0x000fe2000bf46270 */
[----:B------:R-:W-:Y:S01]  /*30cd0*/  ULDC UR13, c[0x0][0x228] ;  /* 0x00008a00000d7ab9 */ /* 0x000fe20000000800 */
[----:B------:R-:W-:Y:S01]  /*30ce0*/  ULDC UR9, c[0x0][0x228] ;  /* 0x00008a0000097ab9 */ /* 0x000fe20000000800 */
        /* <DEDUP_REMOVED lines=10> */
[----:B------:R-:W-:-:S02]  /*30d90*/  VIADD R239, R4, 0x49 ;  /* 0x0000004904ef7836 */ /* 0x000fc40000000000 */
[----:B0-----:R-:W2:Y:S01]  /*30da0*/  LDL.LU R249, [R1] ;  /* 0x0000000001f97983 */ /* 0x001ea20000300800 */
        /* <DEDUP_REMOVED lines=31> */
[C---:B------:R-:W-:Y:S01]  /*30fa0*/  IMAD.WIDE R242, R0.reuse, 0x2, R244 ;  /* 0x0000000200f27825 */ /* 0x040fe200078e02f4 */
[----:B------:R-:W-:Y:S01]  /*30fb0*/  ULDC UR11, c[0x0][0x228] ;  /* 0x00008a00000b7ab9 */ /* 0x000fe20000000800 */
[----:B------:R-:W-:Y:S01]  /*30fc0*/  ULDC UR9, c[0x0][0x228] ;  /* 0x00008a0000097ab9 */ /* 0x000fe20000000800 */
[----:B--2---:R0:W-:Y:S04]  /*30fd0*/  @P2 STG.E.U16 desc[UR6][R86.64], R249 ;  /* 0x000000f956002986 */ /* 0x0041e8000c101506 */
[----:B0-----:R-:W2:Y:S01]  /*30fe0*/  LDL.LU.64 R86, [R1+0x1588] ;  /* 0x0015880001567983 */ /* 0x001ea20000300a00 */
[----:B------:R-:W-:Y:S01]  /*30ff0*/  IMAD.WIDE R240, R0, 0x2, R10 ;  /* 0x0000000200f07825 */ /* 0x000fe200078e020a */
[----:B------:R-:W-:-:S03]  /*31000*/  ISETP.GE.AND P2, PT, R239, UR19, PT ;  /* 0x00000013ef007c0c */ /* 0x000fc6000bf46270 */
[----:B------:R-:W-:-:S04]  /*31010*/  IMAD.WIDE R236, R0, 0x2, R2 ;  /* 0x0000000200ec7825 */ /* 0x000fc800078e0202 */
[----:B------:R-:W-:Y:S01]  /*31020*/  VIADD R0, R0, UR5 ;  /* 0x0000000500007c36 */ /* 0x000fe20008000000 */
[----:B------:R-:W-:Y:S01]  /*31030*/  ULDC UR5, c[0x0][0x248] ;  /* 0x0000920000057ab9 */ /* 0x000fe20000000800 */
[----:B----4-:R-:W-:Y:S02]  /*31040*/  PRMT R85, R249, 0x7632, R85 ;  /* 0x00007632f9557816 */ /* 0x010fe40000000055 */
[----:B------:R-:W-:Y:S01]  /*31050*/  PRMT R84, R248, 0x7632, R84 ;  /* 0x00007632f8547816 */ /* 0x000fe20000000054 */
[----:B------:R-:W4:Y:S04]  /*31060*/  LDL.LU R249, [R1+0x1580] ;  /* 0x0015800001f97983 */ /* 0x000f280000300800 */
[----:B------:R-:W-:Y:S04]  /*31070*/  @P5 STG.E.U16 desc[UR6][R242.64], R85 ;  /* 0x00000055f2005986 */ /* 0x000fe8000c101506 */
[----:B------:R-:W-:Y:S04]  /*31080*/  @P6 STG.E.U16 desc[UR6][R240.64], R248 ;  /* 0x000000f8f0006986 */ /* 0x000fe8000c101506 */
[----:B------:R0:W-:Y:S01]  /*31090*/  @P4 STG.E.U16 desc[UR6][R236.64], R84 ;  /* 0x00000054ec004986 */ /* 0x0001e2000c101506 */
[----:B------:R-:W-:Y:S01]  /*310a0*/  ISETP.LT.AND P4, PT, R5, UR16, !P2 ;  /* 0x0000001005007c0c */ /* 0x000fe2000d781270 */
[----:B------:R-:W-:-:S02]  /*310b0*/  ULDC.64 UR16, c[0x0][0x228] ;  /* 0x00008a0000107ab9 */ /* 0x000fc40000000a00 */
[----:B------:R-:W4:Y:S01]  /*310c0*/  LDL.LU R239, [R1+0x4] ;  /* 0x0000040001ef7983 */ /* 0x000f220000300800 */
[----:B0-----:R-:W-:-:S09]  /*310d0*/  IMAD.WIDE R84, R0, 0x2, R246 ;  /* 0x0000000200547825 */ /* 0x001fd200078e02f6 */
[----:B---3--:R0:W-:Y:S04]  /*310e0*/  @P4 STG.E.U16 desc[UR6][R84.64], R250 ;  /* 0x000000fa54004986 */ /* 0x0081e8000c101506 */
[----:B0-----:R-:W4:Y:S01]  /*310f0*/  LDL.LU.64 R84, [R1+0x1578] ;  /* 0x0015780001547983 */ /* 0x001f220000300a00 */
[----:B------:R-:W-:Y:S02]  /*31100*/  ISETP.LT.AND P5, PT, R6, UR13, !P2 ;  /* 0x0000000d06007c0c */ /* 0x000fe4000d7a1270 */
[----:B------:R-:W-:Y:S01]  /*31110*/  ISETP.LT.AND P6, PT, R7, UR11, !P2 ;  /* 0x0000000b07007c0c */ /* 0x000fe2000d7c1270 */
[----:B------:R-:W-:Y:S01]  /*31120*/  VIADD R248, R4, 0x4b ;  /* 0x0000004b04f87836 */ /* 0x000fe20000000000 */
[----:B------:R-:W-:Y:S01]  /*31130*/  ISETP.LT.AND P2, PT, R8, UR9, !P2 ;  /* 0x0000000908007c0c */ /* 0x000fe2000d741270 */
[----:B------:R-:W-:Y:S01]  /*31140*/  IMAD.WIDE R242, R0, 0x2, R244 ;  /* 0x0000000200f27825 */ /* 0x000fe200078e02f4 */
[----:B------:R-:W-:Y:S01]  /*31150*/  ULDC UR13, c[0x0][0x228] ;  /* 0x00008a00000d7ab9 */ /* 0x000fe20000000800 */
[----:B------:R-:W-:-:S02]  /*31160*/  ULDC UR11, c[0x0][0x228] ;  /* 0x00008a00000b7ab9 */ /* 0x000fc40000000800 */
[----:B------:R-:W-:Y:S01]  /*31170*/  IMAD.WIDE R240, R0, 0x2, R10 ;  /* 0x0000000200f07825 */ /* 0x000fe200078e020a */
[----:B------:R-:W-:Y:S01]  /*31180*/  ISETP.GE.AND P4, PT, R248, UR17, PT ;  /* 0x00000011f8007c0c */ /* 0x000fe2000bf86270 */
[----:B------:R-:W-:Y:S02]  /*31190*/  ULDC UR9, c[0x0][0x228] ;  /* 0x00008a0000097ab9 */ /* 0x000fe40000000800 */
[----:B------:R-:W-:-:S04]  /*311a0*/  IMAD.WIDE R236, R0, 0x2, R2 ;  /* 0x0000000200ec7825 */ /* 0x000fc800078e0202 */
[----:B------:R-:W-:Y:S01]  /*311b0*/  VIADD R0, R0, UR5 ;  /* 0x0000000500007c36 */ /* 0x000fe20008000000 */
[----:B------:R-:W-:Y:S01]  /*311c0*/  ULDC UR5, c[0x0][0x248] ;  /* 0x0000920000057ab9 */ /* 0x000fe20000000800 */
[----:B--2---:R-:W-:Y:S02]  /*311d0*/  PRMT R87, R250, 0x7632, R87 ;  /* 0x00007632fa577816 */ /* 0x004fe40000000057 */
[----:B------:R-:W-:-:S03]  /*311e0*/  PRMT R86, R251, 0x7632, R86 ;  /* 0x00007632fb567816 */ /* 0x000fc60000000056 */
[----:B------:R-:W-:Y:S04]  /*311f0*/  @P5 STG.E.U16 desc[UR6][R242.64], R87 ;  /* 0x00000057f2005986 */ /* 0x000fe8000c101506 */
[----:B------:R-:W-:Y:S04]  /*31200*/  @P6 STG.E.U16 desc[UR6][R240.64], R251 ;  /* 0x000000fbf0006986 */ /* 0x000fe8000c101506 */
[----:B------:R0:W-:Y:S01]  /*31210*/  @P2 STG.E.U16 desc[UR6][R236.64], R86 ;  /* 0x00000056ec002986 */ /* 0x0001e2000c101506 */
[----:B------:R-:W-:Y:S02]  /*31220*/  ISETP.LT.AND P2, PT, R5, UR14, !P4 ;  /* 0x0000000e05007c0c */ /* 0x000fe4000e741270 */
[----:B----4-:R-:W-:Y:S01]  /*31230*/  PRMT R85, R239, 0x7632, R85 ;  /* 0x00007632ef557816 */ /* 0x010fe20000000055 */
[----:B0-----:R-:W-:Y:S01]  /*31240*/  IMAD.WIDE R86, R0, 0x2, R246 ;  /* 0x0000000200567825 */ /* 0x001fe200078e02f6 */
[----:B------:R-:W2:Y:S01]  /*31250*/  LDL.LU R240, [R1+0x28] ;  /* 0x0000280001f07983 */ /* 0x000ea20000300800 */
[----:B------:R-:W-:Y:S01]  /*31260*/  ISETP.LT.AND P5, PT, R6, UR13, !P4 ;  /* 0x0000000d06007c0c */ /* 0x000fe2000e7a1270 */
[----:B------:R-:W-:-:S02]  /*31270*/  ULDC.64 UR14, c[0x0][0x228] ;  /* 0x00008a00000e7ab9 */ /* 0x000fc40000000a00 */
[----:B------:R-:W3:Y:S05]  /*31280*/  LDL.LU R241, [R1+0x18] ;  /* 0x0000180001f17983 */ /* 0x000eea0000300800 */
[----:B------:R0:W-:Y:S04]  /*31290*/  @P2 STG.E.U16 desc[UR6][R86.64], R239 ;  /* 0x000000ef56002986 */ /* 0x0001e8000c101506 */
[----:B0-----:R-:W4:Y:S01]  /*312a0*/  LDL.LU.64 R86, [R1+0x1570] ;  /* 0x0015700001567983 */ /* 0x001f220000300a00 */
[----:B------:R-:W-:-:S05]  /*312b0*/  IMAD.WIDE R250, R0, 0x2, R244 ;  /* 0x0000000200fa7825 */ /* 0x000fca00078e02f4 */
[----:B------:R0:W-:Y:S04]  /*312c0*/  @P5 STG.E.U16 desc[UR6][R250.64], R85 ;  /* 0x00000055fa005986 */ /* 0x0001e8000c101506 */
[----:B0-----:R-:W3:Y:S04]  /*312d0*/  LDL.LU R250, [R1+0x1568] ;  /* 0x0015680001fa7983 */ /* 0x001ee80000300800 */
[----:B------:R-:W3:Y:S01]  /*312e0*/  LDL.LU R251, [R1+0x8] ;  /* 0x0000080001fb7983 */ /* 0x000ee20000300800 */
[----:B------:R-:W-:Y:S01]  /*312f0*/  ISETP.LT.AND P6, PT, R7, UR11, !P4 ;  /* 0x0000000b07007c0c */ /* 0x000fe2000e7c1270 */
[----:B------:R-:W-:Y:S01]  /*31300*/  VIADD R248, R4, 0x4c ;  /* 0x0000004c04f87836 */ /* 0x000fe20000000000 */
[----:B------:R-:W-:Y:S01]  /*31310*/  ISETP.LT.AND P4, PT, R8, UR9, !P4 ;  /* 0x0000000908007c0c */ /* 0x000fe2000e781270 */
[----:B------:R-:W-:Y:S01]  /*31320*/  IMAD.WIDE R242, R0, 0x2, R10 ;  /* 0x0000000200f27825 */ /* 0x000fe200078e020a */
[----:B------:R-:W-:Y:S01]  /*31330*/  PRMT R84, R249, 0x7632, R84 ;  /* 0x00007632f9547816 */ /* 0x000fe20000000054 */
[----:B------:R-:W-:-:S02]  /*31340*/  ULDC UR11, c[0x0][0x228] ;  /* 0x00008a00000b7ab9 */ /* 0x000fc40000000800 */
[----:B------:R-:W-:Y:S01]  /*31350*/  IMAD.WIDE R236, R0, 0x2, R2 ;  /* 0x0000000200ec7825 */ /* 0x000fe200078e0202 */
[----:B------:R-:W-:Y:S01]  /*31360*/  ISETP.GE.AND P2, PT, R248, UR15, PT ;  /* 0x0000000ff8007c0c */ /* 0x000fe2000bf46270 */
[----:B------:R-:W-:-:S04]  /*31370*/  ULDC UR9, c[0x0][0x228] ;  /* 0x00008a0000097ab9 */ /* 0x000fc80000000800 */
[----:B------:R0:W-:Y:S04]  /*31380*/  @P6 STG.E.U16 desc[UR6][R242.64], R249 ;  /* 0x000000f9f2006986 */ /* 0x0001e8000c101506 */
[----:B------:R1:W-:Y:S01]  /*31390*/  @P4 STG.E.U16 desc[UR6][R236.64], R84 ;  /* 0x00000054ec004986 */ /* 0x0003e2000c101506 */
[----:B------:R-:W-:Y:S01]  /*313a0*/  ISETP.LT.AND P4, PT, R5, UR12, !P2 ;  /* 0x0000000c05007c0c */ /* 0x000fe2000d781270 */
[----:B------:R-:W-:Y:S01]  /*313b0*/  ULDC UR12, c[0x0][0x228] ;  /* 0x00008a00000c7ab9 */ /* 0x000fe20000000800 */
[----:B------:R-:W-:Y:S01]  /*313c0*/  ISETP.LT.AND P6, PT, R7, UR11, !P2 ;  /* 0x0000000b07007c0c */ /* 0x000fe2000d7c1270 */
[----:B------:R-:W-:Y:S01]  /*313d0*/  VIADD R0, R0, UR5 ;  /* 0x0000000500007c36 */ /* 0x000fe20008000000 */
[----:B------:R-:W-:Y:S01]  /*313e0*/  ISETP.LT.AND P5, PT, R6, UR12, !P2 ;  /* 0x0000000c06007c0c */ /* 0x000fe2000d7a1270 */
[----:B------:R-:W-:Y:S01]  /*313f0*/  VIADD R239, R4, 0x4d ;  /* 0x0000004d04ef7836 */ /* 0x000fe20000000000 */
[----:B------:R-:W-:Y:S01]  /*31400*/  ISETP.LT.AND P2, PT, R8, UR9, !P2 ;  /* 0x0000000908007c0c */ /* 0x000fe2000d741270 */
[C---:B0-----:R-:W-:Y:S01]  /*31410*/  IMAD.WIDE R242, R0.reuse, 0x2, R244 ;  /* 0x0000000200f27825 */ /* 0x041fe200078e02f4 */
[----:B------:R-:W-:Y:S01]  /*31420*/  ULDC.64 UR12, c[0x0][0x228] ;  /* 0x00008a00000c7ab9 */ /* 0x000fe20000000a00 */
[----:B------:R-:W-:Y:S01]  /*31430*/  ULDC UR5, c[0x0][0x248] ;  /* 0x0000920000057ab9 */ /* 0x000fe20000000800 */
[----:B------:R-:W-:Y:S01]  /*31440*/  ULDC UR11, c[0x0][0x228] ;  /* 0x00008a00000b7ab9 */ /* 0x000fe20000000800 */
[----:B-1----:R-:W-:Y:S01]  /*31450*/  IMAD.WIDE R84, R0, 0x2, R246 ;  /* 0x0000000200547825 */ /* 0x002fe200078e02f6 */
[----:B------:R-:W-:-:S03]  /*31460*/  ULDC UR9, c[0x0][0x228] ;  /* 0x00008a0000097ab9 */ /* 0x000fc60000000800 */
[----:B------:R-:W-:-:S04]  /*31470*/  IMAD.WIDE R236, R0, 0x2, R10 ;  /* 0x0000000200ec7825 */ /* 0x000fc800078e020a */
[----:B------:R-:W-:-:S04]  /*31480*/  IMAD.WIDE R248, R0, 0x2, R2 ;  /* 0x0000000200f87825 */ /* 0x000fc800078e0202 */
[----:B------:R-:W-:Y:S01]  /*31490*/  VIADD R0, R0, UR5 ;  /* 0x0000000500007c36 */ /* 0x000fe20008000000 */
[----:B------:R-:W-:Y:S01]  /*314a0*/  ULDC UR5, c[0x0][0x248] ;  /* 0x0000920000057ab9 */ /* 0x000fe20000000800 */
[----:B--2---:R0:W-:Y:S01]  /*314b0*/  @P4 STG.E.U16 desc[UR6][R84.64], R240 ;  /* 0x000000f054004986 */ /* 0x0041e2000c101506 */
[----:B------:R-:W-:Y:S01]  /*314c0*/  ISETP.GE.AND P4, PT, R239, UR13, PT ;  /* 0x0000000def007c0c */ /* 0x000fe2000bf86270 */
[----:B------:R-:W-:Y:S02]  /*314d0*/  ULDC UR13, c[0x0][0x228] ;  /* 0x00008a00000d7ab9 */ /* 0x000fe40000000800 */
[----:B0-----:R-:W2:Y:S01]  /*314e0*/  LDL.LU.64 R84, [R1+0x1560] ;  /* 0x0015600001547983 */ /* 0x001ea20000300a00 */
[----:B----4-:R-:W-:Y:S02]  /*314f0*/  PRMT R87, R240, 0x7632, R87 ;  /* 0x00007632f0577816 */ /* 0x010fe40000000057 */
[----:B---3--:R-:W-:Y:S01]  /*31500*/  PRMT R86, R241, 0x7632, R86 ;  /* 0x00007632f1567816 */ /* 0x008fe20000000056 */
[----:B------:R-:W3:Y:S04]  /*31510*/  LDL.LU R240, [R1+0x2c] ;  /* 0x00002c0001f07983 */ /* 0x000ee80000300800 */
[----:B------:R-:W-:Y:S04]  /*31520*/  @P5 STG.E.U16 desc[UR6][R242.64], R87 ;  /* 0x00000057f2005986 */ /* 0x000fe8000c101506 */
[----:B------:R0:W-:Y:S04]  /*31530*/  @P6 STG.E.U16 desc[UR6][R236.64], R241 ;  /* 0x000000f1ec006986 */ /* 0x0001e8000c101506 */
[----:B------:R-:W-:Y:S01]  /*31540*/  @P2 STG.E.U16 desc[UR6][R248.64], R86 ;  /* 0x00000056f8002986 */ /* 0x000fe2000c101506 */
[----:B------:R-:W-:Y:S01]  /*31550*/  ISETP.LT.AND P2, PT, R5, UR20, !P4 ;  /* 0x0000001405007c0c */ /* 0x000fe2000e741270 */
[----:B------:R-:W-:-:S02]  /*31560*/  VIADD R239, R4, 0x4e ;  /* 0x0000004e04ef7836 */ /* 0x000fc40000000000 */
[----:B0-----:R-:W-:Y:S01]  /*31570*/  IMAD.WIDE R236, R0, 0x2, R246 ;  /* 0x0000000200ec7825 */ /* 0x001fe200078e02f6 */
[----:B------:R-:W4:Y:S01]  /*31580*/  LDL.LU R241, [R1+0x1c] ;  /* 0x00001c0001f17983 */ /* 0x000f220000300800 */
[----:B------:R-:W-:Y:S01]  /*31590*/  ISETP.LT.AND P5, PT, R6, UR13, !P4 ;  /* 0x0000000d06007c0c */ /* 0x000fe2000e7a1270 */
[----:B------:R-:W-:Y:S01]  /*315a0*/  ULDC.64 UR20, c[0x0][0x228] ;  /* 0x00008a0000147ab9 */ /* 0x000fe20000000a00 */
[----:B------:R-:W-:Y:S01]  /*315b0*/  ISETP.LT.AND P6, PT, R7, UR11, !P4 ;  /* 0x0000000b07007c0c */ /* 0x000fe2000e7c1270 */
[----:B------:R-:W-:-:S05]  /*315c0*/  IMAD.WIDE R242, R0, 0x2, R244 ;  /* 0x0000000200f27825 */ /* 0x000fca00078e02f4 */
[----:B------:R0:W-:Y:S01]  /*315d0*/  @P2 STG.E.U16 desc[UR6][R236.64], R251 ;  /* 0x000000fbec002986 */ /* 0x0001e2000c101506 */
[----:B------:R-:W-:Y:S01]  /*315e0*/  ULDC UR13, c[0x0][0x228] ;  /* 0x00008a00000d7ab9 */ /* 0x000fe20000000800 */
[----:B------:R-:W-:Y:S02]  /*315f0*/  ULDC UR11, c[0x0][0x228] ;  /* 0x00008a00000b7ab9 */ /* 0x000fe40000000800 */
        /* <DEDUP_REMOVED lines=11> */
[----:B------:R-:W-:Y:S01]  /*316b0*/  @P5 STG.E.U16 desc[UR6][R242.64], R85 ;  /* 0x00000055f2005986 */ /* 0x000fe2000c101506 */
[----:B------:R-:W-:Y:S01]  /*316c0*/  ISETP.LT.AND P5, PT, R6, UR13, !P2 ;  /* 0x0000000d06007c0c */ /* 0x000fe2000d7a1270 */
[----:B------:R-:W-:-:S02]  /*316d0*/  ULDC UR13, c[0x0][0x228] ;  /* 0x00008a00000d7ab9 */ /* 0x000fc40000000800 */
[----:B------:R0:W-:Y:S04]  /*316e0*/  @P6 STG.E.U16 desc[UR6][R86.64], R250 ;  /* 0x000000fa56006986 */ /* 0x0001e8000c101506 */
[----:B------:R1:W-:Y:S01]  /*316f0*/  @P4 STG.E.U16 desc[UR6][R248.64], R84 ;  /* 0x00000054f8004986 */ /* 0x0003e2000c101506 */
[----:B------:R-:W-:Y:S01]  /*31700*/  ISETP.LT.AND P4, PT, R5, UR18, !P2 ;  /* 0x0000001205007c0c */ /* 0x000fe2000d781270 */
[----:B------:R-:W-:Y:S02]  /*31710*/  ULDC.64 UR18, c[0x0][0x228] ;  /* 0x00008a0000127ab9 */ /* 0x000fe40000000a00 */
[----:B------:R-:W2:Y:S01]  /*31720*/  LDL.LU R239, [R1+0xc] ;  /* 0x00000c0001ef7983 */ /* 0x000ea20000300800 */
[----:B0-----:R-:W-:-:S04]  /*31730*/  IMAD.WIDE R86, R0, 0x2, R246 ;  /* 0x0000000200567825 */ /* 0x001fc800078e02f6 */
[----:B-1----:R-:W-:-:S05]  /*31740*/  IMAD.WIDE R84, R0, 0x2, R244 ;  /* 0x0000000200547825 */ /* 0x002fca00078e02f4 */
[----:B---3--:R0:W-:Y:S04]  /*31750*/  @P4 STG.E.U16 desc[UR6][R86.64], R240 ;  /* 0x000000f056004986 */ /* 0x0081e8000c101506 */
[----:B0-----:R-:W3:Y:S01]  /*31760*/  LDL.LU.64 R86, [R1+0x1548] ;  /* 0x0015480001567983 */ /* 0x001ee20000300a00 */
[----:B----4-:R-:W-:-:S05]  /*31770*/  PRMT R237, R240, 0x7632, R237 ;  /* 0x00007632f0ed7816 */ /* 0x010fca00000000ed */
[----:B------:R0:W-:Y:S04]  /*31780*/  @P5 STG.E.U16 desc[UR6][R84.64], R237 ;  /* 0x000000ed54005986 */ /* 0x0001e8000c101506 */
[----:B0-----:R-:W2:Y:S01]  /*31790*/  LDL.LU.64 R84, [R1+0x1540] ;  /* 0x0015400001547983 */ /* 0x001ea20000300a00 */
        /* <DEDUP_REMOVED lines=9> */
[----:B------:R-:W-:Y:S01]  /*31830*/  @P6 STG.E.U16 desc[UR6][R242.64], R241 ;  /* 0x000000f1f2006986 */ /* 0x000fe2000c101506 */
[----:B------:R-:W-:Y:S01]  /*31840*/  ISETP.LT.AND P5, PT, R6, UR13, !P4 ;  /* 0x0000000d06007c0c */ /* 0x000fe2000e7a1270 */
[----:B------:R-:W-:Y:S01]  /*31850*/  VIADD R0, R0, UR5 ;  /* 0x0000000500007c36 */ /* 0x000fe20008000000 */
[----:B------:R-:W-:Y:S01]  /*31860*/  ISETP.LT.AND P6, PT, R7, UR11, !P4 ;  /* 0x0000000b07007c0c */ /* 0x000fe2000e7c1270 */
[----:B------:R0:W-:Y:S01]  /*31870*/  @P2 STG.E.U16 desc[UR6][R248.64], R236 ;  /* 0x000000ecf8002986 */ /* 0x0001e2000c101506 */
[----:B------:R-:W-:Y:S02]  /*31880*/  ISETP.LT.AND P2, PT, R5, UR16, !P4 ;  /* 0x0000001005007c0c */ /* 0x000fe4000e741270 */
[----:B--2---:R-:W-:Y:S01]  /*31890*/  PRMT R85, R239, 0x7632, R85 ;  /* 0x00007632ef557816 */ /* 0x004fe20000000055 */
[C---:B0-----:R-:W-:Y:S01]  /*318a0*/  IMAD.WIDE R236, R0.reuse, 0x2, R246 ;  /* 0x0000000200ec7825 */ /* 0x041fe200078e02f6 */
[----:B------:R-:W-:Y:S01]  /*318b0*/  ULDC.64 UR16, c[0x0][0x228] ;  /* 0x00008a0000107ab9 */ /* 0x000fe20000000a00 */
[----:B------:R-:W-:Y:S01]  /*318c0*/  PRMT R84, R251, 0x7632, R84 ;  /* 0x00007632fb547816 */ /* 0x000fe20000000054 */
[----:B------:R-:W-:Y:S01]  /*318d0*/  ULDC UR5, c[0x0][0x248] ;  /* 0x0000920000057ab9 */ /* 0x000fe20000000800 */
[----:B------:R-:W-:-:S06]  /*318e0*/  IMAD.WIDE R240, R0, 0x2, R244 ;  /* 0x0000000200f07825 */ /* 0x000fcc00078e02f4 */
[----:B------:R0:W-:Y:S01]  /*318f0*/  @P2 STG.E.U16 desc[UR6][R236.64], R239 ;  /* 0x000000efec002986 */ /* 0x0001e2000c101506 */
[----:B------:R-:W-:Y:S01]  /*31900*/  ULDC UR13, c[0x0][0x228] ;  /* 0x00008a00000d7ab9 */ /* 0x000fe20000000800 */
[----:B------:R-:W-:Y:S02]  /*31910*/  ULDC UR11, c[0x0][0x228] ;  /* 0x00008a00000b7ab9 */ /* 0x000fe40000000800 */
[----:B------:R1:W-:Y:S04]  /*31920*/  @P5 STG.E.U16 desc[UR6][R240.64], R85 ;  /* 0x00000055f0005986 */ /* 0x0003e8000c101506 */
[----:B0-----:R-:W2:Y:S04]  /*31930*/  LDL.LU.64 R236, [R1+0x1538] ;  /* 0x0015380001ec7983 */ /* 0x001ea80000300a00 */
[----:B-1----:R-:W4:Y:S01]  /*31940*/  LDL.LU.64 R240, [R1+0x1530] ;  /* 0x0015300001f07983 */ /* 0x002f220000300a00 */
[----:B------:R-:W-:Y:S01]  /*31950*/  ISETP.LT.AND P4, PT, R8, UR9, !P4 ;  /* 0x0000000908007c0c */ /* 0x000fe2000e781270 */
[----:B------:R-:W-:Y:S01]  /*31960*/  VIADD R250, R4, 0x50 ;  /* 0x0000005004fa7836 */ /* 0x000fe20000000000 */
[----:B------:R-:W-:Y:S01]  /*31970*/  ULDC UR9, c[0x0][0x228] ;  /* 0x00008a0000097ab9 */ /* 0x000fe20000000800 */
[----:B------:R-:W-:-:S04]  /*31980*/  IMAD.WIDE R242, R0, 0x2, R10 ;  /* 0x0000000200f27825 */ /* 0x000fc800078e020a */
[----:B------:R-:W-:Y:S01]  /*31990*/  IMAD.WIDE R248, R0, 0x2, R2 ;  /* 0x0000000200f87825 */ /* 0x000fe200078e0202 */
[----:B------:R-:W-:Y:S01]  /*319a0*/  ISETP.GE.AND P2, PT, R250, UR17, PT ;  /* 0x00000011fa007c0c */ /* 0x000fe2000bf46270 */
[----:B------:R-:W-:Y:S04]  /*319b0*/  @P6 STG.E.U16 desc[UR6][R242.64], R251 ;  /* 0x000000fbf2006986 */ /* 0x000fe8000c101506 */
[----:B------:R0:W-:Y:S01]  /*319c0*/  @P4 STG.E.U16 desc[UR6][R248.64], R84 ;  /* 0x00000054f8004986 */ /* 0x0001e2000c101506 */
[----:B------:R-:W-:Y:S01]  /*319d0*/  ISETP.LT.AND P4, PT, R5, UR14, !P2 ;  /* 0x0000000e05007c0c */ /* 0x000fe2000d781270 */
[----:B------:R-:W-:Y:S01]  /*319e0*/  VIADD R0, R0, UR5 ;  /* 0x0000000500007c36 */ /* 0x000fe20008000000 */
[----:B------:R-:W-:Y:S01]  /*319f0*/  ISETP.LT.AND P5, PT, R6, UR13, !P2 ;  /* 0x0000000d06007c0c */ /* 0x000fe2000d7a1270 */
[----:B------:R-:W-:Y:S01]  /*31a00*/  VIADD R239, R4, 0x51 ;  /* 0x0000005104ef7836 */ /* 0x000fe20000000000 */
[----:B------:R-:W-:Y:S01]  /*31a10*/  ISETP.LT.AND P6, PT, R7, UR11, !P2 ;  /* 0x0000000b07007c0c */ /* 0x000fe2000d7c1270 */
[----:B------:R-:W-:Y:S01]  /*31a20*/  ULDC.64 UR14, c[0x0][0x228] ;  /* 0x00008a00000e7ab9 */ /* 0x000fe20000000a00 */
[----:B------:R-:W-:Y:S01]  /*31a30*/  ULDC UR5, c[0x0][0x248] ;  /* 0x0000920000057ab9 */ /* 0x000fe20000000800 */
[----:B0-----:R-:W-:Y:S01]  /*31a40*/  IMAD.WIDE R84, R0, 0x2, R246 ;  /* 0x0000000200547825 */ /* 0x001fe200078e02f6 */
[----:B------:R-:W-:-:S05]  /*31a50*/  ULDC UR11, c[0x0][0x228] ;  /* 0x00008a00000b7ab9 */ /* 0x000fca0000000800 */
[----:B----4-:R0:W-:Y:S04]  /*31a60*/  @P4 STG.E.U16 desc[UR6][R84.64], R240 ;  /* 0x000000f054004986 */ /* 0x0101e8000c101506 */
[----:B0-----:R-:W4:Y:S01]  /*31a70*/  LDL.LU.64 R84, [R1+0x1528] ;  /* 0x0015280001547983 */ /* 0x001f220000300a00 */
[----:B------:R-:W-:Y:S01]  /*31a80*/  ISETP.LT.AND P2, PT, R8, UR9, !P2 ;  /* 0x0000000908007c0c */ /* 0x000fe2000d741270 */
[----:B------:R-:W-:Y:S01]  /*31a90*/  IMAD.WIDE R242, R0, 0x2, R244 ;  /* 0x0000000200f27825 */ /* 0x000fe200078e02f4 */
[----:B---3--:R-:W-:Y:S01]  /*31aa0*/  PRMT R87, R240, 0x7632, R87 ;  /* 0x00007632f0577816 */ /* 0x008fe20000000057 */
[----:B------:R-:W-:Y:S01]  /*31ab0*/  ULDC UR9, c[0x0][0x228] ;  /* 0x00008a0000097ab9 */ /* 0x000fe20000000800 */
[----:B--2---:R-:W-:Y:S01]  /*31ac0*/  PRMT R86, R236, 0x7632, R86 ;  /* 0x00007632ec567816 */ /* 0x004fe20000000056 */
[----:B------:R-:W-:Y:S01]  /*31ad0*/  IMAD.WIDE R250, R0, 0x2, R10 ;  /* 0x0000000200fa7825 */ /* 0x000fe200078e020a */
[----:B------:R-:W-:-:S03]  /*31ae0*/  ISETP.GE.AND P4, PT, R239, UR15, PT ;  /* 0x0000000fef007c0c */ /* 0x000fc6000bf86270 */
[C---:B------:R-:W-:Y:S01]  /*31af0*/  IMAD.WIDE R248, R0.reuse, 0x2, R2 ;  /* 0x0000000200f87825 */ /* 0x040fe200078e0202 */
[----:B------:R-:W-:Y:S04]  /*31b00*/  @P5 STG.E.U16 desc[UR6][R242.64], R87 ;  /* 0x00000057f2005986 */ /* 0x000fe8000c101506 */
[----:B------:R0:W-:Y:S04]  /*31b10*/  @P6 STG.E.U16 desc[UR6][R250.64], R236 ;  /* 0x000000ecfa006986 */ /* 0x0001e8000c101506 */
[----:B------:R1:W-:Y:S01]  /*31b20*/  @P2 STG.E.U16 desc[UR6][R248.64], R86 ;  /* 0x00000056f8002986 */ /* 0x0003e2000c101506 */
[----:B------:R-:W-:Y:S01]  /*31b30*/  ISETP.LT.AND P2, PT, R5, UR12, !P4 ;  /* 0x0000000c05007c0c */ /* 0x000fe2000e741270 */
[----:B------:R-:W-:Y:S01]  /*31b40*/  ULDC UR12, c[0x0][0x228] ;  /* 0x00008a00000c7ab9 */ /* 0x000fe20000000800 */
[----:B------:R-:W-:Y:S01]  /*31b50*/  ISETP.LT.AND P6, PT, R7, UR11, !P4 ;  /* 0x0000000b07007c0c */ /* 0x000fe2000e7c1270 */
[----:B------:R-:W-:Y:S01]  /*31b60*/  VIADD R0, R0, UR5 ;  /* 0x0000000500007c36 */ /* 0x000fe20008000000 */
[----:B------:R-:W-:Y:S01]  /*31b70*/  ISETP.LT.AND P5, PT, R6, UR12, !P4 ;  /* 0x0000000c06007c0c */ /* 0x000fe2000e7a1270 */
[----:B------:R-:W-:Y:S01]  /*31b80*/  ULDC.64 UR12, c[0x0][0x228] ;  /* 0x00008a00000c7ab9 */ /* 0x000fe20000000a00 */
[----:B------:R-:W-:Y:S01]  /*31b90*/  ISETP.LT.AND P4, PT, R8, UR9, !P4 ;  /* 0x0000000908007c0c */ /* 0x000fe2000e781270 */
[----:B0-----:R-:W-:Y:S01]  /*31ba0*/  VIADD R236, R4, 0x52 ;  /* 0x0000005204ec7836 */ /* 0x001fe20000000000 */
[----:B------:R-:W-:Y:S01]  /*31bb0*/  PRMT R240, R88, 0x7632, R240 ;  /* 0x0000763258f07816 */ /* 0x000fe200000000f0 */
[C---:B------:R-:W-:Y:S01]  /*31bc0*/  IMAD.WIDE R242, R0.reuse, 0x2, R244 ;  /* 0x0000000200f27825 */ /* 0x040fe200078e02f4 */
[----:B------:R-:W-:Y:S01]  /*31bd0*/  ULDC UR5, c[0x0][0x248] ;  /* 0x0000920000057ab9 */ /* 0x000fe20000000800 */
[----:B------:R-:W-:Y:S01]  /*31be0*/  ULDC UR11, c[0x0][0x228] ;  /* 0x00008a00000b7ab9 */ /* 0x000fe20000000800 */
[----:B------:R-:W-:Y:S01]  /*31bf0*/  ULDC UR9, c[0x0][0x228] ;  /* 0x00008a0000097ab9 */ /* 0x000fe20000000800 */
[----:B-1----:R-:W-:-:S04]  /*31c00*/  IMAD.WIDE R86, R0, 0x2, R246 ;  /* 0x0000000200567825 */ /* 0x002fc800078e02f6 */
[----:B------:R-:W-:-:S04]  /*31c10*/  IMAD.WIDE R250, R0, 0x2, R10 ;  /* 0x0000000200fa7825 */ /* 0x000fc800078e020a */
[----:B------:R-:W-:-:S04]  /*31c20*/  IMAD.WIDE R248, R0, 0x2, R2 ;  /* 0x0000000200f87825 */ /* 0x000fc800078e0202 */
[----:B------:R-:W-:Y:S01]  /*31c30*/  VIADD R0, R0, UR5 ;  /* 0x0000000500007c36 */ /* 0x000fe20008000000 */
[----:B------:R-:W-:Y:S01]  /*31c40*/  ULDC UR5, c[0x0][0x248] ;  /* 0x0000920000057ab9 */ /* 0x000fe20000000800 */
[----:B----4-:R-:W-:Y:S01]  /*31c50*/  PRMT R238, R84, 0x7632, R238 ;  /* 0x0000763254ee7816 */ /* 0x010fe200000000ee */
[----:B------:R0:W-:Y:S01]  /*31c60*/  @P2 STG.E.U16 desc[UR6][R86.64], R84 ;  /* 0x0000005456002986 */ /* 0x0001e2000c101506 */
[----:B------:R-:W-:Y:S01]  /*31c70*/  ISETP.GE.AND P2, PT, R236, UR13, PT ;  /* 0x0000000dec007c0c */ /* 0x000fe2000bf46270 */
[----:B------:R-:W-:Y:S02]  /*31c80*/  ULDC UR13, c[0x0][0x228] ;  /* 0x00008a00000d7ab9 */ /* 0x000fe40000000800 */
[----:B------:R1:W-:Y:S01]  /*31c90*/  @P5 STG.E.U16 desc[UR6][R242.64], R238 ;  /* 0x000000eef2005986 */ /* 0x0003e2000c101506 */
[----:B------:R-:W-:Y:S01]  /*31ca0*/  ISETP.LT.AND P5, PT, R6, UR13, !P2 ;  /* 0x0000000d06007c0c */ /* 0x000fe2000d7a1270 */
[----:B------:R-:W-:Y:S02]  /*31cb0*/  ULDC UR13, c[0x0][0x228] ;  /* 0x00008a00000d7ab9 */ /* 0x000fe40000000800 */
[----:B------:R2:W-:Y:S04]  /*31cc0*/  @P6 STG.E.U16 desc[UR6][R250.64], R88 ;  /* 0x00000058fa006986 */ /* 0x0005e8000c101506 */
[----:B------:R-:W-:Y:S01]  /*31cd0*/  @P4 STG.E.U16 desc[UR6][R248.64], R240 ;  /* 0x000000f0f8004986 */ /* 0x000fe2000c101506 */
[----:B------:R-:W-:Y:S01]  /*31ce0*/  ISETP.LT.AND P4, PT, R5, UR20, !P2 ;  /* 0x0000001405007c0c */ /* 0x000fe2000d781270 */
[----:B0-----:R-:W-:Y:S01]  /*31cf0*/  VIADD R84, R4, 0x53 ;  /* 0x0000005304547836 */ /* 0x001fe20000000000 */
[----:B------:R-:W-:Y:S01]  /*31d00*/  PRMT R236, R241, 0x7632, R236 ;  /* 0x00007632f1ec7816 */ /* 0x000fe200000000ec */
[C---:B-1----:R-:W-:Y:S01]  /*31d10*/  IMAD.WIDE R238, R0.reuse, 0x2, R246 ;  /* 0x0000000200ee7825 */ /* 0x042fe200078e02f6 */
[----:B------:R-:W3:Y:S03]  /*31d20*/  LDL.LU.64 R86, [R1+0x1520] ;  /* 0x0015200001567983 */ /* 0x000ee60000300a00 */
[----:B------:R-:W-:Y:S01]  /*31d30*/  IMAD.WIDE R242, R0, 0x2, R244 ;  /* 0x0000000200f27825 */ /* 0x000fe200078e02f4 */
[----:B------:R-:W-:Y:S01]  /*31d40*/  ISETP.LT.AND P6, PT, R7, UR11, !P2 ;  /* 0x0000000b07007c0c */ /* 0x000fe2000d7c1270 */
[----:B------:R-:W-:-:S04]  /*31d50*/  ULDC.64 UR20, c[0x0][0x228] ;  /* 0x00008a0000147ab9 */ /* 0x000fc80000000a00 */
[----:B------:R0:W-:Y:S01]  /*31d60*/  @P4 STG.E.U16 desc[UR6][R238.64], R241 ;  /* 0x000000f1ee004986 */ /* 0x0001e2000c101506 */
[----:B--2---:R-:W-:Y:S01]  /*31d70*/  IMAD.WIDE R250, R0, 0x2, R10 ;  /* 0x0000000200fa7825 */ /* 0x004fe200078e020a */
[----:B------:R-:W-:Y:S01]  /*31d80*/  PRMT R88, R237, 0x7632, R88 ;  /* 0x00007632ed587816 */ /* 0x000fe20000000058 */
[----:B------:R-:W-:Y:S01]  /*31d90*/  ULDC UR11, c[0x0][0x228] ;  /* 0x00008a00000b7ab9 */ /* 0x000fe20000000800 */
[----:B------:R1:W-:Y:S04]  /*31da0*/  @P5 STG.E.U16 desc[UR6][R242.64], R236 ;  /* 0x000000ecf2005986 */ /* 0x0003e8000c101506 */
[----:B0-----:R-:W2:Y:S04]  /*31db0*/  LDL.LU.64 R238, [R1+0x1518] ;  /* 0x0015180001ee7983 */ /* 0x001ea80000300a00 */
[----:B-1----:R-:W4:Y:S01]  /*31dc0*/  LDL.LU.64 R242, [R1+0x1510] ;  /* 0x0015100001f27983 */ /* 0x002f220000300a00 */
[----:B------:R-:W-:Y:S01]  /*31dd0*/  ISETP.LT.AND P2, PT, R8, UR9, !P2 ;  /* 0x0000000908007c0c */ /* 0x000fe2000d741270 */
[----:B------:R-:W-:Y:S01]  /*31de0*/  IMAD.WIDE R248, R0, 0x2, R2 ;  /* 0x0000000200f87825 */ /* 0x000fe200078e0202 */
[----:B------:R-:W-:Y:S01]  /*31df0*/  ISETP.GE.AND P4, PT, R84, UR21, PT ;  /* 0x0000001554007c0c */ /* 0x000fe2000bf86270 */
[----:B------:R0:W-:Y:S01]  /*31e00*/  @P6 STG.E.U16 desc[UR6][R250.64], R237 ;  /* 0x000000edfa006986 */ /* 0x0001e2000c101506 */
[----:B------:R-:W-:-:S02]  /*31e10*/  ULDC UR9, c[0x0][0x228] ;  /* 0x00008a0000097ab9 */ /* 0x000fc40000000800 */
[----:B------:R-:W-:Y:S01]  /*31e20*/  ISETP.LT.AND P5, PT, R6, UR13, !P4 ;  /* 0x0000000d06007c0c */ /* 0x000fe2000e7a1270 */
[----:B------:R-:W-:Y:S01]  /*31e30*/  VIADD R0, R0, UR5 ;  /* 0x0000000500007c36 */ /* 0x000fe20008000000 */
[----:B------:R-:W-:Y:S01]  /*31e40*/  ISETP.LT.AND P6, PT, R7, UR11, !P4 ;  /* 0x0000000b07007c0c */ /* 0x000fe2000e7c1270 */
[----:B------:R-:W-:Y:S01]  /*31e50*/  VIADD R84, R4, 0x54 ;  /* 0x0000005404547836 */ /* 0x000fe20000000000 */
[----:B------:R-:W-:-:S03]  /*31e60*/  ULDC UR13, c[0x0][0x228] ;  /* 0x00008a00000d7ab9 */ /* 0x000fc60000000800 */
[----:B------:R1:W-:Y:S01]  /*31e70*/  @P2 STG.E.U16 desc[UR6][R248.64], R88 ;  /* 0x00000058f8002986 */ /* 0x0003e2000c101506 */
[----:B------:R-:W-:Y:S01]  /*31e80*/  ISETP.LT.AND P2, PT, R5, UR18, !P4 ;  /* 0x0000001205007c0c */ /* 0x000fe2000e741270 */
[C---:B0-----:R-:W-:Y:S01]  /*31e90*/  IMAD.WIDE R250, R0.reuse, 0x2, R246 ;  /* 0x0000000200fa7825 */ /* 0x041fe200078e02f6 */
[----:B------:R-:W-:Y:S01]  /*31ea0*/  ULDC UR11, c[0x0][0x228] ;  /* 0x00008a00000b7ab9 */ /* 0x000fe20000000800 */
[----:B------:R-:W-:Y:S02]  /*31eb0*/  ULDC UR5, c[0x0][0x248] ;  /* 0x0000920000057ab9 */ /* 0x000fe40000000800 */
[----:B-1----:R-:W-:Y:S01]  /*31ec0*/  IMAD.WIDE R248, R0, 0x2, R244 ;  /* 0x0000000200f87825 */ /* 0x002fe200078e02f4 */
[----:B------:R-:W-:-:S07]  /*31ed0*/  ULDC.64 UR18, c[0x0][0x228] ;  /* 0x00008a0000127ab9 */ /* 0x000fce0000000a00 */
[----:B------:R-:W-:Y:S01]  /*31ee0*/  @P2 STG.E.U16 desc[UR6][R250.64], R85 ;  /* 0x00000055fa002986 */ /* 0x000fe2000c101506 */
[----:B------:R-:W-:Y:S01]  /*31ef0*/  ISETP.LT.AND P4, PT, R8, UR9, !P4 ;  /* 0x0000000908007c0c */ /* 0x000fe2000e781270 */
[C---:B------:R-:W-:Y:S01]  /*31f00*/  IMAD.WIDE R240, R0.reuse, 0x2, R10 ;  /* 0x0000000200f07825 */ /* 0x040fe200078e020a */
[----:B------:R-:W-:Y:S01]  /*31f10*/  PRMT R88, R89, 0x7632, R88 ;  /* 0x0000763259587816 */ /* 0x000fe20000000058 */
[----:B------:R-:W-:Y:S02]  /*31f20*/  ULDC UR9, c[0x0][0x228] ;  /* 0x00008a0000097ab9 */ /* 0x000fe40000000800 */
[----:B------:R-:W-:Y:S01]  /*31f30*/  IMAD.WIDE R236, R0, 0x2, R2 ;  /* 0x0000000200ec7825 */ /* 0x000fe200078e0202 */
[----:B------:R-:W-:-:S03]  /*31f40*/  ISETP.GE.AND P2, PT, R84, UR19, PT ;  /* 0x0000001354007c0c */ /* 0x000fc6000bf46270 */
[----:B------:R-:W-:Y:S01]  /*31f50*/  VIADD R0, R0, UR5 ;  /* 0x0000000500007c36 */ /* 0x000fe20008000000 */
[----:B------:R-:W-:Y:S01]  /*31f60*/  ULDC UR5, c[0x0][0x248] ;  /* 0x0000920000057ab9 */ /* 0x000fe20000000800 */
[----:B----4-:R-:W-:-:S05]  /*31f70*/  PRMT R243, R85, 0x7632, R243 ;  /* 0x0000763255f37816 */ /* 0x010fca00000000f3 */
[----:B------:R0:W-:Y:S04]  /*31f80*/  @P5 STG.E.U16 desc[UR6][R248.64], R243 ;  /* 0x000000f3f8005986 */ /* 0x0001e8000c101506 */
[----:B0-----:R-:W4:Y:S01]  /*31f90*/  LDL.LU R243, [R1+0x1508] ;  /* 0x0015080001f37983 */ /* 0x001f220000300800 */
[----:B------:R-:W-:Y:S02]  /*31fa0*/  ISETP.LT.AND P5, PT, R6, UR13, !P2 ;  /* 0x0000000d06007c0c */ /* 0x000fe4000d7a1270 */
[----:B------:R-:W-:Y:S01]  /*31fb0*/  PRMT R250, R242, 0x7632, R250 ;  /* 0x00007632f2fa7816 */ /* 0x000fe200000000fa */
[----:B------:R0:W-:Y:S01]  /*31fc0*/  @P6 STG.E.U16 desc[UR6][R240.64], R89 ;  /* 0x00000059f0006986 */ /* 0x0001e2000c101506 */
[----:B------:R-:W-:Y:S01]  /*31fd0*/  ISETP.LT.AND P6, PT, R7, UR11, !P2 ;  /* 0x0000000b07007c0c */ /* 0x000fe2000d7c1270 */
[----:B------:R-:W-:Y:S01]  /*31fe0*/  IMAD.WIDE R84, R0, 0x2, R2 ;  /* 0x0000000200547825 */ /* 0x000fe200078e0202 */
[----:B--2---:R-:W-:Y:S01]  /*31ff0*/  PRMT R249, R238, 0x7632, R249 ;  /* 0x00007632eef97816 */ /* 0x004fe200000000f9 */
[----:B------:R1:W-:Y:S01]  /*32000*/  @P4 STG.E.U16 desc[UR6][R236.64], R88 ;  /* 0x00000058ec004986 */ /* 0x0003e2000c101506 */
[----:B------:R-:W-:Y:S01]  /*32010*/  ISETP.LT.AND P4, PT, R5, UR16, !P2 ;  /* 0x0000001005007c0c */ /* 0x000fe2000d781270 */
[----:B------:R-:W-:Y:S01]  /*32020*/  VIADD R248, R4, 0x55 ;  /* 0x0000005504f87836 */ /* 0x000fe20000000000 */
[----:B------:R-:W-:Y:S01]  /*32030*/  ISETP.LT.AND P2, PT, R8, UR9, !P2 ;  /* 0x0000000908007c0c */ /* 0x000fe2000d741270 */
[----:B------:R-:W2:Y:S01]  /*32040*/  LDL.LU R251, [R1+0x290] ;  /* 0x0002900001fb7983 */ /* 0x000ea20000300800 */
[----:B------:R-:W-:Y:S01]  /*32050*/  ULDC.64 UR16, c[0x0][0x228] ;  /* 0x00008a0000107ab9 */ /* 0x000fe20000000a00 */
[----:B------:R-:W-:Y:S01]  /*32060*/  ULDC UR13, c[0x0][0x228] ;  /* 0x00008a00000d7ab9 */ /* 0x000fe20000000800 */
[----:B------:R-:W-:Y:S01]  /*32070*/  ULDC UR11, c[0x0][0x228] ;  /* 0x00008a00000b7ab9 */ /* 0x000fe20000000800 */
[----:B0-----:R-:W-:Y:S01]  /*32080*/  IMAD.WIDE R240, R0, 0x2, R246 ;  /* 0x0000000200f07825 */ /* 0x001fe200078e02f6 */
[----:B------:R-:W-:-:S03]  /*32090*/  ULDC UR9, c[0x0][0x228] ;  /* 0x00008a0000097ab9 */ /* 0x000fc60000000800 */
[----:B-1----:R-:W-:-:S04]  /*320a0*/  IMAD.WIDE R236, R0, 0x2, R244 ;  /* 0x0000000200ec7825 */ /* 0x002fc800078e02f4 */
[----:B------:R-:W-:Y:S01]  /*320b0*/  IMAD.WIDE R88, R0, 0x2, R10 ;  /* 0x0000000200587825 */ /* 0x000fe200078e020a */
[----:B------:R-:W-:Y:S04]  /*320c0*/  @P4 STG.E.U16 desc[UR6][R240.64], R242 ;  /* 0x000000f2f0004986 */ /* 0x000fe8000c101506 */
[----:B------:R0:W-:Y:S04]  /*320d0*/  @P5 STG.E.U16 desc[UR6][R236.64], R250 ;  /* 0x000000faec005986 */ /* 0x0001e8000c101506 */
[----:B------:R-:W-:Y:S04]  /*320e0*/  @P6 STG.E.U16 desc[UR6][R88.64], R238 ;  /* 0x000000ee58006986 */ /* 0x000fe8000c101506 */
[----:B------:R1:W-:Y:S04]  /*320f0*/  @P2 STG.E.U16 desc[UR6][R84.64], R249 ;  /* 0x000000f954002986 */ /* 0x0003e8000c101506 */
[----:B0-----:R-:W2:Y:S01]  /*32100*/  LDL.LU R250, [R1+0x2a0] ;  /* 0x0002a00001fa7983 */ /* 0x001ea20000300800 */
[----:B------:R-:W-:-:S03]  /*32110*/  ISETP.GE.AND P4, PT, R248, UR17, PT ;  /* 0x00000011f8007c0c */ /* 0x000fc6000bf86270 */
[----:B-1----:R-:W2:Y:S01]  /*32120*/  LDL.LU R249, [R1+0x2b0] ;  /* 0x0002b00001f97983 */ /* 0x002ea20000300800 */
[----:B------:R-:W-:Y:S01]  /*32130*/  ISETP.LT.AND P2, PT, R5, UR14, !P4 ;  /* 0x0000000e05007c0c */ /* 0x000fe2000e741270 */
[----:B------:R-:W-:Y:S01]  /*32140*/  VIADD R0, R0, UR5 ;  /* 0x0000000500007c36 */ /* 0x000fe20008000000 */
[----:B------:R-:W-:Y:S01]  /*32150*/  ISETP.LT.AND P5, PT, R6, UR13, !P4 ;  /* 0x0000000d06007c0c */ /* 0x000fe2000e7a1270 */
[----:B------:R-:W-:Y:S01]  /*32160*/  VIADD R238, R4, 0x56 ;  /* 0x0000005604ee7836 */ /* 0x000fe20000000000 */
[----:B---3--:R-:W-:Y:S01]  /*32170*/  PRMT R248, R86, 0x7632, R248 ;  /* 0x0000763256f87816 */ /* 0x008fe200000000f8 */
[----:B------:R-:W-:Y:S01]  /*32180*/  IMAD.WIDE R240, R0, 0x2, R246 ;  /* 0x0000000200f07825 */ /* 0x000fe200078e02f6 */
[----:B------:R-:W-:Y:S01]  /*32190*/  ISETP.LT.AND P6, PT, R7, UR11, !P4 ;  /* 0x0000000b07007c0c */ /* 0x000fe2000e7c1270 */
[----:B------:R-:W-:Y:S01]  /*321a0*/  ULDC.64 UR14, c[0x0][0x228] ;  /* 0x00008a00000e7ab9 */ /* 0x000fe20000000a00 */
[----:B------:R-:W-:Y:S01]  /*321b0*/  PRMT R242, R90, 0x7632, R242 ;  /* 0x000076325af27816 */ /* 0x000fe200000000f2 */
[----:B------:R-:W-:Y:S01]  /*321c0*/  IMAD.WIDE R236, R0, 0x2, R244 ;  /* 0x0000000200ec7825 */ /* 0x000fe200078e02f4 */
[----:B------:R-:W-:-:S03]  /*321d0*/  ULDC UR5, c[0x0][0x248] ;  /* 0x0000920000057ab9 */ /* 0x000fc60000000800 */
[----:B------:R-:W-:Y:S01]  /*321e0*/  @P2 STG.E.U16 desc[UR6][R240.64], R86 ;  /* 0x00000056f0002986 */ /* 0x000fe2000c101506 */
[----:B------:R-:W-:Y:S01]  /*321f0*/  IMAD.WIDE R88, R0, 0x2, R10 ;  /* 0x0000000200587825 */ /* 0x000fe200078e020a */
[----:B------:R-:W-:Y:S02]  /*32200*/  ULDC UR11, c[0x0][0x228] ;  /* 0x00008a00000b7ab9 */ /* 0x000fe40000000800 */
[----:B------:R0:W-:Y:S04]  /*32210*/  @P5 STG.E.U16 desc[UR6][R236.64], R248 ;  /* 0x000000f8ec005986 */ /* 0x0001e8000c101506 */
[----:B0-----:R-:W3:Y:S01]  /*32220*/  LDL.LU R248, [R1+0x2c0] ;  /* 0x0002c00001f87983 */ /* 0x001ee20000300800 */
[----:B------:R-:W-:Y:S01]  /*32230*/  ISETP.LT.AND P4, PT, R8, UR9, !P4 ;  /* 0x0000000908007c0c */ /* 0x000fe2000e781270 */
[----:B------:R-:W-:Y:S01]  /*32240*/  IMAD.WIDE R84, R0, 0x2, R2 ;  /* 0x0000000200547825 */ /* 0x000fe200078e0202 */
[----:B------:R-:W-:Y:S01]  /*32250*/  ISETP.GE.AND P2, PT, R238, UR15, PT ;  /* 0x0000000fee007c0c */ /* 0x000fe2000bf46270 */
[----:B------:R0:W-:Y:S01]  /*32260*/  @P6 STG.E.U16 desc[UR6][R88.64], R90 ;  /* 0x0000005a58006986 */ /* 0x0001e2000c101506 */
[----:B------:R-:W-:Y:S01]  /*32270*/  ULDC UR9, c[0x0][0x228] ;  /* 0x00008a0000097ab9 */ /* 0x000fe20000000800 */
[----:B------:R-:W-:Y:S01]  /*32280*/  VIADD R0, R0, UR5 ;  /* 0x0000000500007c36 */ /* 0x000fe20008000000 */
[----:B------:R-:W-:Y:S01]  /*32290*/  ISETP.LT.AND P6, PT, R7, UR11, !P2 ;  /* 0x0000000b07007c0c */ /* 0x000fe2000d7c1270 */
[----:B------:R-:W-:Y:S01]  /*322a0*/  VIADD R86, R4, 0x57 ;  /* 0x0000005704567836 */ /* 0x000fe20000000000 */
[----:B------:R-:W-:-:S05]  /*322b0*/  ULDC UR11, c[0x0][0x228] ;  /* 0x00008a00000b7ab9 */ /* 0x000fca0000000800 */
[----:B------:R1:W-:Y:S01]  /*322c0*/  @P4 STG.E.U16 desc[UR6][R84.64], R242 ;  /* 0x000000f254004986 */ /* 0x0003e2000c101506 */
[----:B------:R-:W-:Y:S01]  /*322d0*/  ISETP.LT.AND P4, PT, R5, UR12, !P2 ;  /* 0x0000000c05007c0c */ /* 0x000fe2000d781270 */
[----:B------:R-:W-:Y:S01]  /*322e0*/  ULDC UR12, c[0x0][0x228] ;  /* 0x00008a00000c7ab9 */ /* 0x000fe20000000800 */
[----:B0-----:R-:W-:Y:S01]  /*322f0*/  PRMT R90, R239, 0x7632, R90 ;  /* 0x00007632ef5a7816 */ /* 0x001fe2000000005a */
[----:B------:R-:W-:Y:S01]  /*32300*/  ULDC UR5, c[0x0][0x248] ;  /* 0x0000920000057ab9 */ /* 0x000fe20000000800 */
[----:B------:R-:W-:Y:S01]  /*32310*/  ISETP.LT.AND P5, PT, R6, UR12, !P2 ;  /* 0x0000000c06007c0c */ /* 0x000fe2000d7a1270 */
[----:B------:R-:W-:Y:S01]  /*32320*/  IMAD.WIDE R240, R0, 0x2, R246 ;  /* 0x0000000200f07825 */ /* 0x000fe200078e02f6 */
[----:B------:R-:W-:Y:S01]  /*32330*/  ISETP.LT.AND P2, PT, R8, UR9, !P2 ;  /* 0x0000000908007c0c */ /* 0x000fe2000d741270 */
[----:B------:R-:W-:Y:S01]  /*32340*/  ULDC.64 UR12, c[0x0][0x228] ;  /* 0x00008a00000c7ab9 */ /* 0x000fe20000000a00 */
[----:B------:R-:W-:Y:S01]  /*32350*/  ULDC UR9, c[0x0][0x228] ;  /* 0x00008a0000097ab9 */ /* 0x000fe20000000800 */
[----:B------:R-:W-:-:S04]  /*32360*/  IMAD.WIDE R236, R0, 0x2, R244 ;  /* 0x0000000200ec7825 */ /* 0x000fc800078e02f4 */
[----:B------:R-:W-:-:S04]  /*32370*/  IMAD.WIDE R88, R0, 0x2, R10 ;  /* 0x0000000200587825 */ /* 0x000fc800078e020a */
[----:B-1----:R-:W-:-:S04]  /*32380*/  IMAD.WIDE R84, R0, 0x2, R2 ;  /* 0x0000000200547825 */ /* 0x002fc800078e0202 */
[----:B------:R-:W-:Y:S01]  /*32390*/  VIADD R0, R0, UR5 ;  /* 0x0000000500007c36 */ /* 0x000fe20008000000 */
[----:B------:R-:W-:Y:S01]  /*323a0*/  ULDC UR5, c[0x0][0x248] ;  /* 0x0000920000057ab9 */ /* 0x000fe20000000800 */
[----:B----4-:R-:W-:Y:S01]  /*323b0*/  PRMT R238, R243, 0x7632, R238 ;  /* 0x00007632f3ee7816 */ /* 0x010fe200000000ee */
[----:B------:R0:W-:Y:S01]  /*323c0*/  @P4 STG.E.U16 desc[UR6][R240.64], R243 ;  /* 0x000000f3f0004986 */ /* 0x0001e2000c101506 */
[----:B------:R-:W-:Y:S01]  /*323d0*/  ISETP.GE.AND P4, PT, R86, UR13, PT ;  /* 0x0000000d56007c0c */ /* 0x000fe2000bf86270 */
[----:B------:R-:W-:Y:S02]  /*323e0*/  ULDC UR13, c[0x0][0x228] ;  /* 0x00008a00000d7ab9 */ /* 0x000fe40000000800 */
[----:B------:R1:W-:Y:S04]  /*323f0*/  @P5 STG.E.U16 desc[UR6][R236.64], R238 ;  /* 0x000000eeec005986 */ /* 0x0003e8000c101506 */
[----:B------:R4:W-:Y:S01]  /*32400*/  @P6 STG.E.U16 desc[UR6][R88.64], R239 ;  /* 0x000000ef58006986 */ /* 0x0009e2000c101506 */
[----:B------:R-:W-:Y:S01]  /*32410*/  ISETP.LT.AND P5, PT, R6, UR13, !P4 ;  /* 0x0000000d06007c0c */ /* 0x000fe2000e7a1270 */
[----:B------:R-:W-:Y:S01]  /*32420*/  VIADD R86, R4, 0x58 ;  /* 0x0000005804567836 */ /* 0x000fe20000000000 */
[----:B------:R-:W-:Y:S01]  /*32430*/  ISETP.LT.AND P6, PT, R7, UR11, !P4 ;  /* 0x0000000b07007c0c */ /* 0x000fe2000e7c1270 */
[----:B------:R4:W-:Y:S01]  /*32440*/  @P2 STG.E.U16 desc[UR6][R84.64], R90 ;  /* 0x0000005a54002986 */ /* 0x0009e2000c101506 */
[----:B------:R-:W-:Y:S01]  /*32450*/  ISETP.LT.AND P2, PT, R5, UR20, !P4 ;  /* 0x0000001405007c0c */ /* 0x000fe2000e741270 */
[----:B------:R-:W-:Y:S01]  /*32460*/  ULDC.64 UR20, c[0x0][0x228] ;  /* 0x00008a0000147ab9 */ /* 0x000fe20000000a00 */
[----:B------:R-:W-:-:S02]  /*32470*/  ISETP.LT.AND P4, PT, R8, UR9, !P4 ;  /* 0x0000000908007c0c */ /* 0x000fc4000e781270 */
[----:B0-----:R-:W-:Y:S01]  /*32480*/  PRMT R240, R87, 0x7632, R240 ;  /* 0x0000763257f07816 */ /* 0x001fe200000000f0 */
[C---:B-1----:R-:W-:Y:S01]  /*32490*/  IMAD.WIDE R236, R0.reuse, 0x2, R2 ;  /* 0x0000000200ec7825 */ /* 0x042fe200078e0202 */
[----:B------:R-:W-:Y:S01]  /*324a0*/  ULDC UR13, c[0x0][0x228] ;  /* 0x00008a00000d7ab9 */ /* 0x000fe20000000800 */
[----:B------:R-:W-:Y:S01]  /*324b0*/  ULDC UR11, c[0x0][0x228] ;  /* 0x00008a00000b7ab9 */ /* 0x000fe20000000800 */
[----:B------:R-:W-:Y:S01]  /*324c0*/  ULDC UR9, c[0x0][0x228] ;  /* 0x00008a0000097ab9 */ /* 0x000fe20000000800 */
[----:B----4-:R-:W-:Y:S01]  /*324d0*/  IMAD.WIDE R238, R0, 0x2, R246 ;  /* 0x0000000200ee7825 */ /* 0x010fe200078e02f6 */
[----:B------:R-:W-:-:S03]  /*324e0*/  PRMT R90, R91, 0x7632, R90 ;  /* 0x000076325b5a7816 */ /* 0x000fc6000000005a */
[C---:B------:R-:W-:Y:S01]  /*324f0*/  IMAD.WIDE R84, R0.reuse, 0x2, R244 ;  /* 0x0000000200547825 */ /* 0x040fe200078e02f4 */
[----:B------:R0:W-:Y:S03]  /*32500*/  @P2 STG.E.U16 desc[UR6][R238.64], R87 ;  /* 0x00000057ee002986 */ /* 0x0001e6000c101506 */
[----:B------:R-:W-:Y:S01]  /*32510*/  IMAD.WIDE R88, R0, 0x2, R10 ;  /* 0x0000000200587825 */ /* 0x000fe200078e020a */
[----:B------:R-:W-:Y:S01]  /*32520*/  ISETP.GE.AND P2, PT, R86, UR21, PT ;  /* 0x0000001556007c0c */ /* 0x000fe2000bf46270 */
[----:B------:R1:W-:Y:S04]  /*32530*/  @P5 STG.E.U16 desc[UR6][R84.64], R240 ;  /* 0x000000f054005986 */ /* 0x0003e8000c101506 */
[----:B------:R4:W-:Y:S01]  /*32540*/  @P6 STG.E.U16 desc[UR6][R88.64], R91 ;  /* 0x0000005b58006986 */ /* 0x0009e2000c101506 */
[----:B------:R-:W-:Y:S01]  /*32550*/  ISETP.LT.AND P5, PT, R6, UR13, !P2 ;  /* 0x0000000d06007c0c */ /* 0x000fe2000d7a1270 */
[----:B------:R-:W-:Y:S01]  /*32560*/  VIADD R0, R0, UR5 ;  /* 0x0000000500007c36 */ /* 0x000fe20008000000 */
[----:B------:R-:W-:Y:S01]  /*32570*/  ISETP.LT.AND P6, PT, R7, UR11, !P2 ;  /* 0x0000000b07007c0c */ /* 0x000fe2000d7c1270 */
[----:B------:R4:W-:Y:S01]  /*32580*/  @P4 STG.E.U16 desc[UR6][R236.64], R90 ;  /* 0x0000005aec004986 */ /* 0x0009e2000c101506 */
[----:B------:R-:W-:Y:S01]  /*32590*/  ISETP.LT.AND P4, PT, R5, UR18, !P2 ;  /* 0x0000001205007c0c */ /* 0x000fe2000d781270 */
[----:B0-----:R-:W-:Y:S01]  /*325a0*/  IMAD.WIDE R86, R0, 0x2, R244 ;  /* 0x0000000200567825 */ /* 0x001fe200078e02f4 */
[----:B------:R-:W-:Y:S01]  /*325b0*/  ISETP.LT.AND P2, PT, R8, UR9, !P2 ;  /* 0x0000000908007c0c */ /* 0x000fe2000d741270 */
[----:B------:R-:W-:Y:S01]  /*325c0*/  ULDC.64 UR18, c[0x0][0x228] ;  /* 0x00008a0000127ab9 */ /* 0x000fe20000000a00 */
[----:B------:R-:W-:Y:S01]  /*325d0*/  ULDC UR5, c[0x0][0x248] ;  /* 0x0000920000057ab9 */ /* 0x000fe20000000800 */
[C---:B-1----:R-:W-:Y:S01]  /*325e0*/  IMAD.WIDE R84, R0.reuse, 0x2, R246 ;  /* 0x0000000200547825 */ /* 0x042fe200078e02f6 */
[----:B------:R-:W-:Y:S01]  /*325f0*/  ULDC UR13, c[0x0][0x228] ;  /* 0x00008a00000d7ab9 */ /* 0x000fe20000000800 */
[----:B--2---:R-:W-:Y:S01]  /*32600*/  PRMT R238, R249, 0x7632, R238 ;  /* 0x00007632f9ee7816 */ /* 0x004fe200000000ee */
[----:B------:R-:W-:Y:S01]  /*32610*/  ULDC UR11, c[0x0][0x228] ;  /* 0x00008a00000b7ab9 */ /* 0x000fe20000000800 */
[----:B----4-:R-:W-:Y:S01]  /*32620*/  IMAD.WIDE R88, R0, 0x2, R10 ;  /* 0x0000000200587825 */ /* 0x010fe200078e020a */
[----:B------:R-:W-:-:S03]  /*32630*/  ULDC UR9, c[0x0][0x228] ;  /* 0x00008a0000097ab9 */ /* 0x000fc60000000800 */
[----:B------:R-:W-:Y:S01]  /*32640*/  VIADD R236, R4, 0x59 ;  /* 0x0000005904ec7836 */ /* 0x000fe20000000000 */
[----:B------:R0:W-:Y:S01]  /*32650*/  @P4 STG.E.U16 desc[UR6][R84.64], R249 ;  /* 0x000000f954004986 */ /* 0x0001e2000c101506 */
[----:B------:R-:W-:Y:S01]  /*32660*/  IMAD.WIDE R90, R0, 0x2, R2 ;  /* 0x00000002005a7825 */ /* 0x000fe200078e0202 */
[----:B------:R-:W-:Y:S02]  /*32670*/  PRMT R237, R250, 0x7632, R237 ;  /* 0x00007632faed7816 */ /* 0x000fe400000000ed */
[----:B------:R-:W-:Y:S01]  /*32680*/  @P5 STG.E.U16 desc[UR6][R86.64], R238 ;  /* 0x000000ee56005986 */ /* 0x000fe2000c101506 */
[----:B------:R-:W-:-:S03]  /*32690*/  ISETP.GE.AND P4, PT, R236, UR19, PT ;  /* 0x00000013ec007c0c */ /* 0x000fc6000bf86270 */
[----:B------:R1:W-:Y:S04]  /*326a0*/  @P6 STG.E.U16 desc[UR6][R88.64], R250 ;  /* 0x000000fa58006986 */ /* 0x0003e8000c101506 */
[----:B0-----:R-:W2:Y:S04]  /*326b0*/  LDL.LU R249, [R1+0x2b4] ;  /* 0x0002b40001f97983 */ /* 0x001ea80000300800 */
[----:B------:R0:W-:Y:S04]  /*326c0*/  @P2 STG.E.U16 desc[UR6][R90.64], R237 ;  /* 0x000000ed5a002986 */ /* 0x0001e8000c101506 */
[----:B-1----:R-:W4:Y:S01]  /*326d0*/  LDL.LU R250, [R1+0x2a4] ;  /* 0x0002a40001fa7983 */ /* 0x002f220000300800 */
[----:B------:R-:W-:Y:S01]  /*326e0*/  ISETP.LT.AND P2, PT, R5, UR16, !P4 ;  /* 0x0000001005007c0c */ /* 0x000fe2000e741270 */
[----:B------:R-:W-:Y:S01]  /*326f0*/  VIADD R0, R0, UR5 ;  /* 0x0000000500007c36 */ /* 0x000fe20008000000 */
[----:B------:R-:W-:-:S02]  /*32700*/  ISETP.LT.AND P5, PT, R6, UR13, !P4 ;  /* 0x0000000d06007c0c */ /* 0x000fc4000e7a1270 */
[----:B---3--:R-:W-:Y:S02]  /*32710*/  PRMT R238, R248, 0x7632, R238 ;  /* 0x00007632f8ee7816 */ /* 0x008fe400000000ee */
[----:B------:R-:W-:Y:S01]  /*32720*/  ISETP.LT.AND P6, PT, R7, UR11, !P4 ;  /* 0x0000000b07007c0c */ /* 0x000fe2000e7c1270 */
[C---:B------:R-:W-:Y:S01]  /*32730*/  IMAD.WIDE R84, R0.reuse, 0x2, R246 ;  /* 0x0000000200547825 */ /* 0x040fe200078e02f6 */
[----:B0-----:R-:W-:Y:S01]  /*32740*/  PRMT R237, R251, 0x7632, R237 ;  /* 0x00007632fbed7816 */ /* 0x001fe200000000ed */
[----:B------:R-:W-:Y:S01]  /*32750*/  ULDC.64 UR16, c[0x0][0x228] ;  /* 0x00008a0000107ab9 */ /* 0x000fe20000000a00 */
[----:B------:R-:W-:Y:S01]  /*32760*/  ULDC UR13, c[0x0][0x228] ;  /* 0x00008a00000d7ab9 */ /* 0x000fe20000000800 */
[C---:B------:R-:W-:Y:S01]  /*32770*/  IMAD.WIDE R86, R0.reuse, 0x2, R244 ;  /* 0x0000000200567825 */ /* 0x040fe200078e02f4 */
[----:B------:R-:W-:Y:S01]  /*32780*/  ULDC UR11, c[0x0][0x228] ;  /* 0x00008a00000b7ab9 */ /* 0x000fe20000000800 */
[----:B------:R0:W-:Y:S01]  /*32790*/  @P2 STG.E.U16 desc[UR6][R84.64], R248 ;  /* 0x000000f854002986 */ /* 0x0001e2000c101506 */
[----:B------:R-:W-:Y:S01]  /*327a0*/  ULDC UR5, c[0x0][0x248] ;  /* 0x0000920000057ab9 */ /* 0x000fe20000000800 */
[----:B------:R-:W-:-:S02]  /*327b0*/  IMAD.WIDE R88, R0, 0x2, R10 ;  /* 0x0000000200587825 */ /* 0x000fc400078e020a */
[----:B------:R-:W-:Y:S04]  /*327c0*/  @P5 STG.E.U16 desc[UR6][R86.64], R238 ;  /* 0x000000ee56005986 */ /* 0x000fe8000c101506 */
[----:B0-----:R-:W3:Y:S04]  /*327d0*/  LDL.LU R248, [R1+0x2c4] ;  /* 0x0002c40001f87983 */ /* 0x001ee80000300800 */
[----:B------:R0:W-:Y:S04]  /*327e0*/  @P6 STG.E.U16 desc[UR6][R88.64], R251 ;  /* 0x000000fb58006986 */ /* 0x0001e8000c101506 */
[----:B0-----:R-:W3:Y:S01]  /*327f0*/  LDL.LU R251, [R1+0x294] ;  /* 0x0002940001fb7983 */ /* 0x001ee20000300800 */
[----:B------:R-:W-:Y:S01]  /*32800*/  ISETP.LT.AND P4, PT, R8, UR9, !P4 ;  /* 0x0000000908007c0c */ /* 0x000fe2000e781270 */
[----:B------:R-:W-:Y:S01]  /*32810*/  VIADD R236, R4, 0x5a ;  /* 0x0000005a04ec7836 */ /* 0x000fe20000000000 */
[----:B------:R-:W-:Y:S01]  /*32820*/  ULDC UR9, c[0x0][0x228] ;  /* 0x00008a0000097ab9 */ /* 0x000fe20000000800 */
[----:B------:R-:W-:-:S03]  /*32830*/  IMAD.WIDE R90, R0, 0x2, R2 ;  /* 0x00000002005a7825 */ /* 0x000fc600078e0202 */
[----:B------:R-:W-:Y:S01]  /*32840*/  ISETP.GE.AND P2, PT, R236, UR17, PT ;  /* 0x00000011ec007c0c */ /* 0x000fe2000bf46270 */
[----:B------:R-:W-:Y:S01]  /*32850*/  VIADD R0, R0, UR5 ;  /* 0x0000000500007c36 */ /* 0x000fe20008000000 */
[----:B------:R-:W-:Y:S02]  /*32860*/  ULDC UR5, c[0x0][0x248] ;  /* 0x0000920000057ab9 */ /* 0x000fe40000000800 */
[----:B------:R-:W-:-:S03]  /*32870*/  ISETP.LT.AND P5, PT, R6, UR13, !P2 ;  /* 0x0000000d06007c0c */ /* 0x000fc6000d7a1270 */
[----:B------:R0:W-:Y:S01]  /*32880*/  @P4 STG.E.U16 desc[UR6][R90.64], R237 ;  /* 0x000000ed5a004986 */ /* 0x0001e2000c101506 */
[----:B------:R-:W-:Y:S02]  /*32890*/  ISETP.LT.AND P4, PT, R5, UR14, !P2 ;  /* 0x0000000e05007c0c */ /* 0x000fe4000d781270 */
[----:B------:R-:W-:Y:S01]  /*328a0*/  ISETP.LT.AND P6, PT, R7, UR11, !P2 ;  /* 0x0000000b07007c0c */ /* 0x000fe2000d7c1270 */
[----:B------:R-:W-:Y:S01]  /*328b0*/  IMAD.WIDE R84, R0, 0x2, R246 ;  /* 0x0000000200547825 */ /* 0x000fe200078e02f6 */
[----:B------:R-:W-:Y:S01]  /*328c0*/  ISETP.LT.AND P2, PT, R8, UR9, !P2 ;  /* 0x0000000908007c0c */ /* 0x000fe2000d741270 */
[----:B------:R-:W-:Y:S01]  /*328d0*/  ULDC.64 UR14, c[0x0][0x228] ;  /* 0x00008a00000e7ab9 */ /* 0x000fe20000000a00 */
[----:B------:R-:W-:Y:S01]  /*328e0*/  ULDC UR11, c[0x0][0x228] ;  /* 0x00008a00000b7ab9 */ /* 0x000fe20000000800 */
[----:B------:R-:W-:Y:S01]  /*328f0*/  VIADD R236, R4, 0x5b ;  /* 0x0000005b04ec7836 */ /* 0x000fe20000000000 */
[----:B------:R-:W-:Y:S01]  /*32900*/  ULDC UR9, c[0x0][0x228] ;  /* 0x00008a0000097ab9 */ /* 0x000fe20000000800 */
[----:B------:R-:W-:-:S04]  /*32910*/  IMAD.WIDE R86, R0, 0x2, R244 ;  /* 0x0000000200567825 */ /* 0x000fc800078e02f4 */
[----:B------:R-:W-:-:S04]  /*32920*/  IMAD.WIDE R88, R0, 0x2, R10 ;  /* 0x0000000200587825 */ /* 0x000fc800078e020a */
[----:B0-----:R-:W-:-:S04]  /*32930*/  IMAD.WIDE R90, R0, 0x2, R2 ;  /* 0x00000002005a7825 */ /* 0x001fc800078e0202 */
[----:B------:R-:W-:Y:S01]  /*32940*/  VIADD R0, R0, UR5 ;  /* 0x0000000500007c36 */ /* 0x000fe20008000000 */
[----:B------:R-:W-:Y:S01]  /*32950*/  ULDC UR5, c[0x0][0x248] ;  /* 0x0000920000057ab9 */ /* 0x000fe20000000800 */
[----:B--2---:R-:W-:Y:S01]  /*32960*/  PRMT R238, R249, 0x7632, R238 ;  /* 0x00007632f9ee7816 */ /* 0x004fe200000000ee */
[----:B------:R0:W-:Y:S01]  /*32970*/  @P4 STG.E.U16 desc[UR6][R84.64], R249 ;  /* 0x000000f954004986 */ /* 0x0001e2000c101506 */
[----:B------:R-:W-:-:S03]  /*32980*/  ISETP.GE.AND P4, PT, R236, UR15, PT ;  /* 0x0000000fec007c0c */ /* 0x000fc6000bf86270 */
[----:B------:R-:W-:Y:S01]  /*32990*/  @P5 STG.E.U16 desc[UR6][R86.64], R238 ;  /* 0x000000ee56005986 */ /* 0x000fe2000c101506 */
[----:B----4-:R-:W-:-:S03]  /*329a0*/  PRMT R237, R250, 0x7632, R237 ;  /* 0x00007632faed7816 */ /* 0x010fc600000000ed */
[----:B------:R1:W-:Y:S04]  /*329b0*/  @P6 STG.E.U16 desc[UR6][R88.64], R250 ;  /* 0x000000fa58006986 */ /* 0x0003e8000c101506 */
[----:B0-----:R-:W2:Y:S04]  /*329c0*/  LDL.LU R249, [R1+0x2b8] ;  /* 0x0002b80001f97983 */ /* 0x001ea80000300800 */
[----:B------:R0:W-:Y:S01]  /*329d0*/  @P2 STG.E.U16 desc[UR6][R90.64], R237 ;  /* 0x000000ed5a002986 */ /* 0x0001e2000c101506 */
[----:B------:R-:W-:Y:S01]  /*329e0*/  ISETP.LT.AND P2, PT, R5, UR12, !P4 ;  /* 0x0000000c05007c0c */ /* 0x000fe2000e741270 */
[----:B------:R-:W-:-:S02]  /*329f0*/  ULDC UR12, c[0x0][0x228] ;  /* 0x00008a00000c7ab9 */ /* 0x000fc40000000800 */
[----:B-1----:R-:W4:Y:S01]  /*32a00*/  LDL.LU R250, [R1+0x2a8] ;  /* 0x0002a80001fa7983 */ /* 0x002f220000300800 */
[----:B------:R-:W-:Y:S01]  /*32a10*/  ISETP.LT.AND P5, PT, R6, UR12, !P4 ;  /* 0x0000000c06007c0c */ /* 0x000fe2000e7a1270 */
[C---:B------:R-:W-:Y:S01]  /*32a20*/  IMAD.WIDE R84, R0.reuse, 0x2, R246 ;  /* 0x0000000200547825 */ /* 0x040fe200078e02f6 */
[----:B------:R-:W-:Y:S01]  /*32a30*/  ISETP.LT.AND P6, PT, R7, UR11, !P4 ;  /* 0x0000000b07007c0c */ /* 0x000fe2000e7c1270 */
[----:B------:R-:W-:Y:S02]  /*32a40*/  ULDC.64 UR12, c[0x0][0x228] ;  /* 0x00008a00000c7ab9 */ /* 0x000fe40000000a00 */
[----:B------:R-:W-:-:S04]  /*32a50*/  IMAD.WIDE R86, R0, 0x2, R244 ;  /* 0x0000000200567825 */ /* 0x000fc800078e02f4 */
[----:B------:R-:W-:Y:S01]  /*32a60*/  IMAD.WIDE R88, R0, 0x2, R10 ;  /* 0x0000000200587825 */ /* 0x000fe200078e020a */
[----:B---3--:R-:W-:Y:S01]  /*32a70*/  PRMT R238, R248, 0x7632, R238 ;  /* 0x00007632f8ee7816 */ /* 0x008fe200000000ee */
[----:B------:R1:W-:Y:S01]  /*32a80*/  @P2 STG.E.U16 desc[UR6][R84.64], R248 ;  /* 0x000000f854002986 */ /* 0x0003e2000c101506 */
[----:B0-----:R-:W-:-:S03]  /*32a90*/  PRMT R237, R251, 0x7632, R237 ;  /* 0x00007632fbed7816 */ /* 0x001fc600000000ed */
[----:B-1----:R-:W3:Y:S01]  /*32aa0*/  LDL.LU R248, [R1+0x2c8] ;  /* 0x0002c80001f87983 */ /* 0x002ee20000300800 */
[----:B------:R-:W-:Y:S01]  /*32ab0*/  VIADD R236, R4, 0x5c ;  /* 0x0000005c04ec7836 */ /* 0x000fe20000000000 */
[----:B------:R-:W-:Y:S02]  /*32ac0*/  ULDC UR11, c[0x0][0x228] ;  /* 0x00008a00000b7ab9 */ /* 0x000fe40000000800 */
[----:B------:R-:W-:Y:S04]  /*32ad0*/  @P5 STG.E.U16 desc[UR6][R86.64], R238 ;  /* 0x000000ee56005986 */ /* 0x000fe8000c101506 */
[----:B------:R0:W-:Y:S04]  /*32ae0*/  @P6 STG.E.U16 desc[UR6][R88.64], R251 ;  /* 0x000000fb58006986 */ /* 0x0001e8000c101506 */
[----:B0-----:R-:W3:Y:S01]  /*32af0*/  LDL.LU R251, [R1+0x298] ;  /* 0x0002980001fb7983 */ /* 0x001ee20000300800 */
[----:B------:R-:W-:Y:S01]  /*32b00*/  ISETP.LT.AND P4, PT, R8, UR9, !P4 ;  /* 0x0000000908007c0c */ /* 0x000fe2000e781270 */
[----:B------:R-:W-:Y:S01]  /*32b10*/  IMAD.WIDE R90, R0, 0x2, R2 ;  /* 0x00000002005a7825 */ /* 0x000fe200078e0202 */
[----:B------:R-:W-:Y:S01]  /*32b20*/  ISETP.GE.AND P2, PT, R236, UR13, PT ;  /* 0x0000000dec007c0c */ /* 0x000fe2000bf46270 */
[----:B------:R-:W-:Y:S01]  /*32b30*/  ULDC UR13, c[0x0][0x228] ;  /* 0x00008a00000d7ab9 */ /* 0x000fe20000000800 */
[----:B------:R-:W-:-:S02]  /*32b40*/  ULDC UR9, c[0x0][0x228] ;  /* 0x00008a0000097ab9 */ /* 0x000fc40000000800 */
[----:B------:R-:W-:Y:S01]  /*32b50*/  ISETP.LT.AND P5, PT, R6, UR13, !P2 ;  /* 0x0000000d06007c0c */ /* 0x000fe2000d7a1270 */
[----:B------:R-:W-:Y:S01]  /*32b60*/  VIADD R0, R0, UR5 ;  /* 0x0000000500007c36 */ /* 0x000fe20008000000 */
[----:B------:R-:W-:-:S05]  /*32b70*/  ISETP.LT.AND P6, PT, R7, UR11, !P2 ;  /* 0x0000000b07007c0c */ /* 0x000fca000d7c1270 */
[----:B------:R0:W-:Y:S01]  /*32b80*/  @P4 STG.E.U16 desc[UR6][R90.64], R237 ;  /* 0x000000ed5a004986 */ /* 0x0001e2000c101506 */
[----:B------:R-:W-:Y:S01]  /*32b90*/  ISETP.LT.AND P4, PT, R5, UR20, !P2 ;  /* 0x0000001405007c0c */ /* 0x000fe2000d781270 */
[----:B------:R-:W-:Y:S01]  /*32ba0*/  IMAD.WIDE R84, R0, 0x2, R246 ;  /* 0x0000000200547825 */ /* 0x000fe200078e02f6 */
        /* <DEDUP_REMOVED lines=9> */
[----:B0-----:R-:W-:-:S04]  /*32c40*/  IMAD.WIDE R90, R0, 0x2, R2 ;  /* 0x00000002005a7825 */ /* 0x001fc800078e0202 */
[----:B------:R-:W-:Y:S01]  /*32c50*/  VIADD R0, R0, UR5 ;  /* 0x0000000500007c36 */ /* 0x000fe20008000000 */
[----:B------:R-:W-:Y:S01]  /*32c60*/  ULDC UR5, c[0x0][0x248] ;  /* 0x0000920000057ab9 */ /* 0x000fe20000000800 */
[----:B--2---:R-:W-:Y:S01]  /*32c70*/  PRMT R238, R249, 0x7632, R238 ;  /* 0x00007632f9ee7816 */ /* 0x004fe200000000ee */
[----:B------:R0:W-:Y:S01]  /*32c80*/  @P4 STG.E.U16 desc[UR6][R84.64], R249 ;  /* 0x000000f954004986 */ /* 0x0001e2000c101506 */
[----:B------:R-:W-:-:S03]  /*32c90*/  ISETP.GE.AND P4, PT, R236, UR21, PT ;  /* 0x00000015ec007c0c */ /* 0x000fc6000bf86270 */
[----:B------:R1:W-:Y:S01]  /*32ca0*/  @P5 STG.E.U16 desc[UR6][R86.64], R238 ;  /* 0x000000ee56005986 */ /* 0x0003e2000c101506 */
[----:B----4-:R-:W-:-:S03]  /*32cb0*/  PRMT R237, R250, 0x7632, R237 ;  /* 0x00007632faed7816 */ /* 0x010fc600000000ed */
[----:B------:R2:W-:Y:S01]  /*32cc0*/  @P6 STG.E.U16 desc[UR6][R88.64], R250 ;  /* 0x000000fa58006986 */ /* 0x0005e2000c101506 */
[----:B------:R-:W-:-:S03]  /*32cd0*/  ISETP.LT.AND P5, PT, R6, UR13, !P4 ;  /* 0x0000000d06007c0c */ /* 0x000fc6000e7a1270 */
[----:B0-----:R-:W4:Y:S01]  /*32ce0*/  LDL.LU R249, [R1+0x2bc] ;  /* 0x0002bc0001f97983 */ /* 0x001f220000300800 */
[----:B------:R-:W-:Y:S01]  /*32cf0*/  ISETP.LT.AND P6, PT, R7, UR11, !P4 ;  /* 0x0000000b07007c0c */ /* 0x000fe2000e7c1270 */
[C---:B------:R-:W-:Y:S01]  /*32d00*/  IMAD.WIDE R84, R0.reuse, 0x2, R246 ;  /* 0x0000000200547825 */ /* 0x040fe200078e02f6 */
[----:B------:R-:W-:Y:S01]  /*32d10*/  ULDC UR13, c[0x0][0x228] ;  /* 0x00008a00000d7ab9 */ /* 0x000fe20000000800 */
[----:B------:R0:W-:Y:S01]  /*32d20*/  @P2 STG.E.U16 desc[UR6][R90.64], R237 ;  /* 0x000000ed5a002986 */ /* 0x0001e2000c101506 */
[----:B------:R-:W-:Y:S01]  /*32d30*/  ISETP.LT.AND P2, PT, R5, UR18, !P4 ;  /* 0x0000001205007c0c */ /* 0x000fe2000e741270 */
[C---:B-1----:R-:W-:Y:S01]  /*32d40*/  IMAD.WIDE R86, R0.reuse, 0x2, R244 ;  /* 0x0000000200567825 */ /* 0x042fe200078e02f4 */
[----:B------:R-:W-:Y:S01]  /*32d50*/  ULDC.64 UR18, c[0x0][0x228] ;  /* 0x00008a0000127ab9 */ /* 0x000fe20000000a00 */
[----:B--2---:R-:W2:Y:S01]  /*32d60*/  LDL.LU R250, [R1+0x2ac] ;  /* 0x0002ac0001fa7983 */ /* 0x004ea20000300800 */
[----:B------:R-:W-:Y:S01]  /*32d70*/  ULDC UR11, c[0x0][0x228] ;  /* 0x00008a00000b7ab9 */ /* 0x000fe20000000800 */
[----:B------:R-:W-:Y:S01]  /*32d80*/  IMAD.WIDE R88, R0, 0x2, R10 ;  /* 0x0000000200587825 */ /* 0x000fe200078e020a */
[----:B---3--:R-:W-:-:S07]  /*32d90*/  PRMT R238, R248, 0x7632, R238 ;  /* 0x00007632f8ee7816 */ /* 0x008fce00000000ee */
[----:B------:R-:W-:Y:S04]  /*32da0*/  @P2 STG.E.U16 desc[UR6][R84.64], R248 ;  /* 0x000000f854002986 */ /* 0x000fe8000c101506 */
[----:B------:R-:W-:Y:S01]  /*32db0*/  @P5 STG.E.U16 desc[UR6][R86.64], R238 ;  /* 0x000000ee56005986 */ /* 0x000fe2000c101506 */
[----:B0-----:R-:W-:-:S03]  /*32dc0*/  PRMT R237, R251, 0x7632, R237 ;  /* 0x00007632fbed7816 */ /* 0x001fc600000000ed */
        /* <DEDUP_REMOVED lines=20> */
[----:B------:R-:W-:-:S03]  /*32f10*/  ULDC UR9, c[0x0][0x228] ;  /* 0x00008a0000097ab9 */ /* 0x000fc60000000800 */
[----:B------:R-:W-:-:S04]  /*32f20*/  IMAD.WIDE R88, R0, 0x2, R10 ;  /* 0x0000000200587825 */ /* 0x000fc800078e020a */
[----:B0-----:R-:W-:-:S04]  /*32f30*/  IMAD.WIDE R90, R0, 0x2, R2 ;  /* 0x00000002005a7825 */ /* 0x001fc800078e0202 */
[----:B------:R-:W-:Y:S01]  /*32f40*/  VIADD R0, R0, UR5 ;  /* 0x0000000500007c36 */ /* 0x000fe20008000000 */
[----:B------:R-:W-:Y:S01]  /*32f50*/  ULDC UR5, c[0x0][0x248] ;  /* 0x0000920000057ab9 */ /* 0x000fe20000000800 */
[----:B----4-:R-:W-:Y:S01]  /*32f60*/  PRMT R238, R249, 0x7632, R238 ;  /* 0x00007632f9ee7816 */ /* 0x010fe200000000ee */
[----:B------:R0:W-:Y:S01]  /*32f70*/  @P4 STG.E.U16 desc[UR6][R84.64], R249 ;  /* 0x000000f954004986 */ /* 0x0001e2000c101506 */
[----:B------:R-:W-:-:S03]  /*32f80*/  ISETP.GE.AND P4, PT, R236, UR17, PT ;  /* 0x00000011ec007c0c */ /* 0x000fc6000bf86270 */
[----:B------:R1:W-:Y:S01]  /*32f90*/  @P5 STG.E.U16 desc[UR6][R86.64], R238 ;  /* 0x000000ee56005986 */ /* 0x0003e2000c101506 */
[----:B--2---:R-:W-:-:S03]  /*32fa0*/  PRMT R237, R250, 0x7632, R237 ;  /* 0x00007632faed7816 */ /* 0x004fc600000000ed */
[----:B------:R2:W-:Y:S01]  /*32fb0*/  @P6 STG.E.U16 desc[UR6][R88.64], R250 ;  /* 0x000000fa58006986 */ /* 0x0005e2000c101506 */
[----:B------:R-:W-:-:S03]  /*32fc0*/  ISETP.LT.AND P5, PT, R6, UR13, !P4 ;  /* 0x0000000d06007c0c */ /* 0x000fc6000e7a1270 */
[----:B------:R4:W-:Y:S01]  /*32fd0*/  @P2 STG.E.U16 desc[UR6][R90.64], R237 ;  /* 0x000000ed5a002986 */ /* 0x0009e2000c101506 */
[----:B------:R-:W-:Y:S01]  /*32fe0*/  ISETP.LT.AND P2, PT, R5, UR14, !P4 ;  /* 0x0000000e05007c0c */ /* 0x000fe2000e741270 */
[----:B0-----:R-:W-:Y:S01]  /*32ff0*/  IMAD.WIDE R84, R0, 0x2, R246 ;  /* 0x0000000200547825 */ /* 0x001fe200078e02f6 */
[----:B------:R-:W-:Y:S01]  /*33000*/  ISETP.LT.AND P6, PT, R7, UR11, !P4 ;  /* 0x0000000b07007c0c */ /* 0x000fe2000e7c1270 */
[----:B------:R-:W-:Y:S01]  /*33010*/  ULDC.64 UR14, c[0x0][0x228] ;  /* 0x00008a00000e7ab9 */ /* 0x000fe20000000a00 */
[----:B------:R-:W-:Y:S01]  /*33020*/  ISETP.LT.AND P4, PT, R8, UR9, !P4 ;  /* 0x0000000908007c0c */ /* 0x000fe2000e781270 */
[----:B------:R-:W-:Y:S01]  /*33030*/  VIADD R236, R4, 0x60 ;  /* 0x0000006004ec7836 */ /* 0x000fe20000000000 */
[----:B------:R-:W-:Y:S01]  /*33040*/  ULDC UR11, c[0x0][0x228] ;  /* 0x00008a00000b7ab9 */ /* 0x000fe20000000800 */
[----:B-1----:R-:W-:Y:S01]  /*33050*/  IMAD.WIDE R86, R0, 0x2, R244 ;  /* 0x0000000200567825 */ /* 0x002fe200078e02f4 */
[----:B------:R-:W-:-:S03]  /*33060*/  ULDC UR9, c[0x0][0x228] ;  /* 0x00008a0000097ab9 */ /* 0x000fc60000000800 */
[----:B--2---:R-:W-:Y:S01]  /*33070*/  IMAD.WIDE R88, R0, 0x2, R10 ;  /* 0x0000000200587825 */ /* 0x004fe200078e020a */
[----:B----4-:R-:W-:-:S03]  /*33080*/  PRMT R237, R9, 0x7632, R237 ;  /* 0x0000763209ed7816 */ /* 0x010fc600000000ed */
[----:B------:R-:W-:-:S04]  /*33090*/  IMAD.WIDE R90, R0, 0x2, R2 ;  /* 0x00000002005a7825 */ /* 0x000fc800078e0202 */
[----:B------:R-:W-:Y:S01]  /*330a0*/  VIADD R0, R0, UR5 ;  /* 0x0000000500007c36 */ /* 0x000fe20008000000 */
[----:B------:R-:W-:Y:S01]  /*330b0*/  ULDC UR5, c[0x0][0x248] ;  /* 0x0000920000057ab9 */ /* 0x000fe20000000800 */
[----:B---3--:R-:W-:Y:S01]  /*330c0*/  PRMT R238, R251, 0x7632, R238 ;  /* 0x00007632fbee7816 */ /* 0x008fe200000000ee */
[----:B------:R0:W-:Y:S01]  /*330d0*/  @P2 STG.E.U16 desc[UR6][R84.64], R251 ;  /* 0x000000fb54002986 */ /* 0x0001e2000c101506 */
[----:B------:R-:W-:-:S03]  /*330e0*/  ISETP.GE.AND P2, PT, R236, UR15, PT ;  /* 0x0000000fec007c0c */ /* 0x000fc6000bf46270 */
[----:B------:R1:W-:Y:S04]  /*330f0*/  @P5 STG.E.U16 desc[UR6][R86.64], R238 ;  /* 0x000000ee56005986 */ /* 0x0003e8000c101506 */
[----:B------:R-:W-:Y:S04]  /*33100*/  @P6 STG.E.U16 desc[UR6][R88.64], R9 ;  /* 0x0000000958006986 */ /* 0x000fe8000c101506 */
[----:B------:R2:W-:Y:S01]  /*33110*/  @P4 STG.E.U16 desc[UR6][R90.64], R237 ;  /* 0x000000ed5a004986 */ /* 0x0005e2000c101506 */
[----:B------:R-:W-:Y:S01]  /*33120*/  ISETP.LT.AND P4, PT, R5, UR12, !P2 ;  /* 0x0000000c05007c0c */ /* 0x000fe2000d781270 */
[----:B------:R-:W-:Y:S01]  /*33130*/  ULDC UR12, c[0x0][0x228] ;  /* 0x00008a00000c7ab9 */ /* 0x000fe20000000800 */
[C---:B------:R-:W-:Y:S01]  /*33140*/  ISETP.LT.AND P6, PT, R7.reuse, UR11, !P2 ;  /* 0x0000000b07007c0c */ /* 0x040fe2000d7c1270 */
[----:B0-----:R-:W-:Y:S01]  /*33150*/  IMAD.WIDE R84, R0, 0x2, R246 ;  /* 0x0000000200547825 */ /* 0x001fe200078e02f6 */
[----:B------:R-:W-:Y:S01]  /*33160*/  ISETP.LT.AND P5, PT, R6, UR12, !P2 ;  /* 0x0000000c06007c0c */ /* 0x000fe2000d7a1270 */
[----:B------:R-:W-:Y:S01]  /*33170*/  ULDC.64 UR12, c[0x0][0x228] ;  /* 0x00008a00000c7ab9 */ /* 0x000fe20000000a00 */
[----:B------:R-:W-:Y:S01]  /*33180*/  ISETP.LT.AND P2, PT, R8, UR9, !P2 ;  /* 0x0000000908007c0c */ /* 0x000fe2000d741270 */
[----:B------:R-:W-:Y:S01]  /*33190*/  VIADD R236, R4, 0x61 ;  /* 0x0000006104ec7836 */ /* 0x000fe20000000000 */
[----:B-1----:R-:W-:Y:S01]  /*331a0*/  PRMT R238, R92, 0x7632, R238 ;  /* 0x000076325cee7816 */ /* 0x002fe200000000ee */
[----:B------:R-:W-:Y:S01]  /*331b0*/  IMAD.WIDE R86, R0, 0x2, R244 ;  /* 0x0000000200567825 */ /* 0x000fe200078e02f4 */
[----:B------:R-:W-:Y:S01]  /*331c0*/  ULDC UR11, c[0x0][0x228] ;  /* 0x00008a00000b7ab9 */ /* 0x000fe20000000800 */
[----:B--2---:R-:W-:Y:S01]  /*331d0*/  PRMT R237, R96, 0x7632, R237 ;  /* 0x0000763260ed7816 */ /* 0x004fe200000000ed */
[----:B------:R-:W-:Y:S01]  /*331e0*/  ULDC UR9, c[0x0][0x228] ;  /* 0x00008a0000097ab9 */ /* 0x000fe20000000800 */
[----:B------:R-:W-:Y:S01]  /*331f0*/  IMAD.WIDE R88, R0, 0x2, R10 ;  /* 0x0000000200587825 */ /* 0x000fe200078e020a */
[----:B------:R0:W-:Y:S01]  /*33200*/  @P4 STG.E.U16 desc[UR6][R84.64], R92 ;  /* 0x0000005c54004986 */ /* 0x0001e2000c101506 */
[----:B------:R-:W-:Y:S01]  /*33210*/  ISETP.GE.AND P4, PT, R236, UR13, PT ;  /* 0x0000000dec007c0c */ /* 0x000fe2000bf86270 */
[----:B------:R-:W-:Y:S01]  /*33220*/  ULDC UR13, c[0x0][0x228] ;  /* 0x00008a00000d7ab9 */ /* 0x000fe20000000800 */
[----:B------:R-:W-:Y:S01]  /*33230*/  IMAD.WIDE R90, R0, 0x2, R2 ;  /* 0x00000002005a7825 */ /* 0x000fe200078e0202 */
        /* <DEDUP_REMOVED lines=10> */
[----:B------:R-:W-:Y:S01]  /*332e0*/  PRMT R236, R100, 0x7632, R236 ;  /* 0x0000763264ec7816 */ /* 0x000fe200000000ec */
[----:B------:R-:W-:Y:S01]  /*332f0*/  VIADD R92, R4, 0x62 ;  /* 0x00000062045c7836 */ /* 0x000fe20000000000 */
[----:B------:R-:W-:Y:S01]  /*33300*/  ULDC UR13, c[0x0][0x228] ;  /* 0x00008a00000d7ab9 */ /* 0x000fe20000000800 */
[----:B-1----:R-:W-:Y:S01]  /*33310*/  IMAD.WIDE R86, R0, 0x2, R244 ;  /* 0x0000000200567825 */ /* 0x002fe200078e02f4 */
[----:B--2---:R-:W-:Y:S01]  /*33320*/  PRMT R96, R104, 0x7632, R96 ;  /* 0x0000763268607816 */ /* 0x004fe20000000060 */
[----:B------:R-:W-:Y:S01]  /*33330*/  ULDC UR11, c[0x0][0x228] ;  /* 0x00008a00000b7ab9 */ /* 0x000fe20000000800 */
[----:B------:R-:W-:Y:S01]  /*33340*/  ULDC UR9, c[0x0][0x228] ;  /* 0x00008a0000097ab9 */ /* 0x000fe20000000800 */
[C---:B------:R-:W-:Y:S01]  /*33350*/  IMAD.WIDE R88, R0.reuse, 0x2, R10 ;  /* 0x0000000200587825 */ /* 0x040fe200078e020a */
[----:B------:R-:W-:Y:S01]  /*33360*/  ULDC UR5, c[0x0][0x248] ;  /* 0x0000920000057ab9 */ /* 0x000fe20000000800 */
[----:B------:R0:W-:Y:S02]  /*33370*/  @P2 STG.E.U16 desc[UR6][R84.64], R100 ;  /* 0x0000006454002986 */ /* 0x0001e4000c101506 */
[----:B---3--:R-:W-:Y:S01]  /*33380*/  IMAD.WIDE R90, R0, 0x2, R2 ;  /* 0x00000002005a7825 */ /* 0x008fe200078e0202 */
        /* <DEDUP_REMOVED lines=14> */
[C---:B-1----:R-:W-:Y:S01]  /*33470*/  IMAD.WIDE R86, R0.reuse, 0x2, R244 ;  /* 0x0000000200567825 */ /* 0x042fe200078e02f4 */
[----:B------:R-:W-:Y:S01]  /*33480*/  ULDC UR11, c[0x0][0x228] ;  /* 0x00008a00000b7ab9 */ /* 0x000fe20000000800 */
[----:B------:R-:W-:Y:S01]  /*33490*/  ULDC UR9, c[0x0][0x228] ;  /* 0x00008a0000097ab9 */ /* 0x000fe20000000800 */
[----:B------:R-:W-:Y:S01]  /*334a0*/  ULDC UR5, c[0x0][0x248] ;  /* 0x0000920000057ab9 */ /* 0x000fe20000000800 */
[C---:B--2---:R-:W-:Y:S01]  /*334b0*/  IMAD.WIDE R88, R0.reuse, 0x2, R10 ;  /* 0x0000000200587825 */ /* 0x044fe200078e020a */
[----:B---3--:R-:W-:Y:S01]  /*334c0*/  PRMT R96, R97, 0x7632, R96 ;  /* 0x0000763261607816 */ /* 0x008fe20000000060 */
[----:B------:R0:W-:Y:S02]  /*334d0*/  @P4 STG.E.U16 desc[UR6][R84.64], R93 ;  /* 0x0000005d54004986 */ /* 0x0001e4000c101506 */
[----:B------:R-:W-:Y:S01]  /*334e0*/  IMAD.WIDE R90, R0, 0x2, R2 ;  /* 0x00000002005a7825 */ /* 0x000fe200078e0202 */
[----:B------:R-:W-:Y:S01]  /*334f0*/  ISETP.GE.AND P4, PT, R92, UR19, PT ;  /* 0x000000135c007c0c */ /* 0x000fe2000bf86270 */
[----:B------:R1:W-:Y:S04]  /*33500*/  @P5 STG.E.U16 desc[UR6][R86.64], R100 ;  /* 0x0000006456005986 */ /* 0x0003e8000c101506 */
[----:B------:R-:W-:Y:S01]  /*33510*/  @P6 STG.E.U16 desc[UR6][R88.64], R97 ;  /* 0x0000006158006986 */ /* 0x000fe2000c101506 */
        /* <DEDUP_REMOVED lines=15> */
[----:B--2---:R-:W-:Y:S01]  /*33610*/  PRMT R96, R101, 0x7632, R96 ;  /* 0x0000763265607816 */ /* 0x004fe20000000060 */
[----:B------:R-:W-:Y:S01]  /*33620*/  IMAD.WIDE R88, R0, 0x2, R10 ;  /* 0x0000000200587825 */ /* 0x000fe200078e020a */
[----:B------:R0:W-:Y:S01]  /*33630*/  @P2 STG.E.U16 desc[UR6][R84.64], R101 ;  /* 0x0000006554002986 */ /* 0x0001e2000c101506 */
[----:B------:R-:W-:-:S02]  /*33640*/  ISETP.GE.AND P2, PT, R92, UR17, PT ;  /* 0x000000115c007c0c */ /* 0x000fc4000bf46270 */
[----:B------:R-:W-:Y:S01]  /*33650*/  IMAD.WIDE R90, R0, 0x2, R2 ;  /* 0x00000002005a7825 */ /* 0x000fe200078e0202 */
[----:B------:R1:W-:Y:S04]  /*33660*/  @P5 STG.E.U16 desc[UR6][R86.64], R96 ;  /* 0x0000006056005986 */ /* 0x0003e8000c101506 */
[----:B------:R-:W-:Y:S01]  /*33670*/  @P6 STG.E.U16 desc[UR6][R88.64], R105 ;  /* 0x0000006958006986 */ /* 0x000fe2000c101506 */
[----:B------:R-:W-:-:S03]  /*33680*/  ISETP.LT.AND P5, PT, R6, UR13, !P2 ;  /* 0x0000000d06007c0c */ /* 0x000fc6000d7a1270 */
[----:B------:R2:W-:Y:S01]  /*33690*/  @P4 STG.E.U16 desc[UR6][R90.64], R93 ;  /* 0x0000005d5a004986 */ /* 0x0005e2000c101506 */
[----:B------:R-:W-:Y:S01]  /*336a0*/  ISETP.LT.AND P4, PT, R5, UR14, !P2 ;  /* 0x0000000e05007c0c */ /* 0x000fe2000d781270 */
[----:B------:R-:W-:Y:S01]  /*336b0*/  VIADD R0, R0, UR5 ;  /* 0x0000000500007c36 */ /* 0x000fe20008000000 */
[----:B------:R-:W-:Y:S01]  /*336c0*/  ISETP.LT.AND P6, PT, R7, UR11, !P2 ;  /* 0x0000000b07007c0c */ /* 0x000fe2000d7c1270 */
[----:B------:R-:W-:Y:S01]  /*336d0*/  VIADD R92, R4, 0x65 ;  /* 0x00000065045c7836 */ /* 0x000fe20000000000 */
[----:B------:R-:W-:Y:S01]  /*336e0*/  ISETP.LT.AND P2, PT, R8, UR9, !P2 ;  /* 0x0000000908007c0c */ /* 0x000fe2000d741270 */
[----:B0-----:R-:W-:Y:S01]  /*336f0*/  IMAD.WIDE R84, R0, 0x2, R246 ;  /* 0x0000000200547825 */ /* 0x001fe200078e02f6 */
[----:B-1----:R-:W-:Y:S01]  /*33700*/  PRMT R96, R94, 0x7632, R96 ;  /* 0x000076325e607816 */ /* 0x002fe20000000060 */
[----:B------:R-:W-:Y:S01]  /*33710*/  ULDC.64 UR14, c[0x0][0x228] ;  /* 0x00008a00000e7ab9 */ /* 0x000fe20000000a00 */
[----:B------:R-:W-:Y:S01]  /*33720*/  ULDC UR11, c[0x0][0x228] ;  /* 0x00008a00000b7ab9 */ /* 0x000fe20000000800 */
[----:B------:R-:W-:Y:S01]  /*33730*/  IMAD.WIDE R86, R0, 0x2, R244 ;  /* 0x0000000200567825 */ /* 0x000fe200078e02f4 */
[----:B------:R-:W-:Y:S01]  /*33740*/  ULDC UR9, c[0x0][0x228] ;  /* 0x00008a0000097ab9 */ /* 0x000fe20000000800 */
[----:B--2---:R-:W-:Y:S01]  /*33750*/  PRMT R93, R98, 0x7632, R93 ;  /* 0x00007632625d7816 */ /* 0x004fe2000000005d */
[----:B------:R-:W-:Y:S01]  /*33760*/  ULDC UR5, c[0x0][0x248] ;  /* 0x0000920000057ab9 */ /* 0x000fe20000000800 */
[----:B------:R-:W-:Y:S01]  /*33770*/  IMAD.WIDE R88, R0, 0x2, R10 ;  /* 0x0000000200587825 */ /* 0x000fe200078e020a */
[----:B------:R0:W-:Y:S01]  /*33780*/  @P4 STG.E.U16 desc[UR6][R84.64], R94 ;  /* 0x0000005e54004986 */ /* 0x0001e2000c101506 */
[----:B------:R-:W-:-:S02]  /*33790*/  ISETP.GE.AND P4, PT, R92, UR15, PT ;  /* 0x0000000f5c007c0c */ /* 0x000fc4000bf86270 */
[C---:B------:R-:W-:Y:S01]  /*337a0*/  IMAD.WIDE R90, R0.reuse, 0x2, R2 ;  /* 0x00000002005a7825 */ /* 0x040fe200078e0202 */
[----:B------:R1:W-:Y:S04]  /*337b0*/  @P5 STG.E.U16 desc[UR6][R86.64], R96 ;  /* 0x0000006056005986 */ /* 0x0003e8000c101506 */
[----:B------:R-:W-:Y:S04]  /*337c0*/  @P6 STG.E.U16 desc[UR6][R88.64], R98 ;  /* 0x0000006258006986 */ /* 0x000fe8000c101506 */
[----:B------:R2:W-:Y:S01]  /*337d0*/  @P2 STG.E.U16 desc[UR6][R90.64], R93 ;  /* 0x0000005d5a002986 */ /* 0x0005e2000c101506 */
[----:B------:R-:W-:Y:S01]  /*337e0*/  ISETP.LT.AND P2, PT, R5, UR12, !P4 ;  /* 0x0000000c05007c0c */ /* 0x000fe2000e741270 */
[----:B------:R-:W-:Y:S01]  /*337f0*/  ULDC UR12, c[0x0][0x228] ;  /* 0x00008a00000c7ab9 */ /* 0x000fe20000000800 */
[C---:B------:R-:W-:Y:S01]  /*33800*/  ISETP.LT.AND P6, PT, R7.reuse, UR11, !P4 ;  /* 0x0000000b07007c0c */ /* 0x040fe2000e7c1270 */
[----:B------:R-:W-:Y:S01]  /*33810*/  VIADD R0, R0, UR5 ;  /* 0x0000000500007c36 */ /* 0x000fe20008000000 */
[----:B------:R-:W-:Y:S01]  /*33820*/  ISETP.LT.AND P5, PT, R6, UR12, !P4 ;  /* 0x0000000c06007c0c */ /* 0x000fe2000e7a1270 */
[----:B------:R-:W-:Y:S01]  /*33830*/  VIADD R92, R4, 0x66 ;  /* 0x00000066045c7836 */ /* 0x000fe20000000000 */
[----:B------:R-:W-:Y:S01]  /*33840*/  ISETP.LT.AND P4, PT, R8, UR9, !P4 ;  /* 0x0000000908007c0c */ /* 0x000fe2000e781270 */
[----:B0-----:R-:W-:Y:S01]  /*33850*/  IMAD.WIDE R84, R0, 0x2, R246 ;  /* 0x0000000200547825 */ /* 0x001fe200078e02f6 */
[----:B------:R-:W-:Y:S01]  /*33860*/  PRMT R94, R102, 0x7632, R94 ;  /* 0x00007632665e7816 */ /* 0x000fe2000000005e */
[----:B------:R-:W-:Y:S01]  /*33870*/  ULDC.64 UR12, c[0x0][0x228] ;  /* 0x00008a00000c7ab9 */ /* 0x000fe20000000a00 */
[----:B------:R-:W-:Y:S01]  /*33880*/  ULDC UR11, c[0x0][0x228] ;  /* 0x00008a00000b7ab9 */ /* 0x000fe20000000800 */
[----:B-1----:R-:W-:Y:S01]  /*33890*/  IMAD.WIDE R86, R0, 0x2, R244 ;  /* 0x0000000200567825 */ /* 0x002fe200078e02f4 */
[----:B--2---:R-:W-:Y:S01]  /*338a0*/  PRMT R93, R106, 0x7632, R93 ;  /* 0x000076326a5d7816 */ /* 0x004fe2000000005d */
[----:B------:R0:W-:Y:S01]  /*338b0*/  @P2 STG.E.U16 desc[UR6][R84.64], R102 ;  /* 0x0000006654002986 */ /* 0x0001e2000c101506 */
[----:B------:R-:W-:Y:S01]  /*338c0*/  ULDC UR5, c[0x0][0x248] ;  /* 0x0000920000057ab9 */ /* 0x000fe20000000800 */
[----:B------:R-:W-:Y:S01]  /*338d0*/  IMAD.WIDE R88, R0, 0x2, R10 ;  /* 0x0000000200587825 */ /* 0x000fe200078e020a */
[----:B------:R-:W-:Y:S01]  /*338e0*/  ISETP.GE.AND P2, PT, R92, UR13, PT ;  /* 0x0000000d5c007c0c */ /* 0x000fe2000bf46270 */
[----:B------:R-:W2:Y:S01]  /*338f0*/  LDL.LU R9, [R1+0x1504] ;  /* 0x0015040001097983 */ /* 0x000ea20000300800 */
[----:B------:R-:W-:Y:S01]  /*33900*/  ULDC UR13, c[0x0][0x228] ;  /* 0x00008a00000d7ab9 */ /* 0x000fe20000000800 */
[----:B------:R-:W-:Y:S01]  /*33910*/  IMAD.WIDE R90, R0, 0x2, R2 ;  /* 0x00000002005a7825 */ /* 0x000fe200078e0202 */
[----:B------:R-:W-:Y:S01]  /*33920*/  ULDC UR9, c[0x0][0x228] ;  /* 0x00008a0000097ab9 */ /* 0x000fe20000000800 */
        /* <DEDUP_REMOVED lines=10> */
[----:B-1----:R-:W-:Y:S01]  /*339d0*/  PRMT R94, R95, 0x7632, R94 ;  /* 0x000076325f5e7816 */ /* 0x002fe2000000005e */
[----:B------:R-:W-:Y:S01]  /*339e0*/  VIADD R92, R4, 0x67 ;  /* 0x00000067045c7836 */ /* 0x000fe20000000000 */
[----:B------:R-:W-:Y:S01]  /*339f0*/  ULDC UR13, c[0x0][0x228] ;  /* 0x00008a00000d7ab9 */ /* 0x000fe20000000800 */
[C---:B------:R-:W-:Y:S01]  /*33a00*/  IMAD.WIDE R86, R0.reuse, 0x2, R244 ;  /* 0x0000000200567825 */ /* 0x040fe200078e02f4 */
[----:B------:R-:W-:Y:S01]  /*33a10*/  ULDC UR11, c[0x0][0x228] ;  /* 0x00008a00000b7ab9 */ /* 0x000fe20000000800 */
[----:B------:R-:W-:Y:S01]  /*33a20*/  ULDC UR9, c[0x0][0x228] ;  /* 0x00008a0000097ab9 */ /* 0x000fe20000000800 */
[----:B------:R-:W-:Y:S01]  /*33a30*/  ULDC UR5, c[0x0][0x248] ;  /* 0x0000920000057ab9 */ /* 0x000fe20000000800 */
[C---:B---3--:R-:W-:Y:S01]  /*33a40*/  IMAD.WIDE R88, R0.reuse, 0x2, R10 ;  /* 0x0000000200587825 */ /* 0x048fe200078e020a */
[----:B----4-:R-:W-:Y:S01]  /*33a50*/  PRMT R93, R99, 0x7632, R93 ;  /* 0x00007632635d7816 */ /* 0x010fe2000000005d */
[----:B------:R0:W-:Y:S02]  /*33a60*/  @P4 STG.E.U16 desc[UR6][R84.64], R95 ;  /* 0x0000005f54004986 */ /* 0x0001e4000c101506 */
        /* <DEDUP_REMOVED lines=41> */
[----:B---3--:R-:W-:Y:S01]  /*33d00*/  IMAD.WIDE R88, R0, 0x2, R10 ;  /* 0x0000000200587825 */ /* 0x008fe200078e020a */
[----:B----4-:R-:W-:Y:S01]  /*33d10*/  PRMT R93, R112, 0x7632, R93 ;  /* 0x00007632705d7816 */ /* 0x010fe2000000005d */
[----:B------:R0:W-:Y:S02]  /*33d20*/  @P4 STG.E.U16 desc[UR6][R84.64], R108 ;  /* 0x0000006c54004986 */ /* 0x0001e4000c101506 */
[----:B------:R-:W-:Y:S01]  /*33d30*/  IMAD.WIDE R90, R0, 0x2, R2 ;  /* 0x00000002005a7825 */ /* 0x000fe200078e0202 */
[----:B------:R-:W-:Y:S01]  /*33d40*/  ISETP.GE.AND P4, PT, R92, UR17, PT ;  /* 0x000000115c007c0c */ /* 0x000fe2000bf86270 */
        /* <DEDUP_REMOVED lines=15> */
[----:B---3--:R-:W-:Y:S01]  /*33e40*/  PRMT R93, R120, 0x7632, R93 ;  /* 0x00007632785d7816 */ /* 0x008fe2000000005d */
        /* <DEDUP_REMOVED lines=16> */
[----:B-1----:R-:W-:Y:S01]  /*33f50*/  PRMT R94, R109, 0x7632, R94 ;  /* 0x000076326d5e7816 */ /* 0x002fe2000000005e */
[----:B------:R-:W-:Y:S01]  /*33f60*/  ULDC.64 UR12, c[0x0][0x228] ;  /* 0x00008a00000c7ab9 */ /* 0x000fe20000000a00 */
[----:B------:R-:W-:Y:S01]  /*33f70*/  ULDC UR11, c[0x0][0x228] ;  /* 0x00008a00000b7ab9 */ /* 0x000fe20000000800 */
[C---:B------:R-:W-:Y:S01]  /*33f80*/  IMAD.WIDE R86, R0.reuse, 0x2, R244 ;  /* 0x0000000200567825 */ /* 0x040fe200078e02f4 */
[----:B---3--:R-:W-:Y:S01]  /*33f90*/  PRMT R93, R113, 0x7632, R93 ;  /* 0x00007632715d7816 */ /* 0x008fe2000000005d */
[----:B------:R0:W-:Y:S01]  /*33fa0*/  @P4 STG.E.U16 desc[UR6][R84.64], R109 ;  /* 0x0000006d54004986 */ /* 0x0001e2000c101506 */
[----:B------:R-:W-:Y:S01]  /*33fb0*/  ULDC UR5, c[0x0][0x248] ;  /* 0x0000920000057ab9 */ /* 0x000fe20000000800 */
[----:B------:R-:W-:Y:S01]  /*33fc0*/  IMAD.WIDE R88, R0, 0x2, R10 ;  /* 0x0000000200587825 */ /* 0x000fe200078e020a */
[----:B------:R-:W-:Y:S01]  /*33fd0*/  ISETP.GE.AND P4, PT, R92, UR13, PT ;  /* 0x0000000d5c007c0c */ /* 0x000fe2000bf86270 */
[----:B------:R-:W3:Y:S01]  /*33fe0*/  LDL.LU R251, [R1+0x2e0] ;  /* 0x0002e00001fb7983 */ /* 0x000ee20000300800 */
        /* <DEDUP_REMOVED lines=20> */
[C---:B----4-:R-:W-:Y:S01]  /*34130*/  IMAD.WIDE R88, R0.reuse, 0x2, R10 ;  /* 0x0000000200587825 */ /* 0x050fe200078e020a */
[----:B------:R-:W-:Y:S01]  /*34140*/  PRMT R93, R121, 0x7632, R93 ;  /* 0x00007632795d7816 */ /* 0x000fe2000000005d */
        /* <DEDUP_REMOVED lines=20> */
[----:B----4-:R-:W-:Y:S01]  /*34290*/  IMAD.WIDE R88, R0, 0x2, R10 ;  /* 0x0000000200587825 */ /* 0x010fe200078e020a */
        /* <DEDUP_REMOVED lines=40> */
[----:B------:R-:W-:Y:S01]  /*34520*/  ULDC UR9, c[0x0][0x228] ;  /* 0x00008a0000097ab9 */ /* 0x000fe20000000800 */
[----:B----4-:R-:W-:Y:S01]  /*34530*/  PRMT R93, R115, 0x7632, R93 ;  /* 0x00007632735d7816 */ /* 0x010fe2000000005d */
        /* <DEDUP_REMOVED lines=20> */
[----:B----4-:R-:W-:Y:S01]  /*34680*/  PRMT R93, R123, 0x7632, R93 ;  /* 0x000076327b5d7816 */ /* 0x010fe2000000005d */
[----:B------:R0:W-:Y:S01]  /*34690*/  @P2 STG.E.U16 desc[UR6][R84.64], R119 ;  /* 0x0000007754002986 */ /* 0x0001e2000c101506 */
[----:B------:R-:W-:Y:S01]  /*346a0*/  ULDC UR5, c[0x0][0x248] ;  /* 0x0000920000057ab9 */ /* 0x000fe20000000800 */
[----:B------:R-:W-:Y:S01]  /*346b0*/  IMAD.WIDE R88, R0, 0x2, R10 ;  /* 0x0000000200587825 */ /* 0x000fe200078e020a */
[----:B------:R-:W-:Y:S01]  /*346c0*/  ISETP.GE.AND P2, PT, R92, UR13, PT ;  /* 0x0000000d5c007c0c */ /* 0x000fe2000bf46270 */
[----:B------:R-:W4:Y:S01]  /*346d0*/  LDL.LU R250, [R1+0x2d0] ;  /* 0x0002d00001fa7983 */ /* 0x000f220000300800 */
        /* <DEDUP_REMOVED lines=20> */
[----:B------:R-:W-:Y:S01]  /*34820*/  IMAD.WIDE R88, R0, 0x2, R10 ;  /* 0x0000000200587825 */ /* 0x000fe200078e020a */
[----:B--2---:R-:W-:Y:S01]  /*34830*/  PRMT R93, R128, 0x7632, R93 ;  /* 0x00007632805d7816 */ /* 0x004fe2000000005d */
[----:B------:R0:W-:Y:S02]  /*34840*/  @P4 STG.E.U16 desc[UR6][R84.64], R124 ;  /* 0x0000007c54004986 */ /* 0x0001e4000c101506 */
[----:B------:R-:W-:Y:S01]  /*34850*/  IMAD.WIDE R90, R0, 0x2, R2 ;  /* 0x00000002005a7825 */ /* 0x000fe200078e0202 */
[----:B------:R-:W-:Y:S01]  /*34860*/  ISETP.GE.AND P4, PT, R92, UR21, PT ;  /* 0x000000155c007c0c */ /* 0x000fe2000bf86270 */
[----:B------:R1:W-:Y:S04]  /*34870*/  @P5 STG.E.U16 desc[UR6][R86.64], R94 ;  /* 0x0000005e56005986 */ /* 0x0003e8000c101506 */
[----:B------:R-:W-:Y:S01]  /*34880*/  @P6 STG.E.U16 desc[UR6][R88.64], R128 ;  /* 0x0000008058006986 */ /* 0x000fe2000c101506 */
[----:B------:R-:W-:Y:S01]  /*34890*/  ISETP.LT.AND P5, PT, R6, UR13, !P4 ;  /* 0x0000000d06007c0c */ /* 0x000fe2000e7a1270 */
[----:B------:R-:W-:-:S02]  /*348a0*/  VIADD R92, R0, UR5 ;  /* 0x00000005005c7c36 */ /* 0x000fc40008000000 */
[----:B------:R2:W-:Y:S01]  /*348b0*/  @P2 STG.E.U16 desc[UR6][R90.64], R93 ;  /* 0x0000005d5a002986 */ /* 0x0005e2000c101506 */
[----:B------:R-:W-:Y:S02]  /*348c0*/  ISETP.LT.AND P2, PT, R5, UR18, !P4 ;  /* 0x0000001205007c0c */ /* 0x000fe4000e741270 */
[----:B------:R-:W-:Y:S01]  /*348d0*/  ISETP.LT.AND P6, PT, R7, UR11, !P4 ;  /* 0x0000000b07007c0c */ /* 0x000fe2000e7c1270 */
[----:B0-----:R-:W-:Y:S01]  /*348e0*/  IMAD.WIDE R84, R92, 0x2, R246 ;  /* 0x000000025c547825 */ /* 0x001fe200078e02f6 */
[----:B------:R-:W-:Y:S01]  /*348f0*/  ISETP.LT.AND P4, PT, R8, UR9, !P4 ;  /* 0x0000000908007c0c */ /* 0x000fe2000e781270 */
[----:B------:R-:W-:Y:S01]  /*34900*/  ULDC.64 UR18, c[0x0][0x228] ;  /* 0x00008a0000127ab9 */ /* 0x000fe20000000a00 */
[----:B-1----:R-:W-:Y:S01]  /*34910*/  PRMT R94, R132, 0x7632, R94 ;  /* 0x00007632845e7816 */ /* 0x002fe2000000005e */
[----:B------:R-:W-:Y:S01]  /*34920*/  IMAD.WIDE R86, R92, 0x2, R244 ;  /* 0x000000025c567825 */ /* 0x000fe200078e02f4 */
[----:B------:R-:W-:Y:S01]  /*34930*/  PRMT R0, R136, 0x7632, R0 ;  /* 0x0000763288007816 */ /* 0x000fe20000000000 */
[----:B------:R-:W-:Y:S01]  /*34940*/  ULDC UR13, c[0x0][0x228] ;  /* 0x00008a00000d7ab9 */ /* 0x000fe20000000800 */
[----:B------:R-:W-:Y:S01]  /*34950*/  ULDC UR11, c[0x0][0x228] ;  /* 0x00008a00000b7ab9 */ /* 0x000fe20000000800 */
[----:B--2---:R-:W-:Y:S01]  /*34960*/  VIADD R93, R4, 0x72 ;  /* 0x00000072045d7836 */ /* 0x004fe20000000000 */
[----:B------:R-:W-:Y:S01]  /*34970*/  ULDC UR9, c[0x0][0x228] ;  /* 0x00008a0000097ab9 */ /* 0x000fe20000000800 */
[----:B------:R-:W-:Y:S01]  /*34980*/  IMAD.WIDE R88, R92, 0x2, R10 ;  /* 0x000000025c587825 */ /* 0x000fe200078e020a */
[----:B------:R0:W-:Y:S01]  /*34990*/  @P2 STG.E.U16 desc[UR6][R84.64], R132 ;  /* 0x0000008454002986 */ /* 0x0001e2000c101506 */
[----:B------:R-:W-:-:S02]  /*349a0*/  ULDC UR5, c[0x0][0x248] ;  /* 0x0000920000057ab9 */ /* 0x000fc40000000800 */
[----:B------:R-:W-:Y:S01]  /*349b0*/  IMAD.WIDE R90, R92, 0x2, R2 ;  /* 0x000000025c5a7825 */ /* 0x000fe200078e0202 */
[----:B------:R-:W-:Y:S01]  /*349c0*/  ISETP.GE.AND P2, PT, R93, UR19, PT ;  /* 0x000000135d007c0c */ /* 0x000fe2000bf46270 */
[----:B------:R1:W-:Y:S04]  /*349d0*/  @P5 STG.E.U16 desc[UR6][R86.64], R94 ;  /* 0x0000005e56005986 */ /* 0x0003e8000c101506 */
[----:B------:R-:W-:Y:S01]  /*349e0*/  @P6 STG.E.U16 desc[UR6][R88.64], R136 ;  /* 0x0000008858006986 */ /* 0x000fe2000c101506 */
[----:B------:R-:W-:Y:S01]  /*349f0*/  ISETP.LT.AND P5, PT, R6, UR13, !P2 ;  /* 0x0000000d06007c0c */ /* 0x000fe2000d7a1270 */
[----:B------:R-:W-:Y:S02]  /*34a00*/  VIADD R93, R92, UR5 ;  /* 0x000000055c5d7c36 */ /* 0x000fe40008000000 */
[----:B------:R2:W-:Y:S01]  /*34a10*/  @P4 STG.E.U16 desc[UR6][R90.64], R0 ;  /* 0x000000005a004986 */ /* 0x0005e2000c101506 */
[----:B------:R-:W-:-:S02]  /*34a20*/  ISETP.LT.AND P4, PT, R5, UR16, !P2 ;  /* 0x0000001005007c0c */ /* 0x000fc4000d781270 */
[----:B------:R-:W-:Y:S01]  /*34a30*/  ISETP.LT.AND P6, PT, R7, UR11, !P2 ;  /* 0x0000000b07007c0c */ /* 0x000fe2000d7c1270 */
[----:B0-----:R-:W-:Y:S01]  /*34a40*/  IMAD.WIDE R84, R93, 0x2, R246 ;  /* 0x000000025d547825 */ /* 0x001fe200078e02f6 */
[----:B------:R-:W-:Y:S01]  /*34a50*/  ISETP.LT.AND P2, PT, R8, UR9, !P2 ;  /* 0x0000000908007c0c */ /* 0x000fe2000d741270 */
[----:B------:R-:W-:Y:S02]  /*34a60*/  ULDC.64 UR16, c[0x0][0x228] ;  /* 0x00008a0000107ab9 */ /* 0x000fe40000000a00 */
[----:B-1----:R-:W-:Y:S01]  /*34a70*/  VIADD R94, R4, 0x73 ;  /* 0x00000073045e7836 */ /* 0x002fe20000000000 */
[----:B------:R-:W-:Y:S01]  /*34a80*/  PRMT R92, R129, 0x7632, R92 ;  /* 0x00007632815c7816 */ /* 0x000fe2000000005c */
[----:B------:R-:W-:Y:S01]  /*34a90*/  IMAD.WIDE R86, R93, 0x2, R244 ;  /* 0x000000025d567825 */ /* 0x000fe200078e02f4 */
[----:B------:R-:W-:Y:S01]  /*34aa0*/  ULDC UR13, c[0x0][0x228] ;  /* 0x00008a00000d7ab9 */ /* 0x000fe20000000800 */
[----:B--2---:R-:W-:Y:S01]  /*34ab0*/  PRMT R0, R125, 0x7632, R0 ;  /* 0x000076327d007816 */ /* 0x004fe20000000000 */
[----:B------:R-:W-:Y:S01]  /*34ac0*/  ULDC UR11, c[0x0][0x228] ;  /* 0x00008a00000b7ab9 */ /* 0x000fe20000000800 */
[C---:B------:R-:W-:Y:S01]  /*34ad0*/  IMAD.WIDE R88, R93.reuse, 0x2, R10 ;  /* 0x000000025d587825 */ /* 0x040fe200078e020a */
[----:B------:R0:W-:Y:S01]  /*34ae0*/  @P4 STG.E.U16 desc[UR6][R84.64], R125 ;  /* 0x0000007d54004986 */ /* 0x0001e2000c101506 */
[----:B------:R-:W-:Y:S01]  /*34af0*/  ISETP.GE.AND P4, PT, R94, UR17, PT ;  /* 0x000000115e007c0c */ /* 0x000fe2000bf86270 */
[----:B------:R-:W-:Y:S01]  /*34b00*/  ULDC UR9, c[0x0][0x228] ;  /* 0x00008a0000097ab9 */ /* 0x000fe20000000800 */
[----:B------:R-:W-:Y:S01]  /*34b10*/  IMAD.WIDE R90, R93, 0x2, R2 ;  /* 0x000000025d5a7825 */ /* 0x000fe200078e0202 */
[----:B------:R1:W-:Y:S01]  /*34b20*/  @P5 STG.E.U16 desc[UR6][R86.64], R0 ;  /* 0x0000000056005986 */ /* 0x0003e2000c101506 */
[----:B------:R-:W-:-:S03]  /*34b30*/  ULDC UR5, c[0x0][0x248] ;  /* 0x0000920000057ab9 */ /* 0x000fc60000000800 */
        /* <DEDUP_REMOVED lines=19> */
[----:B------:R-:W-:Y:S01]  /*34c70*/  IMAD.WIDE R90, R93, 0x2, R2 ;  /* 0x000000025d5a7825 */ /* 0x000fe200078e0202 */
        /* <DEDUP_REMOVED lines=15> */
[----:B--2---:R-:W-:Y:S01]  /*34d70*/  PRMT R92, R130, 0x7632, R92 ;  /* 0x00007632825c7816 */ /* 0x004fe2000000005c */
[----:B------:R0:W-:Y:S01]  /*34d80*/  @P4 STG.E.U16 desc[UR6][R84.64], R126 ;  /* 0x0000007e54004986 */ /* 0x0001e2000c101506 */
[----:B------:R-:W-:Y:S01]  /*34d90*/  ULDC UR5, c[0x0][0x248] ;  /* 0x0000920000057ab9 */ /* 0x000fe20000000800 */
[----:B------:R-:W-:Y:S01]  /*34da0*/  IMAD.WIDE R88, R93, 0x2, R10 ;  /* 0x000000025d587825 */ /* 0x000fe200078e020a */
[----:B------:R-:W-:-:S03]  /*34db0*/  ISETP.GE.AND P4, PT, R94, UR13, PT ;  /* 0x0000000d5e007c0c */ /* 0x000fc6000bf86270 */
[C---:B------:R-:W-:Y:S01]  /*34dc0*/  IMAD.WIDE R90, R93.reuse, 0x2, R2 ;  /* 0x000000025d5a7825 */ /* 0x040fe200078e0202 */
[----:B------:R1:W-:Y:S01]  /*34dd0*/  @P5 STG.E.U16 desc[UR6][R86.64], R0 ;  /* 0x0000000056005986 */ /* 0x0003e2000c101506 */
[----:B------:R-:W-:Y:S01]  /*34de0*/  ULDC UR13, c[0x0][0x228] ;  /* 0x00008a00000d7ab9 */ /* 0x000fe20000000800 */
[----:B------:R-:W-:Y:S02]  /*34df0*/  ULDC UR9, c[0x0][0x228] ;  /* 0x00008a0000097ab9 */ /* 0x000fe40000000800 */
[----:B------:R2:W-:Y:S01]  /*34e00*/  @P6 STG.E.U16 desc[UR6][R88.64], R130 ;  /* 0x0000008258006986 */ /* 0x0005e2000c101506 */
[----:B------:R-:W-:Y:S01]  /*34e10*/  ISETP.LT.AND P5, PT, R6, UR13, !P4 ;  /* 0x0000000d06007c0c */ /* 0x000fe2000e7a1270 */
[----:B------:R-:W-:Y:S01]  /*34e20*/  VIADD R93, R93, UR5 ;  /* 0x000000055d5d7c36 */ /* 0x000fe20008000000 */
[----:B------:R-:W-:Y:S01]  /*34e30*/  ISETP.LT.AND P6, PT, R7, UR11, !P4 ;  /* 0x0000000b07007c0c */ /* 0x000fe2000e7c1270 */
[----:B------:R2:W-:Y:S01]  /*34e40*/  @P2 STG.E.U16 desc[UR6][R90.64], R92 ;  /* 0x0000005c5a002986 */ /* 0x0005e2000c101506 */
[----:B------:R-:W-:Y:S01]  /*34e50*/  ISETP.LT.AND P2, PT, R5, UR20, !P4 ;  /* 0x0000001405007c0c */ /* 0x000fe2000e741270 */
[C---:B0-----:R-:W-:Y:S01]  /*34e60*/  IMAD.WIDE R84, R93.reuse, 0x2, R246 ;  /* 0x000000025d547825 */ /* 0x041fe200078e02f6 */
        /* <DEDUP_REMOVED lines=9> */
[C---:B--2---:R-:W-:Y:S01]  /*34f00*/  IMAD.WIDE R88, R93.reuse, 0x2, R10 ;  /* 0x000000025d587825 */ /* 0x044fe200078e020a */
[----:B------:R-:W-:Y:S01]  /*34f10*/  PRMT R92, R138, 0x7632, R92 ;  /* 0x000076328a5c7816 */ /* 0x000fe2000000005c */
[----:B------:R0:W-:Y:S02]  /*34f20*/  @P2 STG.E.U16 desc[UR6][R84.64], R134 ;  /* 0x0000008654002986 */ /* 0x0001e4000c101506 */
[C---:B------:R-:W-:Y:S01]  /*34f30*/  IMAD.WIDE R90, R93.reuse, 0x2, R2 ;  /* 0x000000025d5a7825 */ /* 0x040fe200078e0202 */
        /* <DEDUP_REMOVED lines=18> */
[----:B--2---:R-:W-:Y:S01]  /*35060*/  IMAD.WIDE R88, R93, 0x2, R10 ;  /* 0x000000025d587825 */ /* 0x004fe200078e020a */
[----:B---3--:R-:W-:Y:S01]  /*35070*/  PRMT R92, R131, 0x7632, R92 ;  /* 0x00007632835c7816 */ /* 0x008fe2000000005c */
        /* <DEDUP_REMOVED lines=542> */
[----:B-1----:R-:W-:Y:S01]  /*37260*/  VIADD R0, R4, 0x90 ;  /* 0x0000009004007836 */ /* 0x002fe20000000000 */
[----:B------:R-:W-:Y:S01]  /*37270*/  ULDC UR13, c[0x0][0x228] ;  /* 0x00008a00000d7ab9 */ /* 0x000fe20000000800 */
[----:B------:R-:W-:Y:S01]  /*37280*/  IMAD.WIDE R86, R93, 0x2, R244 ;  /* 0x000000025d567825 */ /* 0x000fe200078e02f4 */
[----:B------:R-:W-:Y:S01]  /*37290*/  ULDC UR11, c[0x0][0x228] ;  /* 0x00008a00000b7ab9 */ /* 0x000fe20000000800 */
[----:B------:R-:W-:Y:S01]  /*372a0*/  ULDC UR9, c[0x0][0x228] ;  /* 0x00008a0000097ab9 */ /* 0x000fe20000000800 */
[----:B------:R-:W-:Y:S01]  /*372b0*/  ULDC UR5, c[0x0][0x248] ;  /* 0x0000920000057ab9 */ /* 0x000fe20000000800 */
[----:B--2---:R-:W-:Y:S01]  /*372c0*/  PRMT R92, R183, 0x7632, R92 ;  /* 0x00007632b75c7816 */ /* 0x004fe2000000005c */
[----:B------:R-:W-:Y:S01]  /*372d0*/  IMAD.WIDE R88, R93, 0x2, R10 ;  /* 0x000000025d587825 */ /* 0x000fe200078e020a */
[----:B------:R0:W-:Y:S01]  /*372e0*/  @P2 STG.E.U16 desc[UR6][R84.64], R183 ;  /* 0x000000b754002986 */ /* 0x0001e2000c101506 */
[----:B------:R-:W-:-:S02]  /*372f0*/  ISETP.GE.AND P2, PT, R0, UR19, PT ;  /* 0x0000001300007c0c */ /* 0x000fc4000bf46270 */
[C---:B------:R-:W-:Y:S01]  /*37300*/  IMAD.WIDE R90, R93.reuse, 0x2, R2 ;  /* 0x000000025d5a7825 */ /* 0x040fe200078e0202 */
        /* <DEDUP_REMOVED lines=88> */
[----:B------:R1:W-:Y:S01]  /*37890*/  @P5 STG.E.U16 desc[UR6][R86.64], R92 ;  /* 0x0000005c56005986 */ /* 0x0003e2000c101506 */
[----:B------:R-:W-:Y:S01]  /*378a0*/  PRMT R99, R235, 0x7632, R99 ;  /* 0x00007632eb637816 */ /* 0x000fe20000000063 */
[----:B------:R-:W-:Y:S01]  /*378b0*/  VIADD R93, R93, UR5 ;  /* 0x000000055d5d7c36 */ /* 0x000fe20008000000 */
[----:B------:R-:W-:Y:S01]  /*378c0*/  ISETP.LT.AND P5, PT, R6, UR13, !P2 ;  /* 0x0000000d06007c0c */ /* 0x000fe2000d7a1270 */
[----:B------:R2:W-:Y:S01]  /*378d0*/  @P6 STG.E.U16 desc[UR6][R88.64], R201 ;  /* 0x000000c958006986 */ /* 0x0005e2000c101506 */
[----:B------:R-:W-:Y:S01]  /*378e0*/  VIADD R0, R4, 0x95 ;  /* 0x0000009504007836 */ /* 0x000fe20000000000 */
[----:B------:R-:W-:Y:S01]  /*378f0*/  ULDC UR13, c[0x0][0x228] ;  /* 0x00008a00000d7ab9 */ /* 0x000fe20000000800 */
[----:B------:R-:W-:Y:S01]  /*37900*/  ULDC UR5, c[0x0][0x248] ;  /* 0x0000920000057ab9 */ /* 0x000fe20000000800 */
[----:B------:R3:W-:Y:S01]  /*37910*/  @P4 STG.E.U16 desc[UR6][R90.64], R94 ;  /* 0x0000005e5a004986 */ /* 0x0007e2000c101506 */
[----:B------:R-:W-:Y:S01]  /*37920*/  ISETP.LT.AND P4, PT, R5, UR18, !P2 ;  /* 0x0000001205007c0c */ /* 0x000fe2000d781270 */
[----:B0-----:R-:W-:Y:S01]  /*37930*/  IMAD.WIDE R84, R93, 0x2, R246 ;  /* 0x000000025d547825 */ /* 0x001fe200078e02f6 */
[----:B------:R-:W-:Y:S01]  /*37940*/  ISETP.LT.AND P6, PT, R7, UR11, !P2 ;  /* 0x0000000b07007c0c */ /* 0x000fe2000d7c1270 */
[----:B------:R-:W-:Y:S01]  /*37950*/  ULDC.64 UR18, c[0x0][0x228] ;  /* 0x00008a0000127ab9 */ /* 0x000fe20000000a00 */
[----:B------:R-:W-:Y:S01]  /*37960*/  ISETP.LT.AND P2, PT, R8, UR9, !P2 ;  /* 0x0000000908007c0c */ /* 0x000fe2000d741270 */
[C---:B-1----:R-:W-:Y:S01]  /*37970*/  IMAD.WIDE R86, R93.reuse, 0x2, R10 ;  /* 0x000000025d567825 */ /* 0x042fe200078e020a */
[----:B------:R-:W-:Y:S01]  /*37980*/  PRMT R92, R190, 0x7632, R92 ;  /* 0x00007632be5c7816 */ /* 0x000fe2000000005c */
[----:B------:R-:W-:Y:S01]  /*37990*/  ULDC UR11, c[0x0][0x228] ;  /* 0x00008a00000b7ab9 */ /* 0x000fe20000000800 */
[----:B------:R-:W-:Y:S01]  /*379a0*/  ULDC UR9, c[0x0][0x228] ;  /* 0x00008a0000097ab9 */ /* 0x000fe20000000800 */
[C---:B--2---:R-:W-:Y:S01]  /*379b0*/  IMAD.WIDE R88, R93.reuse, 0x2, R244 ;  /* 0x000000025d587825 */ /* 0x044fe200078e02f4 */
[----:B----4-:R-:W-:Y:S01]  /*379c0*/  PRMT R106, R250, 0x7632, R106 ;  /* 0x00007632fa6a7816 */ /* 0x010fe2000000006a */
[----:B------:R-:W-:Y:S01]  /*379d0*/  ULDC UR21, c[0x0][0x22c] ;  /* 0x00008b0000157ab9 */ /* 0x000fe20000000800 */
[----:B---3--:R-:W-:Y:S01]  /*379e0*/  PRMT R94, R194, 0x7632, R94 ;  /* 0x00007632c25e7816 */ /* 0x008fe2000000005e */
[----:B------:R-:W-:Y:S01]  /*379f0*/  IMAD.WIDE R90, R93, 0x2, R2 ;  /* 0x000000025d5a7825 */ /* 0x000fe200078e0202 */
[----:B------:R0:W-:Y:S01]  /*37a00*/  @P4 STG.E.U16 desc[UR6][R84.64], R190 ;  /* 0x000000be54004986 */ /* 0x0001e2000c101506 */
[----:B------:R-:W-:Y:S01]  /*37a10*/  ISETP.GE.AND P4, PT, R0, UR19, PT ;  /* 0x0000001300007c0c */ /* 0x000fe2000bf86270 */
[----:B------:R-:W-:-:S02]  /*37a20*/  ULDC UR19, c[0x0][0x22c] ;  /* 0x00008b0000137ab9 */ /* 0x000fc40000000800 */
        /* <DEDUP_REMOVED lines=29> */
[----:B------:R-:W-:Y:S01]  /*37c00*/  LOP3.LUT R9, R9, 0xfffffffb, RZ, 0xc0, !PT ;  /* 0xfffffffb09097812 */ /* 0x000fe200078ec0ff */
[----:B------:R3:W-:Y:S01]  /*37c10*/  @P4 STG.E.U16 desc[UR6][R90.64], R94 ;  /* 0x0000005e5a004986 */ /* 0x0007e2000c101506 */
[----:B------:R-:W-:Y:S01]  /*37c20*/  ISETP.LT.AND P4, PT, R5, UR14, !P2 ;  /* 0x0000000e05007c0c */ /* 0x000fe2000d781270 */
[----:B0-----:R-:W-:Y:S01]  /*37c30*/  IMAD.WIDE R84, R93, 0x2, R246 ;  /* 0x000000025d547825 */ /* 0x001fe200078e02f6 */
[----:B------:R-:W-:Y:S01]  /*37c40*/  ISETP.LT.AND P6, PT, R7, UR11, !P2 ;  /* 0x0000000b07007c0c */ /* 0x000fe2000d7c1270 */
[----:B------:R-:W-:Y:S01]  /*37c50*/  ULDC.64 UR14, c[0x0][0x228] ;  /* 0x00008a00000e7ab9 */ /* 0x000fe20000000a00 */
[----:B------:R-:W-:Y:S01]  /*37c60*/  ISETP.LT.AND P2, PT, R8, UR9, !P2 ;  /* 0x0000000908007c0c */ /* 0x000fe2000d741270 */
[----:B-1----:R-:W-:Y:S01]  /*37c70*/  IMAD.WIDE R88, R93, 0x2, R244 ;  /* 0x000000025d587825 */ /* 0x002fe200078e02f4 */
[----:B------:R-:W-:Y:S01]  /*37c80*/  PRMT R92, R191, 0x7632, R92 ;  /* 0x00007632bf5c7816 */ /* 0x000fe2000000005c */
[----:B------:R-:W-:Y:S01]  /*37c90*/  ULDC UR11, c[0x0][0x228] ;  /* 0x00008a00000b7ab9 */ /* 0x000fe20000000800 */
[----:B------:R-:W-:Y:S01]  /*37ca0*/  ULDC UR9, c[0x0][0x228] ;  /* 0x00008a0000097ab9 */ /* 0x000fe20000000800 */
[----:B--2---:R-:W-:Y:S01]  /*37cb0*/  IMAD.WIDE R86, R93, 0x2, R10 ;  /* 0x000000025d567825 */ /* 0x004fe200078e020a */
[----:B------:R-:W-:Y:S01]  /*37cc0*/  ULDC UR17, c[0x0][0x22c] ;  /* 0x00008b0000117ab9 */ /* 0x000fe20000000800 */
[----:B---3--:R-:W-:-:S02]  /*37cd0*/  PRMT R94, R195, 0x7632, R94 ;  /* 0x00007632c35e7816 */ /* 0x008fc4000000005e */
[----:B------:R-:W-:Y:S01]  /*37ce0*/  IMAD.WIDE R90, R93, 0x2, R2 ;  /* 0x000000025d5a7825 */ /* 0x000fe200078e0202 */
[----:B------:R0:W-:Y:S01]  /*37cf0*/  @P4 STG.E.U16 desc[UR6][R84.64], R191 ;  /* 0x000000bf54004986 */ /* 0x0001e2000c101506 */
[----:B------:R-:W-:Y:S01]  /*37d00*/  ISETP.GE.AND P4, PT, R0, UR15, PT ;  /* 0x0000000f00007c0c */ /* 0x000fe2000bf86270 */
[----:B------:R-:W-:Y:S02]  /*37d10*/  ULDC UR15, c[0x0][0x22c] ;  /* 0x00008b00000f7ab9 */ /* 0x000fe40000000800 */
[----:B------:R1:W-:Y:S04]  /*37d20*/  @P5 STG.E.U16 desc[UR6][R88.64], R92 ;  /* 0x0000005c58005986 */ /* 0x0003e8000c101506 */
        /* <DEDUP_REMOVED lines=13> */
[----:B--2---:R-:W-:Y:S01]  /*37e00*/  IMAD.WIDE R86, R93, 0x2, R244 ;  /* 0x000000025d567825 */ /* 0x004fe200078e02f4 */
[----:B---3--:R-:W-:Y:S01]  /*37e10*/  PRMT R94, R203, 0x7632, R94 ;  /* 0x00007632cb5e7816 */ /* 0x008fe2000000005e */
[----:B------:R-:W-:-:S02]  /*37e20*/  ULDC UR5, c[0x0][0x248] ;  /* 0x0000920000057ab9 */ /* 0x000fc40000000800 */
[C---:B------:R-:W-:Y:S01]  /*37e30*/  IMAD.WIDE R88, R93.reuse, 0x2, R10 ;  /* 0x000000025d587825 */ /* 0x040fe200078e020a */
[----:B------:R0:W-:Y:S03]  /*37e40*/  @P2 STG.E.U16 desc[UR6][R84.64], R199 ;  /* 0x000000c754002986 */ /* 0x0001e6000c101506 */
[C---:B------:R-:W-:Y:S01]  /*37e50*/  IMAD.WIDE R90, R93.reuse, 0x2, R2 ;  /* 0x000000025d5a7825 */ /* 0x040fe200078e0202 */
[----:B------:R1:W-:Y:S01]  /*37e60*/  @P5 STG.E.U16 desc[UR6][R86.64], R92 ;  /* 0x0000005c56005986 */ /* 0x0003e2000c101506 */
[----:B------:R-:W-:Y:S01]  /*37e70*/  ISETP.GE.AND P2, PT, R0, UR13, PT ;  /* 0x0000000d00007c0c */ /* 0x000fe2000bf46270 */
[----:B------:R-:W-:Y:S01]  /*37e80*/  ULDC UR13, c[0x0][0x228] ;  /* 0x00008a00000d7ab9 */ /* 0x000fe20000000800 */
[----:B------:R-:W-:Y:S01]  /*37e90*/  ULDC UR9, c[0x0][0x228] ;  /* 0x00008a0000097ab9 */ /* 0x000fe20000000800 */
        /* <DEDUP_REMOVED lines=8> */
[----:B------:R-:W-:Y:S01]  /*37f20*/  ULDC UR5, c[0x0][0x22c] ;  /* 0x00008b0000057ab9 */ /* 0x000fe20000000800 */
[----:B------:R-:W-:Y:S01]  /*37f30*/  PRMT R0, R204, 0x7632, R0 ;  /* 0x00007632cc007816 */ /* 0x000fe20000000000 */
[C---:B-1----:R-:W-:Y:S01]  /*37f40*/  IMAD.WIDE R86, R93.reuse, 0x2, R244 ;  /* 0x000000025d567825 */ /* 0x042fe200078e02f4 */
[----:B------:R-:W-:Y:S01]  /*37f50*/  PRMT R92, R208, 0x7632, R92 ;  /* 0x00007632d05c7816 */ /* 0x000fe2000000005c */
[----:B------:R-:W-:Y:S01]  /*37f60*/  ULDC UR13, c[0x0][0x228] ;  /* 0x00008a00000d7ab9 */ /* 0x000fe20000000800 */
[----:B------:R-:W-:Y:S01]  /*37f70*/  ULDC UR11, c[0x0][0x228] ;  /* 0x00008a00000b7ab9 */ /* 0x000fe20000000800 */
[----:B--2---:R-:W-:Y:S01]  /*37f80*/  IMAD.WIDE R88, R93, 0x2, R10 ;  /* 0x000000025d587825 */ /* 0x004fe200078e020a */
[----:B------:R-:W-:Y:S01]  /*37f90*/  ULDC UR9, c[0x0][0x228] ;  /* 0x00008a0000097ab9 */ /* 0x000fe20000000800 */
[----:B------:R-:W-:-:S02]  /*37fa0*/  ULDC UR20, c[0x0][0x22c] ;  /* 0x00008b0000147ab9 */ /* 0x000fc40000000800 */
[----:B---3--:R-:W-:Y:S01]  /*37fb0*/  IMAD.WIDE R90, R93, 0x2, R2 ;  /* 0x000000025d5a7825 */ /* 0x008fe200078e0202 */
[----:B------:R-:W-:Y:S03]  /*37fc0*/  @P4 STG.E.U16 desc[UR6][R84.64], R204 ;  /* 0x000000cc54004986 */ /* 0x000fe6000c101506 */
[----:B------:R-:W-:Y:S01]  /*37fd0*/  VIADD R94, R4, 0x9c ;  /* 0x0000009c045e7836 */ /* 0x000fe20000000000 */
[----:B------:R0:W-:Y:S01]  /*37fe0*/  @P5 STG.E.U16 desc[UR6][R86.64], R0 ;  /* 0x0000000056005986 */ /* 0x0001e2000c101506 */
[----:B------:R-:W-:Y:S01]  /*37ff0*/  ISETP.LT.AND P5, PT, R6, UR13, !P2 ;  /* 0x0000000d06007c0c */ /* 0x000fe2000d7a1270 */
[----:B------:R-:W-:Y:S02]  /*38000*/  ULDC UR13, c[0x0][0x228] ;  /* 0x00008a00000d7ab9 */ /* 0x000fe40000000800 */
[----:B------:R-:W-:Y:S01]  /*38010*/  @P6 STG.E.U16 desc[UR6][R88.64], R208 ;  /* 0x000000d058006986 */ /* 0x000fe2000c101506 */
[----:B------:R-:W-:Y:S01]  /*38020*/  ISETP.GE.AND P4, PT, R94, UR5, PT ;  /* 0x000000055e007c0c */ /* 0x000fe2000bf86270 */
[----:B------:R-:W-:-:S02]  /*38030*/  ULDC UR5, c[0x0][0x248] ;  /* 0x0000920000057ab9 */ /* 0x000fc40000000800 */
[----:B------:R1:W-:Y:S01]  /*38040*/  @P3 STG.E.U16 desc[UR6][R90.64], R92 ;  /* 0x0000005c5a003986 */ /* 0x0003e2000c101506 */
[----:B------:R-:W-:Y:S02]  /*38050*/  ISETP.LT.AND P3, PT, R5, UR18, !P2 ;  /* 0x0000001205007c0c */ /* 0x000fe4000d761270 */
[----:B------:R-:W-:Y:S01]  /*38060*/  ISETP.LT.AND P6, PT, R7, UR11, !P2 ;  /* 0x0000000b07007c0c */ /* 0x000fe2000d7c1270 */
[----:B------:R-:W-:Y:S01]  /*38070*/  VIADD R93, R93, UR5 ;  /* 0x000000055d5d7c36 */ /* 0x000fe20008000000 */
[----:B------:R-:W-:Y:S02]  /*38080*/  ISETP.LT.AND P2, PT, R8, UR9, !P2 ;  /* 0x0000000908007c0c */ /* 0x000fe4000d741270 */
[----:B0-----:R-:W-:Y:S01]  /*38090*/  PRMT R0, R212, 0x7632, R0 ;  /* 0x00007632d4007816 */ /* 0x001fe20000000000 */
[C---:B------:R-:W-:Y:S01]  /*380a0*/  IMAD.WIDE R84, R93.reuse, 0x2, R246 ;  /* 0x000000025d547825 */ /* 0x040fe200078e02f6 */
[----:B------:R-:W-:Y:S01]  /*380b0*/  ULDC UR5, c[0x0][0x22c] ;  /* 0x00008b0000057ab9 */ /* 0x000fe20000000800 */
[----:B------:R-:W-:Y:S01]  /*380c0*/  ULDC UR11, c[0x0][0x228] ;  /* 0x00008a00000b7ab9 */ /* 0x000fe20000000800 */
[----:B------:R-:W-:Y:S01]  /*380d0*/  ULDC UR9, c[0x0][0x228] ;  /* 0x00008a0000097ab9 */ /* 0x000fe20000000800 */
[----:B------:R-:W-:Y:S01]  /*380e0*/  IMAD.WIDE R86, R93, 0x2, R244 ;  /* 0x000000025d567825 */ /* 0x000fe200078e02f4 */
[----:B-1----:R-:W-:Y:S01]  /*380f0*/  PRMT R92, R216, 0x7632, R92 ;  /* 0x00007632d85c7816 */ /* 0x002fe2000000005c */
[----:B------:R-:W-:-:S02]  /*38100*/  ULDC UR18, c[0x0][0x22c] ;  /* 0x00008b0000127ab9 */ /* 0x000fc40000000800 */
[C---:B------:R-:W-:Y:S01]  /*38110*/  IMAD.WIDE R88, R93.reuse, 0x2, R10 ;  /* 0x000000025d587825 */ /* 0x040fe200078e020a */
[----:B------:R-:W-:Y:S03]  /*38120*/  @P3 STG.E.U16 desc[UR6][R84.64], R212 ;  /* 0x000000d454003986 */ /* 0x000fe6000c101506 */
[----:B------:R-:W-:Y:S01]  /*38130*/  IMAD.WIDE R90, R93, 0x2, R2 ;  /* 0x000000025d5a7825 */ /* 0x000fe200078e0202 */
[----:B------:R0:W-:Y:S03]  /*38140*/  @P5 STG.E.U16 desc[UR6][R86.64], R0 ;  /* 0x0000000056005986 */ /* 0x0001e6000c101506 */
[----:B------:R-:W-:Y:S01]  /*38150*/  VIADD R94, R4, 0x9d ;  /* 0x0000009d045e7836 */ /* 0x000fe20000000000 */
[----:B------:R-:W-:Y:S01]  /*38160*/  @P6 STG.E.U16 desc[UR6][R88.64], R216 ;  /* 0x000000d858006986 */ /* 0x000fe2000c101506 */
[----:B------:R-:W-:Y:S01]  /*38170*/  ISETP.LT.AND P5, PT, R6, UR13, !P0 ;  /* 0x0000000d06007c0c */ /* 0x000fe2000c7a1270 */
[C---:B------:R-:W-:Y:S01]  /*38180*/  VIADD R171, R4.reuse, 0xb2 ;  /* 0x000000b204ab7836 */ /* 0x040fe20000000000 */
[----:B------:R-:W-:Y:S01]  /*38190*/  ISETP.LT.AND P6, PT, R7, UR11, !P0 ;  /* 0x0000000b07007c0c */ /* 0x000fe2000c7c1270 */
[----:B------:R1:W-:Y:S01]  /*381a0*/  @P2 STG.E.U16 desc[UR6][R90.64], R92 ;  /* 0x0000005c5a002986 */ /* 0x0003e2000c101506 */
[----:B------:R-:W-:Y:S01]  /*381b0*/  ISETP.LT.AND P2, PT, R5, UR16, !P0 ;  /* 0x0000001005007c0c */ /* 0x000fe2000c741270 */
[----:B------:R-:W-:Y:S01]  /*381c0*/  VIADD R170, R4, 0xb3 ;  /* 0x000000b304aa7836 */ /* 0x000fe20000000000 */
[----:B------:R-:W-:Y:S01]  /*381d0*/  ISETP.GE.AND P3, PT, R94, UR5, PT ;  /* 0x000000055e007c0c */ /* 0x000fe2000bf66270 */
[----:B------:R-:W-:Y:S01]  /*381e0*/  ULDC UR5, c[0x0][0x248] ;  /* 0x0000920000057ab9 */ /* 0x000fe20000000800 */
[----:B------:R-:W-:Y:S01]  /*381f0*/  ISETP.LT.AND P0, PT, R8, UR9, !P0 ;  /* 0x0000000908007c0c */ /* 0x000fe2000c701270 */
[----:B------:R-:W-:Y:S01]  /*38200*/  VIADD R93, R93, UR5 ;  /* 0x000000055d5d7c36 */ /* 0x000fe20008000000 */
[----:B------:R-:W-:Y:S01]  /*38210*/  PRMT R94, R209, 0x7632, R94 ;  /* 0x00007632d15e7816 */ /* 0x000fe2000000005e */
[----:B0-----:R-:W-:Y:S01]  /*38220*/  VIADD R0, R4, 0x9e ;  /* 0x0000009e04007836 */ /* 0x001fe20000000000 */
[----:B------:R-:W-:Y:S01]  /*38230*/  ULDC UR5, c[0x0][0x22c] ;  /* 0x00008b0000057ab9 */ /* 0x000fe20000000800 */
[----:B------:R-:W-:Y:S01]  /*38240*/  IMAD.WIDE R84, R93, 0x2, R246 ;  /* 0x000000025d547825 */ /* 0x000fe200078e02f6 */
[----:B------:R-:W-:Y:S01]  /*38250*/  ULDC UR9, c[0x0][0x22c] ;  /* 0x00008b0000097ab9 */ /* 0x000fe20000000800 */
[----:B-1----:R-:W-:Y:S01]  /*38260*/  PRMT R92, R205, 0x7632, R92 ;  /* 0x00007632cd5c7816 */ /* 0x002fe2000000005c */
[----:B------:R-:W-:Y:S01]  /*38270*/  ULDC UR16, c[0x0][0x22c] ;  /* 0x00008b0000107ab9 */ /* 0x000fe20000000800 */
[C---:B------:R-:W-:Y:S01]  /*38280*/  IMAD.WIDE R86, R93.reuse, 0x2, R244 ;  /* 0x000000025d567825 */ /* 0x040fe200078e02f4 */
[----:B------:R-:W-:Y:S01]  /*38290*/  @P2 STG.E.U16 desc[UR6][R84.64], R205 ;  /* 0x000000cd54002986 */ /* 0x000fe2000c101506 */
[----:B------:R-:W-:Y:S01]  /*382a0*/  ULDC UR13, c[0x0][0x22c] ;  /* 0x00008b00000d7ab9 */ /* 0x000fe20000000800 */
[----:B------:R-:W-:Y:S01]  /*382b0*/  ULDC UR11, c[0x0][0x22c] ;  /* 0x00008b00000b7ab9 */ /* 0x000fe20000000800 */
[C---:B------:R-:W-:Y:S01]  /*382c0*/  IMAD.WIDE R88, R93.reuse, 0x2, R10 ;  /* 0x000000025d587825 */ /* 0x040fe200078e020a */
[----:B------:R0:W-:Y:S03]  /*382d0*/  @P5 STG.E.U16 desc[UR6][R86.64], R92 ;  /* 0x0000005c56005986 */ /* 0x0001e6000c101506 */
[----:B------:R-:W-:Y:S01]  /*382e0*/  IMAD.WIDE R90, R93, 0x2, R2 ;  /* 0x000000025d5a7825 */ /* 0x000fe200078e0202 */
[----:B------:R-:W-:Y:S01]  /*382f0*/  @P6 STG.E.U16 desc[UR6][R88.64], R209 ;  /* 0x000000d158006986 */ /* 0x000fe2000c101506 */
[----:B------:R-:W-:Y:S01]  /*38300*/  ISETP.GE.AND P2, PT, R0, UR5, PT ;  /* 0x0000000500007c0c */ /* 0x000fe2000bf46270 */
[----:B------:R-:W-:-:S02]  /*38310*/  ULDC UR5, c[0x0][0x248] ;  /* 0x0000920000057ab9 */ /* 0x000fc40000000800 */
[----:B------:R1:W-:Y:S01]  /*38320*/  @P0 STG.E.U16 desc[UR6][R90.64], R94 ;  /* 0x0000005e5a000986 */ /* 0x0003e2000c101506 */
[----:B------:R-:W-:Y:S02]  /*38330*/  ISETP.LT.AND P0, PT, R5, UR14, !P1 ;  /* 0x0000000e05007c0c */ /* 0x000fe4000cf01270 */
[----:B------:R-:W-:Y:S02]  /*38340*/  ISETP.LT.AND P5, PT, R6, UR12, !P1 ;  /* 0x0000000c06007c0c */ /* 0x000fe4000cfa1270 */
[----:B------:R-:W-:Y:S01]  /*38350*/  ISETP.LT.AND P6, PT, R7, UR10, !P1 ;  /* 0x0000000a07007c0c */ /* 0x000fe2000cfc1270 */
[----:B------:R-:W-:Y:S01]  /*38360*/  VIADD R93, R93, UR5 ;  /* 0x000000055d5d7c36 */ /* 0x000fe20008000000 */
[----:B------:R-:W-:Y:S02]  /*38370*/  ISETP.LT.AND P1, PT, R8, UR8, !P1 ;  /* 0x0000000808007c0c */ /* 0x000fe4000cf21270 */
[----:B0-----:R-:W-:Y:S01]  /*38380*/  PRMT R92, R213, 0x7632, R92 ;  /* 0x00007632d55c7816 */ /* 0x001fe2000000005c */
        /* <DEDUP_REMOVED lines=8> */
[----:B------:R-:W-:Y:S01]  /*38410*/  IMAD.WIDE R88, R93, 0x2, R10 ;  /* 0x000000025d587825 */ /* 0x000fe200078e020a */
[----:B------:R0:W-:Y:S01]  /*38420*/  @P5 STG.E.U16 desc[UR6][R86.64], R92 ;  /* 0x0000005c56005986 */ /* 0x0001e2000c101506 */
[----:B------:R-:W-:-:S02]  /*38430*/  ULDC UR10, c[0x0][0x22c] ;  /* 0x00008b00000a7ab9 */ /* 0x000fc40000000800 */
[----:B------:R-:W-:Y:S01]  /*38440*/  IMAD.WIDE R90, R93, 0x2, R2 ;  /* 0x000000025d5a7825 */ /* 0x000fe200078e0202 */
[----:B------:R-:W-:Y:S03]  /*38450*/  @P6 STG.E.U16 desc[UR6][R88.64], R217 ;  /* 0x000000d958006986 */ /* 0x000fe6000c101506 */
[----:B------:R-:W-:Y:S01]  /*38460*/  VIADD R0, R4, 0x9f ;  /* 0x0000009f04007836 */ /* 0x000fe20000000000 */
[----:B------:R1:W-:Y:S01]  /*38470*/  @P1 STG.E.U16 desc[UR6][R90.64], R94 ;  /* 0x0000005e5a001986 */ /* 0x0003e2000c101506 */
[----:B------:R-:W-:Y:S02]  /*38480*/  ISETP.LT.AND P1, PT, R5, UR4, !P4 ;  /* 0x0000000405007c0c */ /* 0x000fe4000e721270 */
[----:B------:R-:W-:Y:S02]  /*38490*/  ISETP.LT.AND P5, PT, R6, UR4, !P4 ;  /* 0x0000000406007c0c */ /* 0x000fe4000e7a1270 */
[----:B------:R-:W-:Y:S01]  /*384a0*/  ISETP.GE.AND P0, PT, R0, UR5, PT ;  /* 0x0000000500007c0c */ /* 0x000fe2000bf06270 */
[----:B------:R-:W-:Y:S01]  /*384b0*/  ULDC UR5, c[0x0][0x248] ;  /* 0x0000920000057ab9 */ /* 0x000fe20000000800 */
[----:B------:R-:W-:Y:S01]  /*384c0*/  ISETP.LT.AND P6, PT, R7, UR4, !P4 ;  /* 0x0000000407007c0c */ /* 0x000fe2000e7c1270 */
[----:B------:R-:W-:Y:S01]  /*384d0*/  VIADD R93, R93, UR5 ;  /* 0x000000055d5d7c36 */ /* 0x000fe20008000000 */
[----:B------:R-:W-:-:S02]  /*384e0*/  ISETP.LT.AND P4, PT, R8, UR4, !P4 ;  /* 0x0000000408007c0c */ /* 0x000fc4000e781270 */
[----:B0-----:R-:W-:Y:S01]  /*384f0*/  PRMT R92, R206, 0x7632, R92 ;  /* 0x00007632ce5c7816 */ /* 0x001fe2000000005c */
[C---:B------:R-:W-:Y:S01]  /*38500*/  IMAD.WIDE R84, R93.reuse, 0x2, R246 ;  /* 0x000000025d547825 */ /* 0x040fe200078e02f6 */
[----:B-1----:R-:W-:Y:S01]  /*38510*/  PRMT R94, R210, 0x7632, R94 ;  /* 0x00007632d25e7816 */ /* 0x002fe2000000005e */
[----:B------:R-:W-:Y:S02]  /*38520*/  ULDC UR5, c[0x0][0x22c] ;  /* 0x00008b0000057ab9 */ /* 0x000fe40000000800 */
[C---:B------:R-:W-:Y:S01]  /*38530*/  IMAD.WIDE R86, R93.reuse, 0x2, R244 ;  /* 0x000000025d567825 */ /* 0x040fe200078e02f4 */
[----:B------:R-:W-:Y:S03]  /*38540*/  @P1 STG.E.U16 desc[UR6][R84.64], R206 ;  /* 0x000000ce54001986 */ /* 0x000fe6000c101506 */
[C---:B------:R-:W-:Y:S01]  /*38550*/  IMAD.WIDE R88, R93.reuse, 0x2, R10 ;  /* 0x000000025d587825 */ /* 0x040fe200078e020a */
[----:B------:R0:W-:Y:S03]  /*38560*/  @P5 STG.E.U16 desc[UR6][R86.64], R92 ;  /* 0x0000005c56005986 */ /* 0x0001e6000c101506 */
[----:B------:R-:W-:Y:S01]  /*38570*/  IMAD.WIDE R90, R93, 0x2, R2 ;  /* 0x000000025d5a7825 */ /* 0x000fe200078e0202 */
[----:B------:R-:W-:Y:S03]  /*38580*/  @P6 STG.E.U16 desc[UR6][R88.64], R210 ;  /* 0x000000d258006986 */ /* 0x000fe6000c101506 */
[----:B------:R-:W-:Y:S01]  /*38590*/  VIADD R0, R4, 0xa0 ;  /* 0x000000a004007836 */ /* 0x000fe20000000000 */
[----:B------:R1:W-:Y:S01]  /*385a0*/  @P4 STG.E.U16 desc[UR6][R90.64], R94 ;  /* 0x0000005e5a004986 */ /* 0x0003e2000c101506 */
[----:B------:R-:W-:-:S02]  /*385b0*/  ISETP.LT.AND P4, PT, R5, UR4, !P3 ;  /* 0x0000000405007c0c */ /* 0x000fc4000df81270 */
[----:B------:R-:W-:Y:S02]  /*385c0*/  ISETP.LT.AND P5, PT, R6, UR4, !P3 ;  /* 0x0000000406007c0c */ /* 0x000fe4000dfa1270 */
[----:B------:R-:W-:Y:S01]  /*385d0*/  ISETP.GE.AND P1, PT, R0, UR5, PT ;  /* 0x0000000500007c0c */ /* 0x000fe2000bf26270 */
[----:B------:R-:W-:Y:S01]  /*385e0*/  ULDC UR5, c[0x0][0x248] ;  /* 0x0000920000057ab9 */ /* 0x000fe20000000800 */
[----:B------:R-:W-:Y:S01]  /*385f0*/  ISETP.LT.AND P6, PT, R7, UR4, !P3 ;  /* 0x0000000407007c0c */ /* 0x000fe2000dfc1270 */
[----:B------:R-:W-:Y:S01]  /*38600*/  VIADD R93, R93, UR5 ;  /* 0x000000055d5d7c36 */ /* 0x000fe20008000000 */
[----:B------:R-:W-:Y:S02]  /*38610*/  ISETP.LT.AND P3, PT, R8, UR4, !P3 ;  /* 0x0000000408007c0c */ /* 0x000fe4000df61270 */
[----:B0-----:R-:W-:Y:S01]  /*38620*/  PRMT R92, R214, 0x7632, R92 ;  /* 0x00007632d65c7816 */ /* 0x001fe2000000005c */
[----:B------:R-:W-:Y:S01]  /*38630*/  IMAD.WIDE R84, R93, 0x2, R246 ;  /* 0x000000025d547825 */ /* 0x000fe200078e02f6 */
[----:B-1----:R-:W-:Y:S01]  /*38640*/  PRMT R94, R218, 0x7632, R94 ;  /* 0x00007632da5e7816 */ /* 0x002fe2000000005e */
[----:B------:R-:W-:-:S02]  /*38650*/  ULDC UR5, c[0x0][0x22c] ;  /* 0x00008b0000057ab9 */ /* 0x000fc40000000800 */
        /* <DEDUP_REMOVED lines=138> */
[----:B------:R1:W-:Y:S03]  /*38f00*/  @P6 STG.E.U16 desc[UR6][R88.64], R226 ;  /* 0x000000e258006986 */ /* 0x0003e6000c101506 */
[----:B------:R-:W-:Y:S01]  /*38f10*/  VIADD R0, R4, 0xa8 ;  /* 0x000000a804007836 */ /* 0x000fe20000000000 */
[----:B------:R2:W-:Y:S01]  /*38f20*/  @P0 STG.E.U16 desc[UR6][R90.64], R94 ;  /* 0x0000005e5a000986 */ /* 0x0005e2000c101506 */
[----:B------:R-:W-:-:S02]  /*38f30*/  ISETP.LT.AND P0, PT, R5, UR4, !P1 ;  /* 0x0000000405007c0c */ /* 0x000fc4000cf01270 */
[----:B------:R-:W-:Y:S02]  /*38f40*/  ISETP.LT.AND P5, PT, R6, UR4, !P1 ;  /* 0x0000000406007c0c */ /* 0x000fe4000cfa1270 */
[----:B------:R-:W-:Y:S01]  /*38f50*/  ISETP.GE.AND P2, PT, R0, UR5, PT ;  /* 0x0000000500007c0c */ /* 0x000fe2000bf46270 */
[----:B------:R-:W-:Y:S02]  /*38f60*/  ULDC UR5, c[0x0][0x248] ;  /* 0x0000920000057ab9 */ /* 0x000fe40000000800 */
[----:B------:R-:W-:Y:S01]  /*38f70*/  VIADD R93, R93, UR5 ;  /* 0x000000055d5d7c36 */ /* 0x000fe20008000000 */
[----:B0-----:R-:W-:Y:S01]  /*38f80*/  PRMT R92, R230, 0x7632, R92 ;  /* 0x00007632e65c7816 */ /* 0x001fe2000000005c */
[----:B------:R-:W-:Y:S01]  /*38f90*/  VIADD R0, R4, 0xa9 ;  /* 0x000000a904007836 */ /* 0x000fe20000000000 */
[----:B------:R-:W-:Y:S01]  /*38fa0*/  ISETP.LT.AND P6, PT, R7, UR4, !P1 ;  /* 0x0000000407007c0c */ /* 0x000fe2000cfc1270 */
[----:B------:R-:W-:Y:S01]  /*38fb0*/  IMAD.WIDE R84, R93, 0x2, R246 ;  /* 0x000000025d547825 */ /* 0x000fe200078e02f6 */
[----:B------:R-:W-:-:S03]  /*38fc0*/  ULDC UR5, c[0x0][0x22c] ;  /* 0x00008b0000057ab9 */ /* 0x000fc60000000800 */
[----:B------:R-:W-:Y:S01]  /*38fd0*/  IMAD.WIDE R86, R93, 0x2, R244 ;  /* 0x000000025d567825 */ /* 0x000fe200078e02f4 */
[----:B------:R0:W-:Y:S01]  /*38fe0*/  @P0 STG.E.U16 desc[UR6][R84.64], R230 ;  /* 0x000000e654000986 */ /* 0x0001e2000c101506 */
[----:B------:R-:W-:-:S03]  /*38ff0*/  ISETP.LT.AND P1, PT, R8, UR4, !P1 ;  /* 0x0000000408007c0c */ /* 0x000fc6000cf21270 */
[----:B------:R3:W-:Y:S01]  /*39000*/  @P5 STG.E.U16 desc[UR6][R86.64], R92 ;  /* 0x0000005c56005986 */ /* 0x0007e2000c101506 */
[----:B------:R-:W-:Y:S02]  /*39010*/  ISETP.LT.AND P5, PT, R5, UR4, !P4 ;  /* 0x0000000405007c0c */ /* 0x000fe4000e7a1270 */
[----:B------:R-:W-:Y:S01]  /*39020*/  ISETP.GE.AND P0, PT, R0, UR5, PT ;  /* 0x0000000500007c0c */ /* 0x000fe2000bf06270 */
[----:B------:R-:W-:Y:S01]  /*39030*/  ULDC UR5, c[0x0][0x248] ;  /* 0x0000920000057ab9 */ /* 0x000fe20000000800 */
[----:B-1----:R-:W-:-:S04]  /*39040*/  IMAD.WIDE R88, R93, 0x2, R10 ;  /* 0x000000025d587825 */ /* 0x002fc800078e020a */
[----:B--2---:R-:W-:Y:S01]  /*39050*/  IMAD.WIDE R90, R93, 0x2, R2 ;  /* 0x000000025d5a7825 */ /* 0x004fe200078e0202 */
[----:B------:R-:W-:-:S03]  /*39060*/  PRMT R94, R234, 0x7632, R94 ;  /* 0x00007632ea5e7816 */ /* 0x000fc6000000005e */
[----:B------:R-:W-:Y:S01]  /*39070*/  VIADD R93, R93, UR5 ;  /* 0x000000055d5d7c36 */ /* 0x000fe20008000000 */
[----:B------:R1:W-:Y:S01]  /*39080*/  @P6 STG.E.U16 desc[UR6][R88.64], R234 ;  /* 0x000000ea58006986 */ /* 0x0003e2000c101506 */
[----:B------:R-:W-:Y:S01]  /*39090*/  ISETP.LT.AND P6, PT, R6, UR4, !P4 ;  /* 0x0000000406007c0c */ /* 0x000fe2000e7c1270 */
[----:B------:R-:W-:Y:S01]  /*390a0*/  VIADD R0, R4, 0xaa ;  /* 0x000000aa04007836 */ /* 0x000fe20000000000 */
[----:B------:R-:W-:Y:S01]  /*390b0*/  ULDC UR5, c[0x0][0x248] ;  /* 0x0000920000057ab9 */ /* 0x000fe20000000800 */
[----:B0-----:R-:W-:Y:S01]  /*390c0*/  IMAD.WIDE R84, R93, 0x2, R246 ;  /* 0x000000025d547825 */ /* 0x001fe200078e02f6 */
[----:B------:R-:W-:Y:S04]  /*390d0*/  @P1 STG.E.U16 desc[UR6][R90.64], R94 ;  /* 0x0000005e5a001986 */ /* 0x000fe8000c101506 */
[----:B------:R0:W-:Y:S01]  /*390e0*/  @P5 STG.E.U16 desc[UR6][R84.64], R223 ;  /* 0x000000df54005986 */ /* 0x0001e2000c101506 */
[----:B------:R-:W-:-:S02]  /*390f0*/  ISETP.LT.AND P5, PT, R7, UR4, !P4 ;  /* 0x0000000407007c0c */ /* 0x000fc4000e7a1270 */
[----:B------:R-:W-:Y:S01]  /*39100*/  ISETP.LT.AND P4, PT, R8, UR4, !P4 ;  /* 0x0000000408007c0c */ /* 0x000fe2000e781270 */
[----:B---3--:R-:W-:Y:S01]  /*39110*/  IMAD.WIDE R86, R93, 0x2, R244 ;  /* 0x000000025d567825 */ /* 0x008fe200078e02f4 */
[----:B------:R-:W-:Y:S01]  /*39120*/  ISETP.GE.AND P1, PT, R0, UR8, PT ;  /* 0x0000000800007c0c */ /* 0x000fe2000bf26270 */
[----:B------:R-:W-:Y:S01]  /*39130*/  ULDC UR8, c[0x0][0x248] ;  /* 0x0000920000087ab9 */ /* 0x000fe20000000800 */
[----:B------:R-:W-:Y:S01]  /*39140*/  PRMT R0, R223, 0x7632, R0 ;  /* 0x00007632df007816 */ /* 0x000fe20000000000 */
[----:B-1----:R-:W-:-:S04]  /*39150*/  IMAD.WIDE R88, R93, 0x2, R2 ;  /* 0x000000025d587825 */ /* 0x002fc800078e0202 */
[----:B------:R1:W-:Y:S01]  /*39160*/  @P6 STG.E.U16 desc[UR6][R86.64], R0 ;  /* 0x0000000056006986 */ /* 0x0003e2000c101506 */
[----:B0-----:R-:W-:Y:S01]  /*39170*/  IMAD.WIDE R84, R93, 0x2, R10 ;  /* 0x000000025d547825 */ /* 0x001fe200078e020a */
[----:B------:R-:W-:-:S03]  /*39180*/  ISETP.LT.AND P6, PT, R5, UR4, !P3 ;  /* 0x0000000405007c0c */ /* 0x000fc6000dfc1270 */
[----:B------:R-:W-:Y:S01]  /*39190*/  VIADD R95, R93, UR5 ;  /* 0x000000055d5f7c36 */ /* 0x000fe20008000000 */
[----:B------:R-:W-:Y:S01]  /*391a0*/  @P5 STG.E.U16 desc[UR6][R84.64], R227 ;  /* 0x000000e354005986 */ /* 0x000fe2000c101506 */
[----:B------:R-:W-:Y:S01]  /*391b0*/  PRMT R90, R231, 0x7632, R90 ;  /* 0x00007632e75a7816 */ /* 0x000fe2000000005a */
[----:B------:R-:W-:Y:S01]  /*391c0*/  ULDC UR5, c[0x0][0x248] ;  /* 0x0000920000057ab9 */ /* 0x000fe20000000800 */
[----:B-1----:R-:W-:Y:S01]  /*391d0*/  PRMT R0, R227, 0x7632, R0 ;  /* 0x00007632e3007816 */ /* 0x002fe20000000000 */
[----:B------:R-:W-:-:S04]  /*391e0*/  IMAD.WIDE R86, R95, 0x2, R246 ;  /* 0x000000025f567825 */ /* 0x000fc800078e02f6 */
[----:B------:R-:W-:Y:S01]  /*391f0*/  @P4 STG.E.U16 desc[UR6][R88.64], R0 ;  /* 0x0000000058004986 */ /* 0x000fe2000c101506 */
[----:B------:R-:W-:Y:S02]  /*39200*/  ISETP.LT.AND P4, PT, R6, UR4, !P3 ;  /* 0x0000000406007c0c */ /* 0x000fe4000df81270 */
[----:B------:R-:W-:Y:S01]  /*39210*/  ISETP.LT.AND P5, PT, R7, UR4, !P3 ;  /* 0x0000000407007c0c */ /* 0x000fe2000dfa1270 */
[----:B------:R0:W-:Y:S01]  /*39220*/  @P6 STG.E.U16 desc[UR6][R86.64], R231 ;  /* 0x000000e756006986 */ /* 0x0001e2000c101506 */
[----:B------:R-:W-:Y:S01]  /*39230*/  ISETP.LT.AND P3, PT, R8, UR4, !P3 ;  /* 0x0000000408007c0c */ /* 0x000fe2000df61270 */
[C---:B------:R-:W-:Y:S01]  /*39240*/  VIADD R101, R95.reuse, UR5 ;  /* 0x000000055f657c36 */ /* 0x040fe20008000000 */
[----:B------:R-:W-:Y:S01]  /*39250*/  ULDC UR5, c[0x0][0x248] ;  /* 0x0000920000057ab9 */ /* 0x000fe20000000800 */
[----:B0-----:R-:W-:-:S06]  /*39260*/  IMAD.WIDE R86, R95, 0x2, R244 ;  /* 0x000000025f567825 */ /* 0x001fcc00078e02f4 */
[----:B------:R0:W-:Y:S01]  /*39270*/  @P4 STG.E.U16 desc[UR6][R86.64], R90 ;  /* 0x0000005a56004986 */ /* 0x0001e2000c101506 */
[----:B------:R-:W-:Y:S01]  /*39280*/  ISETP.LT.AND P4, PT, R5, UR4, !P2 ;  /* 0x0000000405007c0c */ /* 0x000fe2000d781270 */
[----:B------:R-:W-:-:S05]  /*39290*/  IMAD.WIDE R88, R95, 0x2, R10 ;  /* 0x000000025f587825 */ /* 0x000fca00078e020a */
[----:B------:R1:W-:Y:S01]  /*392a0*/  @P5 STG.E.U16 desc[UR6][R88.64], R235 ;  /* 0x000000eb58005986 */ /* 0x0003e2000c101506 */
[----:B0-----:R-:W-:Y:S02]  /*392b0*/  VIADD R90, R4, 0xac ;  /* 0x000000ac045a7836 */ /* 0x001fe40000000000 */
[----:B------:R-:W-:-:S04]  /*392c0*/  IMAD.WIDE R86, R95, 0x2, R2 ;  /* 0x000000025f567825 */ /* 0x000fc800078e0202 */
[----:B-1----:R-:W-:Y:S01]  /*392d0*/  IMAD.WIDE R88, R101, 0x2, R246 ;  /* 0x0000000265587825 */ /* 0x002fe200078e02f6 */
[----:B------:R-:W-:Y:S01]  /*392e0*/  ISETP.GE.AND P5, PT, R90, UR9, PT ;  /* 0x000000095a007c0c */ /* 0x000fe2000bfa6270 */
[----:B------:R-:W-:Y:S01]  /*392f0*/  @P3 STG.E.U16 desc[UR6][R86.64], R99 ;  /* 0x0000006356003986 */ /* 0x000fe2000c101506 */
[----:B------:R-:W-:Y:S01]  /*39300*/  PRMT R90, R251, 0x7632, R90 ;  /* 0x00007632fb5a7816 */ /* 0x000fe2000000005a */
[----:B------:R-:W-:Y:S01]  /*39310*/  IMAD.WIDE R104, R101, 0x2, R244 ;  /* 0x0000000265687825 */ /* 0x000fe200078e02f4 */
[----:B------:R-:W-:Y:S01]  /*39320*/  ULDC UR9, c[0x0][0x22c] ;  /* 0x00008b0000097ab9 */ /* 0x000fe20000000800 */
[----:B------:R0:W-:Y:S04]  /*39330*/  @P4 STG.E.U16 desc[UR6][R88.64], R251 ;  /* 0x000000fb58004986 */ /* 0x0001e8000c101506 */
[----:B0-----:R-:W2:Y:S01]  /*39340*/  LDL.LU R251, [R1+0x300] ;  /* 0x0003000001fb7983 */ /* 0x001ea20000300800 */
[----:B------:R-:W-:-:S02]  /*39350*/  ISETP.LT.AND P4, PT, R6, UR4, !P2 ;  /* 0x0000000406007c0c */ /* 0x000fc4000d781270 */
[----:B------:R-:W-:Y:S02]  /*39360*/  ISETP.LT.AND P3, PT, R7, UR4, !P2 ;  /* 0x0000000407007c0c */ /* 0x000fe4000d761270 */
[----:B------:R-:W-:Y:S01]  /*39370*/  ISETP.LT.AND P2, PT, R8, UR4, !P2 ;  /* 0x0000000408007c0c */ /* 0x000fe2000d741270 */
[----:B------:R-:W-:-:S04]  /*39380*/  IMAD.WIDE R86, R101, 0x2, R10 ;  /* 0x0000000265567825 */ /* 0x000fc800078e020a */
[----:B------:R-:W-:-:S04]  /*39390*/  IMAD.WIDE R88, R101, 0x2, R2 ;  /* 0x0000000265587825 */ /* 0x000fc800078e0202 */
[----:B------:R-:W-:Y:S04]  /*393a0*/  @P4 STG.E.U16 desc[UR6][R104.64], R90 ;  /* 0x0000005a68004986 */ /* 0x000fe8000c101506 */
[----:B------:R0:W-:Y:S04]  /*393b0*/  @P3 STG.E.U16 desc[UR6][R86.64], R250 ;  /* 0x000000fa56003986 */ /* 0x0001e8000c101506 */
[----:B------:R1:W-:Y:S01]  /*393c0*/  @P2 STG.E.U16 desc[UR6][R88.64], R106 ;  /* 0x0000006a58002986 */ /* 0x0003e2000c101506 */
[----:B------:R-:W-:Y:S01]  /*393d0*/  ISETP.LT.AND P2, PT, R5, UR4, !P0 ;  /* 0x0000000405007c0c */ /* 0x000fe2000c741270 */
[----:B------:R-:W-:-:S02]  /*393e0*/  VIADD R91, R101, UR5 ;  /* 0x00000005655b7c36 */ /* 0x000fc40008000000 */
[----:B0-----:R-:W3:Y:S01]  /*393f0*/  LDL.LU R250, [R1+0x2e4] ;  /* 0x0002e40001fa7983 */ /* 0x001ee20000300800 */
[----:B------:R-:W-:Y:S01]  /*39400*/  ISETP.LT.AND P3, PT, R6, UR4, !P0 ;  /* 0x0000000406007c0c */ /* 0x000fe2000c761270 */
[----:B------:R-:W-:Y:S01]  /*39410*/  ULDC UR5, c[0x0][0x248] ;  /* 0x0000920000057ab9 */ /* 0x000fe20000000800 */
[----:B-1----:R-:W-:-:S04]  /*39420*/  IMAD.WIDE R88, R91, 0x2, R246 ;  /* 0x000000025b587825 */ /* 0x002fc800078e02f6 */
[----:B------:R-:W-:-:S04]  /*39430*/  IMAD.WIDE R86, R91, 0x2, R244 ;  /* 0x000000025b567825 */ /* 0x000fc800078e02f4 */
[----:B------:R-:W-:Y:S01]  /*39440*/  VIADD R119, R91, UR8 ;  /* 0x000000085b777c36 */ /* 0x000fe20008000000 */
[----:B------:R-:W-:-:S03]  /*39450*/  ULDC UR8, c[0x0][0x248] ;  /* 0x0000920000087ab9 */ /* 0x000fc60000000800 */
        /* <DEDUP_REMOVED lines=11> */
[----:B------:R-:W-:Y:S01]  /*39510*/  ULDC UR5, c[0x0][0x248] ;  /* 0x0000920000057ab9 */ /* 0x000fe20000000800 */
[----:B------:R-:W-:Y:S02]  /*39520*/  VIADD R84, R4, 0xab ;  /* 0x000000ab04547836 */ /* 0x000fe40000000000 */
[----:B------:R-:W-:Y:S01]  /*39530*/  VIADD R163, R164, UR5 ;  /* 0x00000005a4a37c36 */ /* 0x000fe20008000000 */
[----:B------:R-:W-:-:S03]  /*39540*/  ULDC UR5, c[0x0][0x248] ;  /* 0x0000920000057ab9 */ /* 0x000fc60000000800 */
[----:B------:R-:W-:Y:S01]  /*39550*/  VIADD R0, R163, UR5 ;  /* 0x00000005a3007c36 */ /* 0x000fe20008000000 */
[----:B------:R-:W-:Y:S01]  /*39560*/  ULDC UR5, c[0x0][0x248] ;  /* 0x0000920000057ab9 */ /* 0x000fe20000000800 */
[----:B------:R-:W-:Y:S01]  /*39570*/  ISETP.GE.AND P6, PT, R84, UR8, PT ;  /* 0x0000000854007c0c */ /* 0x000fe2000bfc6270 */
[----:B------:R-:W-:Y:S01]  /*39580*/  ULDC UR8, c[0x0][0x248] ;  /* 0x0000920000087ab9 */ /* 0x000fe20000000800 */
        /* <DEDUP_REMOVED lines=10> */
[----:B--2---:R-:W-:Y:S01]  /*39630*/  PRMT R109, R251, 0x7632, R109 ;  /* 0x00007632fb6d7816 */ /* 0x004fe2000000006d */
[----:B------:R0:W-:Y:S01]  /*39640*/  @P2 STG.E.U16 desc[UR6][R88.64], R251 ;  /* 0x000000fb58002986 */ /* 0x0001e2000c101506 */
[----:B------:R-:W-:-:S03]  /*39650*/  ISETP.LT.AND P2, PT, R7, UR4, !P0 ;  /* 0x0000000407007c0c */ /* 0x000fc6000c741270 */
[----:B0-----:R-:W2:Y:S01]  /*39660*/  LDL.LU R251, [R1+0x2d4] ;  /* 0x0002d40001fb7983 */ /* 0x001ea20000300800 */
[----:B------:R-:W-:-:S03]  /*39670*/  IMAD.WIDE R88, R91, 0x2, R10 ;  /* 0x000000025b587825 */ /* 0x000fc600078e020a */
[----:B------:R-:W-:Y:S06]  /*39680*/  @P3 STG.E.U16 desc[UR6][R86.64], R109 ;  /* 0x0000006d56003986 */ /* 0x000fec000c101506 */
[----:B------:R0:W-:Y:S04]  /*39690*/  @P2 STG.E.U16 desc[UR6][R88.64], R252 ;  /* 0x000000fc58002986 */ /* 0x0001e8000c101506 */
[----:B0-----:R-:W4:Y:S01]  /*396a0*/  LDL.LU R252, [R1+0x1500] ;  /* 0x0015000001fc7983 */ /* 0x001f220000300800 */
        /* <DEDUP_REMOVED lines=29> */
[----:B------:R-:W-:Y:S01]  /*39880*/  ISETP.LT.AND P0, PT, R8, UR4, !P0 ;  /* 0x0000000408007c0c */ /* 0x000fe2000c701270 */
[----:B------:R-:W-:Y:S02]  /*39890*/  ULDC UR5, c[0x0][0x248] ;  /* 0x0000920000057ab9 */ /* 0x000fe40000000800 */
[----:B------:R-:W-:Y:S02]  /*398a0*/  VIADD R110, R109, UR8 ;  /* 0x000000086d6e7c36 */ /* 0x000fe40008000000 */
[----:B------:R-:W-:Y:S01]  /*398b0*/  VIADD R90, R4, 0xad ;  /* 0x000000ad045a7836 */ /* 0x000fe20000000000 */
[----:B------:R-:W-:Y:S01]  /*398c0*/  ISETP.LT.AND P3, PT, R5, UR4, !P1 ;  /* 0x0000000405007c0c */ /* 0x000fe2000cf61270 */
[----:B------:R-:W-:Y:S01]  /*398d0*/  VIADD R111, R110, UR5 ;  /* 0x000000056e6f7c36 */ /* 0x000fe20008000000 */
[----:B------:R-:W-:Y:S01]  /*398e0*/  ULDC UR5, c[0x0][0x248] ;  /* 0x0000920000057ab9 */ /* 0x000fe20000000800 */
[----:B------:R-:W-:Y:S01]  /*398f0*/  IMAD.WIDE R86, R119, 0x2, R246 ;  /* 0x0000000277567825 */ /* 0x000fe200078e02f6 */
[----:B------:R-:W-:Y:S01]  /*39900*/  ISETP.GE.AND P4, PT, R90, UR9, PT ;  /* 0x000000095a007c0c */ /* 0x000fe2000bf86270 */
[----:B------:R-:W-:Y:S01]  /*39910*/  ULDC UR8, c[0x0][0x248] ;  /* 0x0000920000087ab9 */ /* 0x000fe20000000800 */
[----:B------:R-:W-:Y:S01]  /*39920*/  ISETP.LT.AND P2, PT, R6, UR4, !P1 ;  /* 0x0000000406007c0c */ /* 0x000fe2000cf41270 */
[----:B------:R-:W-:Y:S01]  /*39930*/  VIADD R112, R111, UR5 ;  /* 0x000000056f707c36 */ /* 0x000fe20008000000 */
[----:B------:R-:W-:Y:S01]  /*39940*/  ULDC UR5, c[0x0][0x248] ;  /* 0x0000920000057ab9 */ /* 0x000fe20000000800 */
[----:B------:R-:W-:Y:S01]  /*39950*/  IMAD.WIDE R90, R91, 0x2, R2 ;  /* 0x000000025b5a7825 */ /* 0x000fe200078e0202 */
[----:B------:R-:W-:Y:S01]  /*39960*/  @P6 LOP3.LUT R9, R9, 0x4, RZ, 0xfc, !PT ;  /* 0x0000000409096812 */ /* 0x000fe200078efcff */
[----:B------:R-:W-:-:S02]  /*39970*/  ULDC UR9, c[0x0][0x22c] ;  /* 0x00008b0000097ab9 */ /* 0x000fc40000000800 */
[----:B------:R-:W-:Y:S01]  /*39980*/  VIADD R113, R112, UR5 ;  /* 0x0000000570717c36 */ /* 0x000fe20008000000 */
[----:B------:R-:W-:Y:S01]  /*39990*/  ULDC UR5, c[0x0][0x248] ;  /* 0x0000920000057ab9 */ /* 0x000fe20000000800 */
[----:B------:R0:W-:Y:S04]  /*399a0*/  @P0 STG.E.U16 desc[UR6][R90.64], R114 ;  /* 0x000000725a000986 */ /* 0x0001e8000c101506 */
[----:B---3--:R1:W-:Y:S01]  /*399b0*/  @P3 STG.E.U16 desc[UR6][R86.64], R250 ;  /* 0x000000fa56003986 */ /* 0x0083e2000c101506 */
[----:B------:R-:W-:Y:S01]  /*399c0*/  ISETP.LT.AND P3, PT, R7, UR4, !P1 ;  /* 0x0000000407007c0c */ /* 0x000fe2000cf61270 */
[----:B0-----:R-:W-:Y:S01]  /*399d0*/  VIADD R114, R113, UR5 ;  /* 0x0000000571727c36 */ /* 0x001fe20008000000 */
[----:B------:R-:W-:-:S03]  /*399e0*/  ULDC UR5, c[0x0][0x248] ;  /* 0x0000920000057ab9 */ /* 0x000fc60000000800 */
[----:B------:R-:W-:Y:S01]  /*399f0*/  VIADD R115, R114, UR8 ;  /* 0x0000000872737c36 */ /* 0x000fe20008000000 */
[----:B------:R-:W-:Y:S01]  /*39a00*/  PRMT R91, R250, 0x7632, R91 ;  /* 0x00007632fa5b7816 */ /* 0x000fe2000000005b */
[----:B------:R-:W-:Y:S01]  /*39a10*/  IMAD.WIDE R88, R119, 0x2, R244 ;  /* 0x0000000277587825 */ /* 0x000fe200078e02f4 */
[----:B------:R-:W-:Y:S01]  /*39a20*/  LOP3.LUT R9, R9, 0xfffffffd, RZ, 0xc0, !PT ;  /* 0xfffffffd09097812 */ /* 0x000fe200078ec0ff */
[----:B------:R-:W-:Y:S02]  /*39a30*/  ULDC UR8, c[0x0][0x22c] ;  /* 0x00008b0000087ab9 */ /* 0x000fe40000000800 */
[----:B------:R-:W-:Y:S01]  /*39a40*/  VIADD R116, R115, UR5 ;  /* 0x0000000573747c36 */ /* 0x000fe20008000000 */
[----:B------:R-:W-:Y:S01]  /*39a50*/  ULDC UR5, c[0x0][0x248] ;  /* 0x0000920000057ab9 */ /* 0x000fe20000000800 */
[----:B-1----:R-:W-:-:S04]  /*39a60*/  IMAD.WIDE R86, R119, 0x2, R10 ;  /* 0x0000000277567825 */ /* 0x002fc800078e020a */
[----:B------:R-:W-:Y:S01]  /*39a70*/  VIADD R117, R116, UR5 ;  /* 0x0000000574757c36 */ /* 0x000fe20008000000 */
[----:B------:R-:W-:Y:S01]  /*39a80*/  ULDC UR5, c[0x0][0x248] ;  /* 0x0000920000057ab9 */ /* 0x000fe20000000800 */
[----:B------:R0:W-:Y:S01]  /*39a90*/  @P2 STG.E.U16 desc[UR6][R88.64], R91 ;  /* 0x0000005b58002986 */ /* 0x0001e2000c101506 */
[----:B------:R-:W-:Y:S01]  /*39aa0*/  ISETP.LT.AND P2, PT, R8, UR4, !P1 ;  /* 0x0000000408007c0c */ /* 0x000fe2000cf41270 */
[----:B------:R-:W-:Y:S01]  /*39ab0*/  VIADD R118, R117, UR5 ;  /* 0x0000000575767c36 */ /* 0x000fe20008000000 */
[----:B------:R-:W-:Y:S01]  /*39ac0*/  ULDC UR5, c[0x0][0x248] ;  /* 0x0000920000057ab9 */ /* 0x000fe20000000800 */
[----:B------:R-:W-:Y:S01]  /*39ad0*/  @P5 LOP3.LUT R9, R9, 0x2, RZ, 0xfc, !PT ;  /* 0x0000000209095812 */ /* 0x000fe200078efcff */
[----:B0-----:R-:W-:-:S03]  /*39ae0*/  VIADD R88, R4, 0xaf ;  /* 0x000000af04587836 */ /* 0x001fc60000000000 */
[----:B------:R-:W-:Y:S02]  /*39af0*/  LOP3.LUT R9, R9, 0xfffffffe, RZ, 0xc0, !PT ;  /* 0xfffffffe09097812 */ /* 0x000fe400078ec0ff */
[----:B------:R-:W-:Y:S02]  /*39b00*/  ISETP.LT.AND P1, PT, R5, UR4, !P6 ;  /* 0x0000000405007c0c */ /* 0x000fe4000f721270 */
[----:B------:R-:W-:-:S04]  /*39b10*/  @P4 LOP3.LUT R9, R9, 0x1, RZ, 0xfc, !PT ;  /* 0x0000000109094812 */ /* 0x000fc800078efcff */
[----:B------:R-:W-:Y:S01]  /*39b20*/  LOP3.LUT R9, R9, 0xffffffef, RZ, 0xc0, !PT ;  /* 0xffffffef09097812 */ /* 0x000fe200078ec0ff */
[C---:B------:R-:W-:Y:S02]  /*39b30*/  VIADD R250, R4.reuse, 0xb4 ;  /* 0x000000b404fa7836 */ /* 0x040fe40000000000 */
[C---:B------:R-:W-:Y:S02]  /*39b40*/  VIADD R249, R4.reuse, 0xb5 ;  /* 0x000000b504f97836 */ /* 0x040fe40000000000 */
[C---:B------:R-:W-:Y:S02]  /*39b50*/  VIADD R248, R4.reuse, 0xb6 ;  /* 0x000000b604f87836 */ /* 0x040fe40000000000 */
[C---:B------:R-:W-:Y:S02]  /*39b60*/  VIADD R243, R4.reuse, 0xb7 ;  /* 0x000000b704f37836 */ /* 0x040fe40000000000 */
[C---:B------:R-:W-:Y:S02]  /*39b70*/  VIADD R242, R4.reuse, 0xb8 ;  /* 0x000000b804f27836 */ /* 0x040fe40000000000 */
[----:B------:R-:W-:-:S02]  /*39b80*/  VIADD R241, R4, 0xb9 ;  /* 0x000000b904f17836 */ /* 0x000fc40000000000 */
[C---:B------:R-:W-:Y:S02]  /*39b90*/  VIADD R240, R4.reuse, 0xba ;  /* 0x000000ba04f07836 */ /* 0x040fe40000000000 */
[C---:B------:R-:W-:Y:S02]  /*39ba0*/  VIADD R239, R4.reuse, 0xbb ;  /* 0x000000bb04ef7836 */ /* 0x040fe40000000000 */
[C---:B------:R-:W-:Y:S02]  /*39bb0*/  VIADD R238, R4.reuse, 0xbc ;  /* 0x000000bc04ee7836 */ /* 0x040fe40000000000 */
[C---:B------:R-:W-:Y:S02]  /*39bc0*/  VIADD R237, R4.reuse, 0xbd ;  /* 0x000000bd04ed7836 */ /* 0x040fe40000000000 */
[----:B------:R-:W-:Y:S01]  /*39bd0*/  VIADD R236, R4, 0xbe ;  /* 0x000000be04ec7836 */ /* 0x000fe20000000000 */
[----:B--2---:R0:W-:Y:S01]  /*39be0*/  @P3 STG.E.U16 desc[UR6][R86.64], R251 ;  /* 0x000000fb56003986 */ /* 0x0041e2000c101506 */
[----:B------:R-:W-:Y:S01]  /*39bf0*/  ISETP.GE.AND P3, PT, R88, UR8, PT ;  /* 0x0000000858007c0c */ /* 0x000fe2000bf66270 */
[----:B------:R-:W-:Y:S01]  /*39c00*/  VIADD R88, R4, 0xb0 ;  /* 0x000000b004587836 */ /* 0x000fe20000000000 */
[----:B------:R-:W-:Y:S01]  /*39c10*/  PRMT R89, R251, 0x7632, R89 ;  /* 0x00007632fb597816 */ /* 0x000fe20000000059 */
[----:B------:R-:W-:Y:S01]  /*39c20*/  ULDC UR8, c[0x0][0x248] ;  /* 0x0000920000087ab9 */ /* 0x000fe20000000800 */
[----:B0-----:R-:W-:-:S04]  /*39c30*/  IMAD.WIDE R86, R119, 0x2, R2 ;  /* 0x0000000277567825 */ /* 0x001fc800078e0202 */
[----:B------:R-:W-:Y:S01]  /*39c40*/  VIADD R119, R118, UR5 ;  /* 0x0000000576777c36 */ /* 0x000fe20008000000 */
[----:B------:R-:W-:-:S03]  /*39c50*/  ULDC UR5, c[0x0][0x248] ;  /* 0x0000920000057ab9 */ /* 0x000fc60000000800 */
[----:B------:R-:W-:Y:S01]  /*39c60*/  VIADD R120, R119, UR5 ;  /* 0x0000000577787c36 */ /* 0x000fe20008000000 */
[----:B------:R-:W-:Y:S01]  /*39c70*/  ULDC UR5, c[0x0][0x248] ;  /* 0x0000920000057ab9 */ /* 0x000fe20000000800 */
[----:B------:R0:W-:Y:S02]  /*39c80*/  @P2 STG.E.U16 desc[UR6][R86.64], R89 ;  /* 0x0000005956002986 */ /* 0x0001e4000c101506 */
[----:B------:R-:W-:Y:S01]  /*39c90*/  VIADD R121, R120, UR5 ;  /* 0x0000000578797c36 */ /* 0x000fe20008000000 */
[----:B------:R-:W-:Y:S02]  /*39ca0*/  ULDC UR5, c[0x0][0x22c] ;  /* 0x00008b0000057ab9 */ /* 0x000fe40000000800 */
[----:B------:R-:W-:Y:S01]  /*39cb0*/  ISETP.GE.AND P2, PT, R88, UR5, PT ;  /* 0x0000000558007c0c */ /* 0x000fe2000bf46270 */
[C---:B------:R-:W-:Y:S01]  /*39cc0*/  VIADD R88, R4.reuse, 0xb1 ;  /* 0x000000b104587836 */ /* 0x040fe20000000000 */
[----:B------:R-:W-:Y:S01]  /*39cd0*/  @P3 LOP3.LUT R9, R9, 0x10, RZ, 0xfc, !PT ;  /* 0x0000001009093812 */ /* 0x000fe200078efcff */
[----:B------:R-:W-:Y:S01]  /*39ce0*/  VIADD R122, R121, UR8 ;  /* 0x00000008797a7c36 */ /* 0x000fe20008000000 */
[----:B------:R-:W-:Y:S01]  /*39cf0*/  ULDC UR8, c[0x0][0x22c] ;  /* 0x00008b0000087ab9 */ /* 0x000fe20000000800 */
[----:B------:R-:W-:-:S02]  /*39d00*/  VIADD R235, R4, 0xbf ;  /* 0x000000bf04eb7836 */ /* 0x000fc40000000000 */
[----:B0-----:R-:W-:Y:S01]  /*39d10*/  IMAD.WIDE R86, R169, 0x2, R246 ;  /* 0x00000002a9567825 */ /* 0x001fe200078e02f6 */
[----:B------:R-:W-:Y:S01]  /*39d20*/  LOP3.LUT R9, R9, 0xffffffdf, RZ, 0xc0, !PT ;  /* 0xffffffdf09097812 */ /* 0x000fe200078ec0ff */
[----:B------:R-:W-:-:S03]  /*39d30*/  ULDC UR5, c[0x0][0x248] ;  /* 0x0000920000057ab9 */ /* 0x000fc60000000800 */
[----:B----4-:R0:W-:Y:S01]  /*39d40*/  @P1 STG.E.U16 desc[UR6][R86.64], R252 ;  /* 0x000000fc56001986 */ /* 0x0101e2000c101506 */
[----:B------:R-:W-:Y:S02]  /*39d50*/  ISETP.GE.AND P1, PT, R88, UR8, PT ;  /* 0x0000000858007c0c */ /* 0x000fe4000bf26270 */
[----:B------:R-:W-:Y:S02]  /*39d60*/  @P2 LOP3.LUT R9, R9, 0x20, RZ, 0xfc, !PT ;  /* 0x0000002009092812 */ /* 0x000fe400078efcff */
[----:B------:R-:W-:Y:S01]  /*39d70*/  ISETP.GE.AND P3, PT, R250, UR46, PT ;  /* 0x0000002efa007c0c */ /* 0x000fe2000bf66270 */
[C---:B------:R-:W-:Y:S01]  /*39d80*/  VIADD R234, R4.reuse, 0xc0 ;  /* 0x000000c004ea7836 */ /* 0x040fe20000000000 */
[----:B------:R-:W-:Y:S01]  /*39d90*/  ISETP.GE.AND P2, PT, R171, UR48, PT ;  /* 0x00000030ab007c0c */ /* 0x000fe2000bf46270 */
[C---:B------:R-:W-:Y:S01]  /*39da0*/  VIADD R233, R4.reuse, 0xc1 ;  /* 0x000000c104e97836 */ /* 0x040fe20000000000 */
[----:B------:R-:W-:Y:S01]  /*39db0*/  LOP3.LUT R9, R9, 0xffffffbf, RZ, 0xc0, !PT ;  /* 0xffffffbf09097812 */ /* 0x000fe200078ec0ff */
[----:B------:R-:W-:Y:S01]  /*39dc0*/  VIADD R232, R4, 0xc2 ;  /* 0x000000c204e87836 */ /* 0x000fe20000000000 */
[----:B------:R-:W-:-:S03]  /*39dd0*/  ULDC UR8, c[0x0][0x22c] ;  /* 0x00008b0000087ab9 */ /* 0x000fc60000000800 */
[----:B------:R-:W-:Y:S02]  /*39de0*/  @P1 LOP3.LUT R9, R9, 0x40, RZ, 0xfc, !PT ;  /* 0x0000004009091812 */ /* 0x000fe400078efcff */
[----:B------:R-:W-:Y:S02]  /*39df0*/  ISETP.GE.AND P1, PT, R170, UR47, PT ;  /* 0x0000002faa007c0c */ /* 0x000fe4000bf26270 */
[----:B------:R-:W-:-:S04]  /*39e00*/  LOP3.LUT R9, R9, 0xffffff7f, RZ, 0xc0, !PT ;  /* 0xffffff7f09097812 */ /* 0x000fc800078ec0ff */
[----:B------:R-:W-:-:S04]  /*39e10*/  @P2 LOP3.LUT R9, R9, 0x80, RZ, 0xfc, !PT ;  /* 0x0000008009092812 */ /* 0x000fc800078efcff */
[----:B------:R-:W-:-:S04]  /*39e20*/  LOP3.LUT R9, R9, 0xfffffeff, RZ, 0xc0, !PT ;  /* 0xfffffeff09097812 */ /* 0x000fc800078ec0ff */
[----:B------:R-:W-:Y:S02]  /*39e30*/  @P1 LOP3.LUT R9, R9, 0x100, RZ, 0xfc, !PT ;  /* 0x0000010009091812 */ /* 0x000fe400078efcff */
[----:B------:R-:W-:Y:S02]  /*39e40*/  ISETP.GE.AND P2, PT, R249, UR45, PT ;  /* 0x0000002df9007c0c */ /* 0x000fe4000bf46270 */
        /* <DEDUP_REMOVED lines=34> */
[----:B------:R-:W-:-:S04]  /*3a070*/  @P1 LOP3.LUT R9, R9, 0x100000, RZ, 0xfc, !PT ;  /* 0x0010000009091812 */ /* 0x000fc800078efcff */
[----:B------:R-:W-:Y:S02]  /*3a080*/  LOP3.LUT R9, R9, 0xffdfffff, RZ, 0xc0, !PT ;  /* 0xffdfffff09097812 */ /* 0x000fe400078ec0ff */
[----:B------:R-:W-:Y:S02]  /*3a090*/  ISETP.GE.AND P2, PT, R233, UR33, PT ;  /* 0x00000021e9007c0c */ /* 0x000fe4000bf46270 */
[----:B------:R-:W-:Y:S02]  /*3a0a0*/  @P3 LOP3.LUT R9, R9, 0x200000, RZ, 0xfc, !PT ;  /* 0x0020000009093812 */ /* 0x000fe400078efcff */
[----:B------:R-:W-:Y:S02]  /*3a0b0*/  ISETP.GE.AND P1, PT, R232, UR32, PT ;  /* 0x00000020e8007c0c */ /* 0x000fe4000bf26270 */
[----:B------:R-:W-:Y:S01]  /*3a0c0*/  LOP3.LUT R9, R9, 0xff7fffff, RZ, 0xc0, !PT ;  /* 0xff7fffff09097812 */ /* 0x000fe200078ec0ff */
[----:B------:R-:W-:-:S03]  /*3a0d0*/  VIADD R229, R4, 0xc3 ;  /* 0x000000c304e57836 */ /* 0x000fc60000000000 */
[----:B------:R-:W-:Y:S02]  /*3a0e0*/  LOP3.LUT R9, R9, 0xffbfffff, RZ, 0xc0, !PT ;  /* 0xffbfffff09097812 */ /* 0x000fe400078ec0ff */
[----:B------:R-:W-:Y:S02]  /*3a0f0*/  ISETP.GE.AND P3, PT, R229, UR31, PT ;  /* 0x0000001fe5007c0c */ /* 0x000fe4000bf66270 */
[----:B------:R-:W-:Y:S01]  /*3a100*/  @P2 LOP3.LUT R9, R9, 0x400000, RZ, 0xfc, !PT ;  /* 0x0040000009092812 */ /* 0x000fe200078efcff */
[----:B------:R-:W-:-:S03]  /*3a110*/  VIADD R231, R4, 0xc4 ;  /* 0x000000c404e77836 */ /* 0x000fc60000000000 */
[----:B------:R-:W-:Y:S02]  /*3a120*/  @P1 LOP3.LUT R9, R9, 0x800000, RZ, 0xfc, !PT ;  /* 0x0080000009091812 */ /* 0x000fe400078efcff */
[----:B0-----:R-:W-:Y:S02]  /*3a130*/  PRMT R86, R252, 0x7632, R86 ;  /* 0x00007632fc567816 */ /* 0x001fe40000000056 */
[----:B------:R-:W-:Y:S01]  /*3a140*/  ISETP.GE.AND P1, PT, R231, UR30, PT ;  /* 0x0000001ee7007c0c */ /* 0x000fe2000bf26270 */
[----:B------:R-:W2:Y:S01]  /*3a150*/  LDL.LU R252, [R1+0x14fc] ;  /* 0x0014fc0001fc7983 */ /* 0x000ea20000300800 */
[----:B------:R-:W-:Y:S01]  /*3a160*/  LOP3.LUT R9, R9, 0xfeffffff, RZ, 0xc0, !PT ;  /* 0xfeffffff09097812 */ /* 0x000fe200078ec0ff */
[----:B------:R-:W-:-:S03]  /*3a170*/  VIADD R230, R4, 0xc5 ;  /* 0x000000c504e67836 */ /* 0x000fc60000000000 */
[----:B------:R-:W-:Y:S02]  /*3a180*/  @P3 LOP3.LUT R9, R9, 0x1000000, RZ, 0xfc, !PT ;  /* 0x0100000009093812 */ /* 0x000fe400078efcff */
[----:B------:R-:W-:Y:S02]  /*3a190*/  ISETP.GE.AND P2, PT, R230, UR29, PT ;  /* 0x0000001de6007c0c */ /* 0x000fe4000bf46270 */
        /* <DEDUP_REMOVED lines=14> */
[----:B------:R-:W-:Y:S01]  /*3a280*/  @P1 LOP3.LUT R9, R9, 0x10000000, RZ, 0xfc, !PT ;  /* 0x1000000009091812 */ /* 0x000fe200078efcff */
[C---:B------:R-:W-:Y:S01]  /*3a290*/  VIADD R223, R4.reuse, 0xcb ;  /* 0x000000cb04df7836 */ /* 0x040fe20000000000 */
[----:B------:R-:W-:Y:S02]  /*3a2a0*/  ISETP.GE.AND P3, PT, R225, UR25, PT ;  /* 0x00000019e1007c0c */ /* 0x000fe4000bf66270 */
[----:B------:R-:W-:Y:S01]  /*3a2b0*/  LOP3.LUT R9, R9, 0xdfffffff, RZ, 0xc0, !PT ;  /* 0xdfffffff09097812 */ /* 0x000fe200078ec0ff */
[----:B------:R-:W-:-:S03]  /*3a2c0*/  VIADD R224, R4, 0xca ;  /* 0x000000ca04e07836 */ /* 0x000fc60000000000 */
[----:B------:R-:W-:Y:S02]  /*3a2d0*/  @P2 LOP3.LUT R9, R9, 0x20000000, RZ, 0xfc, !PT ;  /* 0x2000000009092812 */ /* 0x000fe400078efcff */
[----:B------:R-:W-:Y:S01]  /*3a2e0*/  ISETP.GE.AND P2, PT, R223, UR23, PT ;  /* 0x00000017df007c0c */ /* 0x000fe2000bf46270 */
[----:B------:R-:W-:Y:S01]  /*3a2f0*/  VIADD R222, R4, 0xcc ;  /* 0x000000cc04de7836 */ /* 0x000fe20000000000 */
[----:B------:R-:W-:Y:S02]  /*3a300*/  ISETP.GE.AND P1, PT, R224, UR24, PT ;  /* 0x00000018e0007c0c */ /* 0x000fe4000bf26270 */
[----:B------:R-:W-:Y:S01]  /*3a310*/  LOP3.LUT R9, R9, 0xbfffffff, RZ, 0xc0, !PT ;  /* 0xbfffffff09097812 */ /* 0x000fe200078ec0ff */
[C---:B------:R-:W-:Y:S02]  /*3a320*/  VIADD R90, R4.reuse, 0xae ;  /* 0x000000ae045a7836 */ /* 0x040fe40000000000 */
[C---:B------:R-:W-:Y:S01]  /*3a330*/  VIADD R173, R4.reuse, 0xcd ;  /* 0x000000cd04ad7836 */ /* 0x040fe20000000000 */
[----:B------:R-:W-:Y:S01]  /*3a340*/  @P3 LOP3.LUT R9, R9, 0x40000000, RZ, 0xfc, !PT ;  /* 0x4000000009093812 */ /* 0x000fe200078efcff */
[----:B------:R-:W-:Y:S01]  /*3a350*/  VIADD R221, R4, 0xce ;  /* 0x000000ce04dd7836 */ /* 0x000fe20000000000 */
[----:B------:R-:W-:Y:S01]  /*3a360*/  ISETP.GE.AND P3, PT, R222, UR22, PT ;  /* 0x00000016de007c0c */ /* 0x000fe2000bf66270 */
[----:B------:R-:W-:-:S02]  /*3a370*/  VIADD R220, R4, 0xcf ;  /* 0x000000cf04dc7836 */ /* 0x000fc40000000000 */
        /* <DEDUP_REMOVED lines=47> */
[C---:B------:R-:W-:Y:S01]  /*3a670*/  VIADD R251, R4.reuse, 0xfe ;  /* 0x000000fe04fb7836 */ /* 0x040fe20000000000 */
[----:B------:R-:W-:-:S02]  /*3a680*/  LOP3.LUT R4, R4, 0xfffffffe, RZ, 0xc0, !PT ;  /* 0xfffffffe04047812 */ /* 0x000fc400078ec0ff */
[----:B------:R-:W-:Y:S02]  /*3a690*/  LOP3.LUT R9, R9, 0x7fffffff, RZ, 0xc0, !PT ;  /* 0x7fffffff09097812 */ /* 0x000fe400078ec0ff */
[----:B------:R-:W-:Y:S02]  /*3a6a0*/  @P2 LOP3.LUT R4, R4, 0x1, RZ, 0xfc, !PT ;  /* 0x0000000104042812 */ /* 0x000fe400078efcff */
        /* <DEDUP_REMOVED lines=8> */
[----:B------:R-:W-:Y:S01]  /*3a730*/  LOP3.LUT R4, R4, 0xfffffff7, RZ, 0xc0, !PT ;  /* 0xfffffff704047812 */ /* 0x000fe200078ec0ff */
[----:B------:R-:W-:Y:S01]  /*3a740*/  VIADD R123, R122, UR5 ;  /* 0x000000057a7b7c36 */ /* 0x000fe20008000000 */
[----:B------:R-:W-:Y:S02]  /*3a750*/  ULDC UR5, c[0x0][0x248] ;  /* 0x0000920000057ab9 */ /* 0x000fe40000000800 */
[----:B------:R-:W-:Y:S01]  /*3a760*/  @P2 LOP3.LUT R4, R4, 0x8, RZ, 0xfc, !PT ;  /* 0x0000000804042812 */ /* 0x000fe200078efcff */
[----:B------:R-:W-:Y:S01]  /*3a770*/  VIADD R124, R123, UR5 ;  /* 0x000000057b7c7c36 */ /* 0x000fe20008000000 */
[----:B------:R-:W-:Y:S01]  /*3a780*/  ISETP.GE.AND P1, PT, R219, UR18, PT ;  /* 0x00000012db007c0c */ /* 0x000fe2000bf26270 */
[----:B------:R-:W-:Y:S01]  /*3a790*/  ULDC UR5, c[0x0][0x248] ;  /* 0x0000920000057ab9 */ /* 0x000fe20000000800 */
[----:B------:R-:W-:Y:S01]  /*3a7a0*/  LOP3.LUT R4, R4, 0xffffffef, RZ, 0xc0, !PT ;  /* 0xffffffef04047812 */ /* 0x000fe200078ec0ff */
[----:B------:R-:W-:Y:S01]  /*3a7b0*/  VIADD R125, R124, UR5 ;  /* 0x000000057c7d7c36 */ /* 0x000fe20008000000 */
[----:B------:R-:W-:-:S02]  /*3a7c0*/  ULDC UR5, c[0x0][0x248] ;  /* 0x0000920000057ab9 */ /* 0x000fc40000000800 */
[----:B------:R-:W-:Y:S01]  /*3a7d0*/  @P3 LOP3.LUT R4, R4, 0x10, RZ, 0xfc, !PT ;  /* 0x0000001004043812 */ /* 0x000fe200078efcff */
[----:B------:R-:W-:Y:S01]  /*3a7e0*/  VIADD R126, R125, UR5 ;  /* 0x000000057d7e7c36 */ /* 0x000fe20008000000 */
[----:B------:R-:W-:Y:S01]  /*3a7f0*/  ISETP.GE.AND P2, PT, R218, UR17, PT ;  /* 0x00000011da007c0c */ /* 0x000fe2000bf46270 */
[----:B------:R-:W-:Y:S01]  /*3a800*/  ULDC UR5, c[0x0][0x248] ;  /* 0x0000920000057ab9 */ /* 0x000fe20000000800 */
        /* <DEDUP_REMOVED lines=51> */
[----:B------:R-:W-:Y:S01]  /*3ab40*/  ISETP.GE.AND P0, PT, R90, UR9, PT ;  /* 0x000000095a007c0c */ /* 0x000fe2000bf06270 */
[----:B------:R-:W-:Y:S01]  /*3ab50*/  ULDC UR9, c[0x0][0x22c] ;  /* 0x00008b0000097ab9 */ /* 0x000fe20000000800 */
[----:B------:R-:W-:Y:S01]  /*3ab60*/  @P2 LOP3.LUT R4, R4, 0x1000, RZ, 0xfc, !PT ;  /* 0x0000100004042812 */ /* 0x000fe200078efcff */
[----:B------:R-:W-:Y:S01]  /*3ab70*/  ULDC UR5, c[0x0][0x248] ;  /* 0x0000920000057ab9 */ /* 0x000fe20000000800 */
[----:B------:R-:W-:Y:S01]  /*3ab80*/  ISETP.GE.AND P1, PT, R210, UR9, PT ;  /* 0x00000009d2007c0c */ /* 0x000fe2000bf26270 */
[----:B------:R-:W-:Y:S01]  /*3ab90*/  VIADD R142, R141, UR5 ;  /* 0x000000058d8e7c36 */ /* 0x000fe20008000000 */
[----:B------:R-:W-:Y:S01]  /*3aba0*/  LOP3.LUT R4, R4, 0xffffdfff, RZ, 0xc0, !PT ;  /* 0xffffdfff04047812 */ /* 0x000fe200078ec0ff */
[----:B------:R-:W-:-:S02]  /*3abb0*/  ULDC UR5, c[0x0][0x248] ;  /* 0x0000920000057ab9 */ /* 0x000fc40000000800 */
[----:B------:R-:W-:Y:S01]  /*3abc0*/  VIADD R143, R142, UR5 ;  /* 0x000000058e8f7c36 */ /* 0x000fe20008000000 */
[----:B------:R-:W-:Y:S01]  /*3abd0*/  @P3 LOP3.LUT R4, R4, 0x2000, RZ, 0xfc, !PT ;  /* 0x0000200004043812 */ /* 0x000fe200078efcff */
[----:B------:R-:W-:Y:S01]  /*3abe0*/  ULDC UR5, c[0x0][0x248] ;  /* 0x0000920000057ab9 */ /* 0x000fe20000000800 */
[----:B------:R-:W-:Y:S01]  /*3abf0*/  ISETP.GE.AND P2, PT, R209, UR8, PT ;  /* 0x00000008d1007c0c */ /* 0x000fe2000bf46270 */
[----:B------:R-:W-:Y:S01]  /*3ac00*/  VIADD R144, R143, UR5 ;  /* 0x000000058f907c36 */ /* 0x000fe20008000000 */
[----:B------:R-:W-:Y:S01]  /*3ac10*/  LOP3.LUT R4, R4, 0xffffbfff, RZ, 0xc0, !PT ;  /* 0xffffbfff04047812 */ /* 0x000fe200078ec0ff */
[----:B------:R-:W-:Y:S02]  /*3ac20*/  ULDC UR5, c[0x0][0x248] ;  /* 0x0000920000057ab9 */ /* 0x000fe40000000800 */
[----:B------:R-:W-:Y:S01]  /*3ac30*/  VIADD R145, R144, UR5 ;  /* 0x0000000590917c36 */ /* 0x000fe20008000000 */
[----:B------:R-:W-:Y:S01]  /*3ac40*/  @P1 LOP3.LUT R4, R4, 0x4000, RZ, 0xfc, !PT ;  /* 0x0000400004041812 */ /* 0x000fe200078efcff */
[----:B------:R-:W-:-:S02]  /*3ac50*/  ULDC UR5, c[0x0][0x22c] ;  /* 0x00008b0000057ab9 */ /* 0x000fc40000000800 */
        /* <DEDUP_REMOVED lines=46> */
[----:B------:R-:W-:Y:S02]  /*3af40*/  ISETP.GE.AND P3, PT, R193, UR5, PT ;  /* 0x00000005c1007c0c */ /* 0x000fe4000bf66270 */
[----:B------:R-:W-:Y:S02]  /*3af50*/  LOP3.LUT R4, R4, 0xbfffffff, RZ, 0xc0, !PT ;  /* 0xbfffffff04047812 */ /* 0x000fe400078ec0ff */
[----:B--2---:R-:W-:Y:S02]  /*3af60*/  LOP3.LUT R252, R252, 0xfffffffe, RZ, 0xc0, !PT ;  /* 0xfffffffefcfc7812 */ /* 0x004fe400078ec0ff */
[----:B------:R-:W-:-:S02]  /*3af70*/  @P2 LOP3.LUT R4, R4, 0x40000000, RZ, 0xfc, !PT ;  /* 0x4000000004042812 */ /* 0x000fc400078efcff */
[----:B------:R-:W-:Y:S02]  /*3af80*/  ISETP.GE.AND P2, PT, R191, UR5, PT ;  /* 0x00000005bf007c0c */ /* 0x000fe4000bf46270 */
        /* <DEDUP_REMOVED lines=16> */
[----:B------:R-:W-:Y:S02]  /*3b090*/  @P2 LOP3.LUT R252, R252, 0x10, RZ, 0xfc, !PT ;  /* 0x00000010fcfc2812 */ /* 0x000fe400078efcff */
        /* <DEDUP_REMOVED lines=24> */
[----:B------:R0:W-:Y:S01]  /*3b220*/  STL.S16 [R1], R86 ;  /* 0x0000005601007387 */ /* 0x0001e20000100600 */
[----:B------:R-:W-:Y:S01]  /*3b230*/  ISETP.GE.AND P2, PT, R183, UR5, PT ;  /* 0x00000005b7007c0c */ /* 0x000fe2000bf46270 */
[----:B------:R-:W-:Y:S01]  /*3b240*/  VIADD R154, R153, UR51 ;  /* 0x00000033999a7c36 */ /* 0x000fe20008000000 */
[----:B------:R-:W-:Y:S01]  /*3b250*/  @P3 LOP3.LUT R252, R252, 0x100, RZ, 0xfc, !PT ;  /* 0x00000100fcfc3812 */ /* 0x000fe200078efcff */
[----:B------:R-:W-:-:S02]  /*3b260*/  ULDC UR49, c[0x0][0x248] ;  /* 0x0000920000317ab9 */ /* 0x000fc40000000800 */
[----:B------:R-:W-:Y:S01]  /*3b270*/  VIADD R155, R154, UR58 ;  /* 0x0000003a9a9b7c36 */ /* 0x000fe20008000000 */
[----:B------:R-:W-:-:S03]  /*3b280*/  LOP3.LUT R252, R252, 0xfffffdff, RZ, 0xc0, !PT ;  /* 0xfffffdfffcfc7812 */ /* 0x000fc600078ec0ff */
[----:B------:R-:W-:Y:S01]  /*3b290*/  VIADD R156, R155, UR57 ;  /* 0x000000399b9c7c36 */ /* 0x000fe20008000000 */
[----:B------:R-:W-:Y:S02]  /*3b2a0*/  @P1 LOP3.LUT R252, R252, 0x200, RZ, 0xfc, !PT ;  /* 0x00000200fcfc1812 */ /* 0x000fe400078efcff */
[----:B------:R-:W-:Y:S01]  /*3b2b0*/  ISETP.GE.AND P3, PT, R182, UR5, PT ;  /* 0x00000005b6007c0c */ /* 0x000fe2000bf66270 */
        /* <DEDUP_REMOVED lines=18> */
[----:B------:R-:W-:-:S03]  /*3b3e0*/  @P2 LOP3.LUT R252, R252, 0x2000, RZ, 0xfc, !PT ;  /* 0x00002000fcfc2812 */ /* 0x000fc600078efcff */
[----:B0-----:R-:W-:Y:S01]  /*3b3f0*/  VIADD R86, R87, UR50 ;  /* 0x0000003257567c36 */ /* 0x001fe20008000000 */
[----:B------:R-:W-:Y:S01]  /*3b400*/  LOP3.LUT R252, R252, 0xffffbfff, RZ, 0xc0, !PT ;  /* 0xffffbffffcfc7812 */ /* 0x000fe200078ec0ff */
[----:B------:R-:W-:Y:S01]  /*3b410*/  IMAD.WIDE R160, R169, 0x2, R244 ;  /* 0x00000002a9a07825 */ /* 0x000fe200078e02f4 */
[----:B------:R-:W-:Y:S02]  /*3b420*/  ISETP.GE.AND P1, PT, R178, UR5, PT ;  /* 0x00000005b2007c0c */ /* 0x000fe4000bf26270 */
[----:B------:R-:W-:Y:S01]  /*3b430*/  @P3 LOP3.LUT R252, R252, 0x4000, RZ, 0xfc, !PT ;  /* 0x00004000fcfc3812 */ /* 0x000fe200078efcff */
[----:B------:R-:W-:Y:S01]  /*3b440*/  VIADD R162, R86, UR49 ;  /* 0x0000003156a27c36 */ /* 0x000fe20008000000 */
[----:B------:R-:W-:Y:S02]  /*3b450*/  ISETP.GE.AND P2, PT, R177, UR5, PT ;  /* 0x00000005b1007c0c */ /* 0x000fe4000bf46270 */
[----:B------:R-:W-:Y:S02]  /*3b460*/  ISETP.GE.AND P3, PT, R172, UR5, PT ;  /* 0x00000005ac007c0c */ /* 0x000fe4000bf66270 */
[----:B------:R-:W-:-:S02]  /*3b470*/  ISETP.GE.AND P4, PT, R176, UR5, PT ;  /* 0x00000005b0007c0c */ /* 0x000fc4000bf86270 */
[----:B------:R-:W-:Y:S02]  /*3b480*/  ISETP.GE.AND P5, PT, R251, UR5, PT ;  /* 0x00000005fb007c0c */ /* 0x000fe4000bfa6270 */
[----:B------:R-:W-:Y:S01]  /*3b490*/  ISETP.GE.AND P6, PT, R175, UR5, PT ;  /* 0x00000005af007c0c */ /* 0x000fe2000bfc6270 */
[----:B------:R-:W2:Y:S04]  /*3b4a0*/  LDL.LU.S16 R171, [R1] ;  /* 0x0000000001ab7983 */ /* 0x000ea80000300600 */
[----:B------:R-:W3:Y:S04]  /*3b4b0*/  LDL.LU R239, [R1+0x2f4] ;  /* 0x0002f40001ef7983 */ /* 0x000ee80000300800 */
[----:B------:R-:W4:Y:S04]  /*3b4c0*/  LDL.LU R240, [R1+0x2e8] ;  /* 0x0002e80001f07983 */ /* 0x000f280000300800 */
[----:B------:R-:W4:Y:S01]  /*3b4d0*/  LDL.LU R241, [R1+0x2d8] ;  /* 0x0002d80001f17983 */ /* 0x000f220000300800 */
[----:B------:R-:W-:-:S03]  /*3b4e0*/  LOP3.LUT R252, R252, 0xfffbffff, RZ, 0xc0, !PT ;  /* 0xfffbfffffcfc7812 */ /* 0x000fc600078ec0ff */
[----:B------:R-:W4:Y:S01]  /*3b4f0*/  LDL.LU R242, [R1+0x308] ;  /* 0x0003080001f27983 */ /* 0x000f220000300800 */
[----:B------:R-:W-:-:S03]  /*3b500*/  @P3 LOP3.LUT R252, R252, 0x40000, RZ, 0xfc, !PT ;  /* 0x00040000fcfc3812 */ /* 0x000fc600078efcff */
[----:B------:R-:W4:Y:S01]  /*3b510*/  LDL.LU R243, [R1+0x2f8] ;  /* 0x0002f80001f37983 */ /* 0x000f220000300800 */
[----:B------:R-:W-:-:S03]  /*3b520*/  LOP3.LUT R252, R252, 0xfffdffff, RZ, 0xc0, !PT ;  /* 0xfffdfffffcfc7812 */ /* 0x000fc600078ec0ff */
[----:B------:R-:W4:Y:S01]  /*3b530*/  LDL.LU R248, [R1+0x2ec] ;  /* 0x0002ec0001f87983 */ /* 0x000f220000300800 */
[----:B------:R-:W-:Y:S02]  /*3b540*/  @P4 LOP3.LUT R252, R252, 0x20000, RZ, 0xfc, !PT ;  /* 0x00020000fcfc4812 */ /* 0x000fe400078efcff */
[----:B------:R-:W-:Y:S01]  /*3b550*/  LOP3.LUT P4, RZ, R9, 0x2, RZ, 0xc0, !PT ;  /* 0x0000000209ff7812 */ /* 0x000fe2000788c0ff */
[----:B------:R-:W4:Y:S01]  /*3b560*/  LDL.LU R249, [R1+0x2dc] ;  /* 0x0002dc0001f97983 */ /* 0x000f220000300800 */
[----:B------:R-:W-:-:S03]  /*3b570*/  LOP3.LUT R252, R252, 0xfffeffff, RZ, 0xc0, !PT ;  /* 0xfffefffffcfc7812 */ /* 0x000fc600078ec0ff */
[----:B------:R-:W4:Y:S01]  /*3b580*/  LDL.LU R250, [R1+0x30c] ;  /* 0x00030c0001fa7983 */ /* 0x000f220000300800 */
[----:B------:R-:W-:Y:S02]  /*3b590*/  @P5 LOP3.LUT R252, R252, 0x10000, RZ, 0xfc, !PT ;  /* 0x00010000fcfc5812 */ /* 0x000fe400078efcff */
[----:B------:R-:W-:Y:S02]  /*3b5a0*/  LOP3.LUT P5, RZ, R9, 0x1, RZ, 0xc0, !PT ;  /* 0x0000000109ff7812 */ /* 0x000fe400078ac0ff */
[----:B------:R-:W-:-:S04]  /*3b5b0*/  LOP3.LUT R252, R252, 0xffff7fff, RZ, 0xc0, !PT ;  /* 0xffff7ffffcfc7812 */ /* 0x000fc800078ec0ff */
[----:B------:R-:W-:Y:S02]  /*3b5c0*/  @P6 LOP3.LUT R252, R252, 0x8000, RZ, 0xfc, !PT ;  /* 0x00008000fcfc6812 */ /* 0x000fe400078efcff */
[----:B------:R-:W-:-:S04]  /*3b5d0*/  LOP3.LUT P6, RZ, R9, 0x4, RZ, 0xc0, !PT ;  /* 0x0000000409ff7812 */ /* 0x000fc800078cc0ff */
[----:B------:R-:W-:-:S13]  /*3b5e0*/  ISETP.LT.AND P3, PT, R6, UR4, !P6 ;  /* 0x0000000406007c0c */ /* 0x000fda000f761270 */
[----:B--2---:R0:W-:Y:S04]  /*3b5f0*/  @P3 STG.E.U16 desc[UR6][R160.64], R171 ;  /* 0x000000aba0003986 */ /* 0x0041e8000c101506 */
[----:B0-----:R-:W2:Y:S04]  /*3b600*/  LDL.LU R171, [R1+0x2fc] ;  /* 0x0002fc0001ab7983 */ /* 0x001ea80000300800 */
[----:B------:R-:W2:Y:S04]  /*3b610*/  LDL.LU R232, [R1+0x350] ;  /* 0x0003500001e87983 */ /* 0x000ea80000300800 */
[----:B------:R-:W2:Y:S04]  /*3b620*/  LDL.LU R233, [R1+0x340] ;  /* 0x0003400001e97983 */ /* 0x000ea80000300800 */
[----:B------:R-:W2:Y:S01]  /*3b630*/  LDL.LU R234, [R1+0x370] ;  /* 0x0003700001ea7983 */ /* 0x000ea20000300800 */
[----:B------:R-:W-:-:S02]  /*3b640*/  ISETP.LT.AND P3, PT, R7, UR4, !P6 ;  /* 0x0000000407007c0c */ /* 0x000fc4000f761270 */
[----:B------:R-:W-:Y:S01]  /*3b650*/  ISETP.LT.AND P6, PT, R8, UR4, !P6 ;  /* 0x0000000408007c0c */ /* 0x000fe2000f7c1270 */
[----:B------:R-:W2:Y:S01]  /*3b660*/  LDL.LU R235, [R1+0x360] ;  /* 0x0003600001eb7983 */ /* 0x000ea20000300800 */
[----:B------:R-:W-:Y:S01]  /*3b670*/  IMAD.WIDE R160, R169, 0x2, R10 ;  /* 0x00000002a9a07825 */ /* 0x000fe200078e020a */
[----:B---3--:R-:W-:Y:S02]  /*3b680*/  PRMT R170, R239, 0x7632, R170 ;  /* 0x00007632efaa7816 */ /* 0x008fe400000000aa */
[----:B------:R-:W3:Y:S04]  /*3b690*/  LDL.LU R236, [R1+0x354] ;  /* 0x0003540001ec7983 */ /* 0x000ee80000300800 */
[----:B------:R-:W3:Y:S04]  /*3b6a0*/  LDL.LU R237, [R1+0x344] ;  /* 0x0003440001ed7983 */ /* 0x000ee80000300800 */
[----:B------:R0:W-:Y:S04]  /*3b6b0*/  @P3 STG.E.U16 desc[UR6][R160.64], R239 ;  /* 0x000000efa0003986 */ /* 0x0001e8000c101506 */
[----:B------:R-:W3:Y:S01]  /*3b6c0*/  LDL.LU R238, [R1+0x374] ;  /* 0x0003740001ee7983 */ /* 0x000ee20000300800 */
[----:B0-----:R-:W-:-:S03]  /*3b6d0*/  IMAD.WIDE R160, R169, 0x2, R2 ;  /* 0x00000002a9a07825 */ /* 0x001fc600078e0202 */
[----:B------:R-:W3:Y:S04]  /*3b6e0*/  LDL.LU R239, [R1+0x364] ;  /* 0x0003640001ef7983 */ /* 0x000ee80000300800 */
[----:B------:R0:W-:Y:S01]  /*3b6f0*/  @P6 STG.E.U16 desc[UR6][R160.64], R170 ;  /* 0x000000aaa0006986 */ /* 0x0001e2000c101506 */
[----:B------:R-:W-:Y:S01]  /*3b700*/  ISETP.LT.AND P6, PT, R5, UR4, !P4 ;  /* 0x0000000405007c0c */ /* 0x000fe2000e7c1270 */
[----:B0-----:R-:W-:-:S12]  /*3b710*/  IMAD.WIDE R160, R168, 0x2, R246 ;  /* 0x00000002a8a07825 */ /* 0x001fd800078e02f6 */
[----:B----4-:R0:W-:Y:S01]  /*3b720*/  @P6 STG.E.U16 desc[UR6][R160.64], R240 ;  /* 0x000000f0a0006986 */ /* 0x0101e2000c101506 */
[----:B------:R-:W-:Y:S02]  /*3b730*/  ISETP.LT.AND P6, PT, R6, UR4, !P4 ;  /* 0x0000000406007c0c */ /* 0x000fe4000e7c1270 */
[----:B------:R-:W-:Y:S01]  /*3b740*/  PRMT R169, R240, 0x7632, R169 ;  /* 0x00007632f0a97816 */ /* 0x000fe200000000a9 */
[----:B0-----:R-:W-:Y:S01]  /*3b750*/  IMAD.WIDE R160, R168, 0x2, R244 ;  /* 0x00000002a8a07825 */ /* 0x001fe200078e02f4 */
[----:B------:R-:W4:Y:S09]  /*3b760*/  LDL.LU R240, [R1+0x358] ;  /* 0x0003580001f07983 */ /* 0x000f320000300800 */
[----:B------:R0:W-:Y:S01]  /*3b770*/  @P6 STG.E.U16 desc[UR6][R160.64], R169 ;  /* 0x000000a9a0006986 */ /* 0x0001e2000c101506 */
[----:B------:R-:W-:-:S02]  /*3b780*/  ISETP.LT.AND P6, PT, R7, UR4, !P4 ;  /* 0x0000000407007c0c */ /* 0x000fc4000e7c1270 */
[----:B------:R-:W-:Y:S01]  /*3b790*/  ISETP.LT.AND P4, PT, R8, UR4, !P4 ;  /* 0x0000000408007c0c */ /* 0x000fe2000e781270 */
[----:B0-----:R-:W-:Y:S01]  /*3b7a0*/  IMAD.WIDE R160, R168, 0x2, R10 ;  /* 0x00000002a8a07825 */ /* 0x001fe200078e020a */
[----:B------:R-:W-:-:S09]  /*3b7b0*/  PRMT R169, R241, 0x7632, R169 ;  /* 0x00007632f1a97816 */ /* 0x000fd200000000a9 */
[----:B------:R0:W-:Y:S01]  /*3b7c0*/  @P6 STG.E.U16 desc[UR6][R160.64], R241 ;  /* 0x000000f1a0006986 */ /* 0x0001e2000c101506 */
[----:B------:R-:W-:Y:S01]  /*3b7d0*/  ISETP.LT.AND P6, PT, R5, UR4, !P5 ;  /* 0x0000000405007c0c */ /* 0x000fe2000efc1270 */
[----:B0-----:R-:W-:Y:S02]  /*3b7e0*/  IMAD.WIDE R160, R168, 0x2, R2 ;  /* 0x00000002a8a07825 */ /* 0x001fe400078e0202 */
[----:B------:R-:W4:Y:S04]  /*3b7f0*/  LDL.LU R241, [R1+0x348] ;  /* 0x0003480001f17983 */ /* 0x000f280000300800 */
[----:B------:R0:W-:Y:S02]  /*3b800*/  @P4 STG.E.U16 desc[UR6][R160.64], R169 ;  /* 0x000000a9a0004986 */ /* 0x0001e4000c101506 */
[----:B0-----:R-:W-:-:S05]  /*3b810*/  IMAD.WIDE R160, R167, 0x2, R246 ;  /* 0x00000002a7a07825 */ /* 0x001fca00078e02f6 */
[----:B------:R0:W-:Y:S01]  /*3b820*/  @P6 STG.E.U16 desc[UR6][R160.64], R242 ;  /* 0x000000f2a0006986 */ /* 0x0001e2000c101506 */
[----:B------:R-:W-:Y:S02]  /*3b830*/  ISETP.LT.AND P6, PT, R6, UR4, !P5 ;  /* 0x0000000406007c0c */ /* 0x000fe4000efc1270 */
[----:B------:R-:W-:Y:S01]  /*3b840*/  PRMT R168, R242, 0x7632, R168 ;  /* 0x00007632f2a87816 */ /* 0x000fe200000000a8 */
[----:B0-----:R-:W-:Y:S01]  /*3b850*/  IMAD.WIDE R160, R167, 0x2, R244 ;  /* 0x00000002a7a07825 */ /* 0x001fe200078e02f4 */
[----:B------:R-:W-:Y:S01]  /*3b860*/  LOP3.LUT P4, RZ, R9, 0x10, RZ, 0xc0, !PT ;  /* 0x0000001009ff7812 */ /* 0x000fe2000788c0ff */
[----:B------:R-:W4:Y:S08]  /*3b870*/  LDL.LU R242, [R1+0x378] ;  /* 0x0003780001f27983 */ /* 0x000f300000300800 */
        /* <DEDUP_REMOVED lines=22> */
[----:B------:R0:W-:Y:S02]  /*3b9e0*/  @P6 STG.E.U16 desc[UR6][R160.64], R249 ;  /* 0x000000f9a0006986 */ /* 0x0001e4000c101506 */
[----:B0-----:R-:W-:Y:S02]  /*3b9f0*/  IMAD.WIDE R160, R166, 0x2, R2 ;  /* 0x00000002a6a07825 */ /* 0x001fe400078e0202 */
[----:B------:R-:W4:Y:S04]  /*3ba00*/  LDL.LU R249, [R1+0x34c] ;  /* 0x00034c0001f97983 */ /* 0x000f280000300800 */
[----:B------:R0:W-:Y:S01]  /*3ba10*/  @P0 STG.E.U16 desc[UR6][R160.64], R167 ;  /* 0x000000a7a0000986 */ /* 0x0001e2000c101506 */
[----:B------:R-:W-:Y:S01]  /*3ba20*/  ISETP.LT.AND P0, PT, R5, UR4, !P4 ;  /* 0x0000000405007c0c */ /* 0x000fe2000e701270 */
[----:B0-----:R-:W-:-:S12]  /*3ba30*/  IMAD.WIDE R160, R165, 0x2, R246 ;  /* 0x00000002a5a07825 */ /* 0x001fd800078e02f6 */
[----:B------:R0:W-:Y:S01]  /*3ba40*/  @P0 STG.E.U16 desc[UR6][R160.64], R250 ;  /* 0x000000faa0000986 */ /* 0x0001e2000c101506 */
[----:B------:R-:W-:Y:S02]  /*3ba50*/  ISETP.LT.AND P0, PT, R6, UR4, !P4 ;  /* 0x0000000406007c0c */ /* 0x000fe4000e701270 */
[----:B------:R-:W-:Y:S01]  /*3ba60*/  PRMT R166, R250, 0x7632, R166 ;  /* 0x00007632faa67816 */ /* 0x000fe200000000a6 */
[----:B0-----:R-:W-:Y:S01]  /*3ba70*/  IMAD.WIDE R160, R165, 0x2, R244 ;  /* 0x00000002a5a07825 */ /* 0x001fe200078e02f4 */
[----:B------:R-:W-:Y:S01]  /*3ba80*/  LOP3.LUT P6, RZ, R9, 0x40, RZ, 0xc0, !PT ;  /* 0x0000004009ff7812 */ /* 0x000fe200078cc0ff */
[----:B------:R-:W4:Y:S08]  /*3ba90*/  LDL.LU R250, [R1+0x37c] ;  /* 0x00037c0001fa7983 */ /* 0x000f300000300800 */
[----:B------:R0:W-:Y:S01]  /*3baa0*/  @P0 STG.E.U16 desc[UR6][R160.64], R166 ;  /* 0x000000a6a0000986 */ /* 0x0001e2000c101506 */
[----:B------:R-:W-:Y:S01]  /*3bab0*/  ISETP.LT.AND P0, PT, R7, UR4, !P4 ;  /* 0x0000000407007c0c */ /* 0x000fe2000e701270 */
[----:B0-----:R-:W-:-:S12]  /*3bac0*/  IMAD.WIDE R160, R165, 0x2, R10 ;  /* 0x00000002a5a07825 */ /* 0x001fd800078e020a */
[----:B--2---:R0:W-:Y:S01]  /*3bad0*/  @P0 STG.E.U16 desc[UR6][R160.64], R171 ;  /* 0x000000aba0000986 */ /* 0x0041e2000c101506 */
[----:B------:R-:W-:Y:S02]  /*3bae0*/  ISETP.LT.AND P0, PT, R8, UR4, !P4 ;  /* 0x0000000408007c0c */ /* 0x000fe4000e701270 */
[----:B------:R-:W-:Y:S01]  /*3baf0*/  PRMT R166, R171, 0x7632, R166 ;  /* 0x00007632aba67816 */ /* 0x000fe200000000a6 */
[----:B0-----:R-:W-:Y:S01]  /*3bb00*/  IMAD.WIDE R160, R165, 0x2, R2 ;  /* 0x00000002a5a07825 */ /* 0x001fe200078e0202 */
[----:B------:R-:W-:Y:S01]  /*3bb10*/  LOP3.LUT P4, RZ, R9, 0x80, RZ, 0xc0, !PT ;  /* 0x0000008009ff7812 */ /* 0x000fe2000788c0ff */
[----:B------:R-:W2:Y:S08]  /*3bb20*/  LDL.LU R171, [R1+0x36c] ;  /* 0x00036c0001ab7983 */ /* 0x000eb00000300800 */
[----:B------:R0:W-:Y:S01]  /*3bb30*/  @P0 STG.E.U16 desc[UR6][R160.64], R166 ;  /* 0x000000a6a0000986 */ /* 0x0001e2000c101506 */
[----:B------:R-:W-:Y:S01]  /*3bb40*/  ISETP.LT.AND P0, PT, R5, UR4, !P5 ;  /* 0x0000000405007c0c */ /* 0x000fe2000ef01270 */
[----:B0-----:R-:W-:-:S12]  /*3bb50*/  IMAD.WIDE R160, R164, 0x2, R246 ;  /* 0x00000002a4a07825 */ /* 0x001fd800078e02f6 */
[----:B------:R0:W-:Y:S01]  /*3bb60*/  @P0 STG.E.U16 desc[UR6][R160.64], R232 ;  /* 0x000000e8a0000986 */ /* 0x0001e2000c101506 */
[----:B------:R-:W-:Y:S02]  /*3bb70*/  ISETP.LT.AND P0, PT, R6, UR4, !P5 ;  /* 0x0000000406007c0c */ /* 0x000fe4000ef01270 */
[----:B------:R-:W-:Y:S01]  /*3bb80*/  PRMT R165, R232, 0x7632, R165 ;  /* 0x00007632e8a57816 */ /* 0x000fe200000000a5 */
[C---:B0-----:R-:W-:Y:S01]  /*3bb90*/  IMAD.WIDE R160, R164.reuse, 0x2, R244 ;  /* 0x00000002a4a07825 */ /* 0x041fe200078e02f4 */
[----:B------:R-:W2:Y:S09]  /*3bba0*/  LDL.LU R232, [R1+0x3c0] ;  /* 0x0003c00001e87983 */ /* 0x000eb20000300800 */
        /* <DEDUP_REMOVED lines=15> */
[----:B0-----:R-:W-:Y:S01]  /*3bca0*/  IMAD.WIDE R160, R163, 0x2, R244 ;  /* 0x00000002a3a07825 */ /* 0x001fe200078e02f4 */
[----:B------:R-:W-:Y:S01]  /*3bcb0*/  PRMT R165, R235, 0x7632, R165 ;  /* 0x00007632eba57816 */ /* 0x000fe200000000a5 */
[----:B------:R-:W2:Y:S08]  /*3bcc0*/  LDL.LU R234, [R1+0x3e0] ;  /* 0x0003e00001ea7983 */ /* 0x000eb00000300800 */
[----:B------:R0:W-:Y:S01]  /*3bcd0*/  @P0 STG.E.U16 desc[UR6][R160.64], R164 ;  /* 0x000000a4a0000986 */ /* 0x0001e2000c101506 */
[----:B------:R-:W-:Y:S01]  /*3bce0*/  ISETP.LT.AND P0, PT, R7, UR4, !P6 ;  /* 0x0000000407007c0c */ /* 0x000fe2000f701270 */
[----:B0-----:R-:W-:-:S12]  /*3bcf0*/  IMAD.WIDE R160, R163, 0x2, R10 ;  /* 0x00000002a3a07825 */ /* 0x001fd800078e020a */
[----:B------:R0:W-:Y:S01]  /*3bd00*/  @P0 STG.E.U16 desc[UR6][R160.64], R235 ;  /* 0x000000eba0000986 */ /* 0x0001e2000c101506 */
[----:B------:R-:W-:Y:S01]  /*3bd10*/  ISETP.LT.AND P0, PT, R8, UR4, !P6 ;  /* 0x0000000408007c0c */ /* 0x000fe2000f701270 */
[----:B0-----:R-:W-:Y:S01]  /*3bd20*/  IMAD.WIDE R160, R163, 0x2, R2 ;  /* 0x00000002a3a07825 */ /* 0x001fe200078e0202 */
[----:B---3--:R-:W-:Y:S01]  /*3bd30*/  PRMT R164, R237, 0x7632, R164 ;  /* 0x00007632eda47816 */ /* 0x008fe200000000a4 */
[----:B------:R-:W3:Y:S10]  /*3bd40*/  LDL.LU R235, [R1+0x3d0] ;  /* 0x0003d00001eb7983 */ /* 0x000ef40000300800 */
[----:B------:R0:W-:Y:S01]  /*3bd50*/  @P0 STG.E.U16 desc[UR6][R160.64], R165 ;  /* 0x000000a5a0000986 */ /* 0x0001e2000c101506 */
[----:B------:R-:W-:Y:S01]  /*3bd60*/  ISETP.LT.AND P0, PT, R5, UR4, !P4 ;  /* 0x0000000405007c0c */ /* 0x000fe2000e701270 */
[----:B0-----:R-:W-:-:S12]  /*3bd70*/  IMAD.WIDE R160, R0, 0x2, R246 ;  /* 0x0000000200a07825 */ /* 0x001fd800078e02f6 */
[----:B------:R0:W-:Y:S01]  /*3bd80*/  @P0 STG.E.U16 desc[UR6][R160.64], R236 ;  /* 0x000000eca0000986 */ /* 0x0001e2000c101506 */
[----:B------:R-:W-:Y:S02]  /*3bd90*/  ISETP.LT.AND P0, PT, R6, UR4, !P4 ;  /* 0x0000000406007c0c */ /* 0x000fe4000e701270 */
[----:B------:R-:W-:Y:S01]  /*3bda0*/  PRMT R163, R236, 0x7632, R163 ;  /* 0x00007632eca37816 */ /* 0x000fe200000000a3 */
[C---:B0-----:R-:W-:Y:S01]  /*3bdb0*/  IMAD.WIDE R160, R0.reuse, 0x2, R244 ;  /* 0x0000000200a07825 */ /* 0x041fe200078e02f4 */
[----:B------:R-:W-:Y:S01]  /*3bdc0*/  LOP3.LUT P6, RZ, R9, 0x200, RZ, 0xc0, !PT ;  /* 0x0000020009ff7812 */ /* 0x000fe200078cc0ff */
[----:B------:R-:W3:Y:S08]  /*3bdd0*/  LDL.LU R236, [R1+0x3c4] ;  /* 0x0003c40001ec7983 */ /* 0x000ef00000300800 */
[----:B------:R0:W-:Y:S01]  /*3bde0*/  @P0 STG.E.U16 desc[UR6][R160.64], R163 ;  /* 0x000000a3a0000986 */ /* 0x0001e2000c101506 */
[----:B------:R-:W-:Y:S01]  /*3bdf0*/  ISETP.LT.AND P0, PT, R7, UR4, !P4 ;  /* 0x0000000407007c0c */ /* 0x000fe2000e701270 */
[----:B0-----:R-:W-:-:S12]  /*3be00*/  IMAD.WIDE R160, R0, 0x2, R10 ;  /* 0x0000000200a07825 */ /* 0x001fd800078e020a */
[----:B------:R0:W-:Y:S01]  /*3be10*/  @P0 STG.E.U16 desc[UR6][R160.64], R237 ;  /* 0x000000eda0000986 */ /* 0x0001e2000c101506 */
[----:B------:R-:W-:Y:S01]  /*3be20*/  ISETP.LT.AND P0, PT, R8, UR4, !P4 ;  /* 0x0000000408007c0c */ /* 0x000fe2000e701270 */
[----:B0-----:R-:W-:Y:S01]  /*3be30*/  IMAD.WIDE R160, R0, 0x2, R2 ;  /* 0x0000000200a07825 */ /* 0x001fe200078e0202 */
[----:B------:R-:W-:Y:S01]  /*3be40*/  PRMT R163, R239, 0x7632, R163 ;  /* 0x00007632efa37816 */ /* 0x000fe200000000a3 */
        /* <DEDUP_REMOVED lines=16> */
[----:B----4-:R-:W-:Y:S01]  /*3bf50*/  PRMT R0, R240, 0x7632, R0 ;  /* 0x00007632f0007816 */ /* 0x010fe20000000000 */
[----:B------:R-:W4:Y:S10]  /*3bf60*/  LDL.LU R239, [R1+0x3d4] ;  /* 0x0003d40001ef7983 */ /* 0x000f340000300800 */
[----:B------:R0:W-:Y:S01]  /*3bf70*/  @P0 STG.E.U16 desc[UR6][R160.64], R163 ;  /* 0x000000a3a0000986 */ /* 0x0001e2000c101506 */
[----:B------:R-:W-:Y:S01]  /*3bf80*/  ISETP.LT.AND P0, PT, R5, UR4, !P6 ;  /* 0x0000000405007c0c */ /* 0x000fe2000f701270 */
[----:B0-----:R-:W-:-:S12]  /*3bf90*/  IMAD.WIDE R160, R85, 0x2, R246 ;  /* 0x0000000255a07825 */ /* 0x001fd800078e02f6 */
[----:B------:R0:W-:Y:S01]  /*3bfa0*/  @P0 STG.E.U16 desc[UR6][R160.64], R240 ;  /* 0x000000f0a0000986 */ /* 0x0001e2000c101506 */
[----:B------:R-:W-:Y:S01]  /*3bfb0*/  ISETP.LT.AND P0, PT, R6, UR4, !P6 ;  /* 0x0000000406007c0c */ /* 0x000fe2000f701270 */
[----:B0-----:R-:W-:Y:S01]  /*3bfc0*/  IMAD.WIDE R160, R85, 0x2, R244 ;  /* 0x0000000255a07825 */ /* 0x001fe200078e02f4 */
[----:B------:R-:W-:Y:S01]  /*3bfd0*/  LOP3.LUT P5, RZ, R9, 0x800, RZ, 0xc0, !PT ;  /* 0x0000080009ff7812 */ /* 0x000fe200078ac0ff */
[----:B------:R-:W4:Y:S10]  /*3bfe0*/  LDL.LU R240, [R1+0x3c8] ;  /* 0x0003c80001f07983 */ /* 0x000f340000300800 */
[----:B------:R0:W-:Y:S01]  /*3bff0*/  @P0 STG.E.U16 desc[UR6][R160.64], R0 ;  /* 0x00000000a0000986 */ /* 0x0001e2000c101506 */
[----:B------:R-:W-:Y:S01]  /*3c000*/  ISETP.LT.AND P0, PT, R7, UR4, !P6 ;  /* 0x0000000407007c0c */ /* 0x000fe2000f701270 */
[----:B0-----:R-:W-:-:S12]  /*3c010*/  IMAD.WIDE R160, R85, 0x2, R10 ;  /* 0x0000000255a07825 */ /* 0x001fd800078e020a */
[----:B------:R0:W-:Y:S01]  /*3c020*/  @P0 STG.E.U16 desc[UR6][R160.64], R241 ;  /* 0x000000f1a0000986 */ /* 0x0001e2000c101506 */
[----:B------:R-:W-:Y:S01]  /*3c030*/  ISETP.LT.AND P0, PT, R8, UR4, !P6 ;  /* 0x0000000408007c0c */ /* 0x000fe2000f701270 */
[----:B------:R-:W-:Y:S01]  /*3c040*/  IMAD.WIDE R84, R85, 0x2, R2 ;  /* 0x0000000255547825 */ /* 0x000fe200078e0202 */
[----:B0-----:R-:W-:Y:S02]  /*3c050*/  PRMT R161, R241, 0x7632, R161 ;  /* 0x00007632f1a17816 */ /* 0x001fe400000000a1 */
[----:B------:R-:W-:Y:S01]  /*3c060*/  PRMT R0, R242, 0x7632, R0 ;  /* 0x00007632f2007816 */ /* 0x000fe20000000000 */
[----:B------:R-:W4:Y:S08]  /*3c070*/  LDL.LU R241, [R1+0x3b8] ;  /* 0x0003b80001f17983 */ /* 0x000f300000300800 */
[----:B------:R0:W-:Y:S01]  /*3c080*/  @P0 STG.E.U16 desc[UR6][R84.64], R161 ;  /* 0x000000a154000986 */ /* 0x0001e2000c101506 */
[----:B------:R-:W-:Y:S01]  /*3c090*/  ISETP.LT.AND P0, PT, R5, UR4, !P4 ;  /* 0x0000000405007c0c */ /* 0x000fe2000e701270 */
[----:B0-----:R-:W-:-:S12]  /*3c0a0*/  IMAD.WIDE R84, R92, 0x2, R246 ;  /* 0x000000025c547825 */ /* 0x001fd800078e02f6 */
[----:B------:R0:W-:Y:S01]  /*3c0b0*/  @P0 STG.E.U16 desc[UR6][R84.64], R242 ;  /* 0x000000f254000986 */ /* 0x0001e2000c101506 */
[----:B------:R-:W-:Y:S01]  /*3c0c0*/  ISETP.LT.AND P0, PT, R6, UR4, !P4 ;  /* 0x0000000406007c0c */ /* 0x000fe2000e701270 */
[C---:B0-----:R-:W-:Y:S01]  /*3c0d0*/  IMAD.WIDE R84, R92.reuse, 0x2, R244 ;  /* 0x000000025c547825 */ /* 0x041fe200078e02f4 */
[----:B------:R-:W-:Y:S01]  /*3c0e0*/  PRMT R160, R243, 0x7632, R160 ;  /* 0x00007632f3a07816 */ /* 0x000fe200000000a0 */
[----:B------:R-:W4:Y:S10]  /*3c0f0*/  LDL.LU R242, [R1+0x3e8] ;  /* 0x0003e80001f27983 */ /* 0x000f340000300800 */
[----:B------:R0:W-:Y:S01]  /*3c100*/  @P0 STG.E.U16 desc[UR6][R84.64], R0 ;  /* 0x0000000054000986 */ /* 0x0001e2000c101506 */
[----:B------:R-:W-:Y:S01]  /*3c110*/  ISETP.LT.AND P0, PT, R7, UR4, !P4 ;  /* 0x0000000407007c0c */ /* 0x000fe2000e701270 */
[----:B0-----:R-:W-:-:S12]  /*3c120*/  IMAD.WIDE R84, R92, 0x2, R10 ;  /* 0x000000025c547825 */ /* 0x001fd800078e020a */
[----:B------:R0:W-:Y:S01]  /*3c130*/  @P0 STG.E.U16 desc[UR6][R84.64], R243 ;  /* 0x000000f354000986 */ /* 0x0001e2000c101506 */
[----:B------:R-:W-:Y:S01]  /*3c140*/  ISETP.LT.AND P0, PT, R8, UR4, !P4 ;  /* 0x0000000408007c0c */ /* 0x000fe2000e701270 */
[----:B0-----:R-:W-:Y:S01]  /*3c150*/  IMAD.WIDE R84, R92, 0x2, R2 ;  /* 0x000000025c547825 */ /* 0x001fe200078e0202 */
        /* <DEDUP_REMOVED lines=14> */
[----:B------:R-:W-:Y:S02]  /*3c240*/  ISETP.LT.AND P0, PT, R8, UR4, !P5 ;  /* 0x0000000408007c0c */ /* 0x000fe4000ef01270 */
[----:B------:R-:W-:Y:S01]  /*3c250*/  LOP3.LUT P6, RZ, R9, 0x1000, RZ, 0xc0, !PT ;  /* 0x0000100009ff7812 */ /* 0x000fe200078cc0ff */
[----:B0-----:R-:W-:Y:S01]  /*3c260*/  IMAD.WIDE R84, R93, 0x2, R2 ;  /* 0x000000025d547825 */ /* 0x001fe200078e0202 */
        /* <DEDUP_REMOVED lines=8> */
[----:B--2---:R-:W-:Y:S01]  /*3c2f0*/  PRMT R92, R171, 0x7632, R92 ;  /* 0x00007632ab5c7816 */ /* 0x004fe2000000005c */
[----:B------:R-:W2:Y:S10]  /*3c300*/  LDL.LU R250, [R1+0x3ec] ;  /* 0x0003ec0001fa7983 */ /* 0x000eb40000300800 */
        /* <DEDUP_REMOVED lines=15> */
[----:B------:R-:W-:Y:S01]  /*3c400*/  PRMT R92, R233, 0x7632, R92 ;  /* 0x00007632e95c7816 */ /* 0x000fe2000000005c */
        /* <DEDUP_REMOVED lines=15> */
[C---:B0-----:R-:W-:Y:S01]  /*3c500*/  IMAD.WIDE R84, R96.reuse, 0x2, R244 ;  /* 0x0000000260547825 */ /* 0x041fe200078e02f4 */
[----:B---3--:R-:W-:Y:S01]  /*3c510*/  PRMT R92, R235, 0x7632, R92 ;  /* 0x00007632eb5c7816 */ /* 0x008fe2000000005c */
[----:B------:R-:W3:Y:S10]  /*3c520*/  LDL.LU R234, [R1+0x460] ;  /* 0x0004600001ea7983 */ /* 0x000ef40000300800 */
        /* <DEDUP_REMOVED lines=31> */
[C---:B0-----:R-:W-:Y:S01]  /*3c720*/  IMAD.WIDE R84, R98.reuse, 0x2, R244 ;  /* 0x0000000262547825 */ /* 0x041fe200078e02f4 */
[----:B----4-:R-:W-:Y:S01]  /*3c730*/  PRMT R92, R239, 0x7632, R92 ;  /* 0x00007632ef5c7816 */ /* 0x010fe2000000005c */
        /* <DEDUP_REMOVED lines=59> */
[----:B--2---:R-:W-:Y:S01]  /*3caf0*/  PRMT R0, R250, 0x7632, R0 ;  /* 0x00007632fa007816 */ /* 0x004fe20000000000 */
[----:B------:R-:W2:Y:S08]  /*3cb00*/  LDL.LU R249, [R1+0x44c] ;  /* 0x00044c0001f97983 */ /* 0x000eb00000300800 */
[----:B------:R0:W-:Y:S01]  /*3cb10*/  @P0 STG.E.U16 desc[UR6][R84.64], R92 ;  /* 0x0000005c54000986 */ /* 0x0001e2000c101506 */
[----:B------:R-:W-:Y:S01]  /*3cb20*/  ISETP.LT.AND P0, PT, R5, UR4, !P5 ;  /* 0x0000000405007c0c */ /* 0x000fe2000ef01270 */
[----:B0-----:R-:W-:-:S12]  /*3cb30*/  IMAD.WIDE R84, R102, 0x2, R246 ;  /* 0x0000000266547825 */ /* 0x001fd800078e02f6 */
[----:B------:R0:W-:Y:S01]  /*3cb40*/  @P0 STG.E.U16 desc[UR6][R84.64], R250 ;  /* 0x000000fa54000986 */ /* 0x0001e2000c101506 */
[----:B------:R-:W-:Y:S01]  /*3cb50*/  ISETP.LT.AND P0, PT, R6, UR4, !P5 ;  /* 0x0000000406007c0c */ /* 0x000fe2000ef01270 */
[C---:B0-----:R-:W-:Y:S01]  /*3cb60*/  IMAD.WIDE R84, R102.reuse, 0x2, R244 ;  /* 0x0000000266547825 */ /* 0x041fe200078e02f4 */
        /* <DEDUP_REMOVED lines=26> */
[----:B---3--:R-:W-:Y:S01]  /*3cd10*/  PRMT R0, R234, 0x7632, R0 ;  /* 0x00007632ea007816 */ /* 0x008fe20000000000 */
[----:B------:R-:W3:Y:S08]  /*3cd20*/  LDL.LU R233, [R1+0x410] ;  /* 0x0004100001e97983 */ /* 0x000ef00000300800 */
[----:B------:R0:W-:Y:S01]  /*3cd30*/  @P0 STG.E.U16 desc[UR6][R84.64], R92 ;  /* 0x0000005c54000986 */ /* 0x0001e2000c101506 */
[----:B------:R-:W-:Y:S01]  /*3cd40*/  ISETP.LT.AND P0, PT, R5, UR4, !P4 ;  /* 0x0000000405007c0c */ /* 0x000fe2000e701270 */
[----:B0-----:R-:W-:-:S12]  /*3cd50*/  IMAD.WIDE R84, R104, 0x2, R246 ;  /* 0x0000000268547825 */ /* 0x001fd800078e02f6 */
[----:B------:R0:W-:Y:S01]  /*3cd60*/  @P0 STG.E.U16 desc[UR6][R84.64], R234 ;  /* 0x000000ea54000986 */ /* 0x0001e2000c101506 */
[----:B------:R-:W-:Y:S01]  /*3cd70*/  ISETP.LT.AND P0, PT, R6, UR4, !P4 ;  /* 0x0000000406007c0c */ /* 0x000fe2000e701270 */
[C---:B0-----:R-:W-:Y:S01]  /*3cd80*/  IMAD.WIDE R84, R104.reuse, 0x2, R244 ;  /* 0x0000000268547825 */ /* 0x041fe200078e02f4 */
        /* <DEDUP_REMOVED lines=26> */
[----:B----4-:R-:W-:Y:S01]  /*3cf30*/  PRMT R0, R238, 0x7632, R0 ;  /* 0x00007632ee007816 */ /* 0x010fe20000000000 */
        /* <DEDUP_REMOVED lines=75> */
[----:B------:R-:W-:Y:S01]  /*3d3f0*/  LOP3.LUT P5, RZ, R9, 0x20000000, RZ, 0xc0, !PT ;  /* 0x2000000009ff7812 */ /* 0x000fe200078ac0ff */
[----:B------:R-:W2:Y:S10]  /*3d400*/  LDL.LU R250, [R1+0x3fc] ;  /* 0x0003fc0001fa7983 */ /* 0x000eb40000300800 */
[----:B------:R0:W-:Y:S01]  /*3d410*/  @P0 STG.E.U16 desc[UR6][R84.64], R0 ;  /* 0x0000000054000986 */ /* 0x0001e2000c101506 */
[----:B------:R-:W-:Y:S01]  /*3d420*/  ISETP.LT.AND P0, PT, R7, UR4, !P4 ;  /* 0x0000000407007c0c */ /* 0x000fe2000e701270 */
[----:B------:R-:W-:Y:S01]  /*3d430*/  IMAD.WIDE R92, R110, 0x2, R10 ;  /* 0x000000026e5c7825 */ /* 0x000fe200078e020a */
[----:B------:R-:W-:-:S11]  /*3d440*/  LOP3.LUT P6, RZ, R9, 0x40000000, RZ, 0xc0, !PT ;  /* 0x4000000009ff7812 */ /* 0x000fd600078cc0ff */
[----:B------:R1:W-:Y:S01]  /*3d450*/  @P0 STG.E.U16 desc[UR6][R92.64], R171 ;  /* 0x000000ab5c000986 */ /* 0x0003e2000c101506 */
[----:B------:R-:W-:Y:S01]  /*3d460*/  ISETP.LT.AND P0, PT, R8, UR4, !P4 ;  /* 0x0000000408007c0c */ /* 0x000fe2000e701270 */
[----:B------:R-:W-:Y:S01]  /*3d470*/  IMAD.WIDE R94, R110, 0x2, R2 ;  /* 0x000000026e5e7825 */ /* 0x000fe200078e0202 */
[----:B------:R-:W-:Y:S02]  /*3d480*/  LOP3.LUT P4, RZ, R9, 0x80000000, RZ, 0xc0, !PT ;  /* 0x8000000009ff7812 */ /* 0x000fe4000788c0ff */
[----:B------:R-:W-:Y:S01]  /*3d490*/  PRMT R9, R171, 0x7632, R9 ;  /* 0x00007632ab097816 */ /* 0x000fe20000000009 */
[----:B------:R-:W-:Y:S01]  /*3d4a0*/  IMAD.WIDE R96, R111, 0x2, R246 ;  /* 0x000000026f607825 */ /* 0x000fe200078e02f6 */
[----:B0-----:R-:W-:-:S03]  /*3d4b0*/  PRMT R0, R232, 0x7632, R0 ;  /* 0x00007632e8007816 */ /* 0x001fc60000000000 */
[----:B------:R-:W-:Y:S01]  /*3d4c0*/  IMAD.WIDE R84, R111, 0x2, R244 ;  /* 0x000000026f547825 */ /* 0x000fe200078e02f4 */
[----:B-1----:R-:W2:Y:S04]  /*3d4d0*/  LDL.LU R171, [R1+0x3ac] ;  /* 0x0003ac0001ab7983 */ /* 0x002ea80000300800 */
[----:B------:R3:W-:Y:S01]  /*3d4e0*/  @P0 STG.E.U16 desc[UR6][R94.64], R9 ;  /* 0x000000095e000986 */ /* 0x0007e2000c101506 */
[----:B------:R-:W-:-:S13]  /*3d4f0*/  ISETP.LT.AND P0, PT, R5, UR4, !P5 ;  /* 0x0000000405007c0c */ /* 0x000fda000ef01270 */
[----:B------:R0:W-:Y:S01]  /*3d500*/  @P0 STG.E.U16 desc[UR6][R96.64], R232 ;  /* 0x000000e860000986 */ /* 0x0001e2000c101506 */
[----:B------:R-:W-:Y:S01]  /*3d510*/  ISETP.LT.AND P0, PT, R6, UR4, !P5 ;  /* 0x0000000406007c0c */ /* 0x000fe2000ef01270 */
[----:B------:R-:W-:Y:S01]  /*3d520*/  IMAD.WIDE R92, R111, 0x2, R10 ;  /* 0x000000026f5c7825 */ /* 0x000fe200078e020a */
[----:B---3--:R-:W-:-:S03]  /*3d530*/  PRMT R9, R233, 0x7632, R9 ;  /* 0x00007632e9097816 */ /* 0x008fc60000000009 */
[----:B------:R-:W-:Y:S01]  /*3d540*/  IMAD.WIDE R94, R111, 0x2, R2 ;  /* 0x000000026f5e7825 */ /* 0x000fe200078e0202 */
[----:B0-----:R-:W3:Y:S07]  /*3d550*/  LDL.LU R232, [R1+0x390] ;  /* 0x0003900001e87983 */ /* 0x001eee0000300800 */
[----:B------:R0:W-:Y:S01]  /*3d560*/  @P0 STG.E.U16 desc[UR6][R84.64], R0 ;  /* 0x0000000054000986 */ /* 0x0001e2000c101506 */
[----:B------:R-:W-:-:S13]  /*3d570*/  ISETP.LT.AND P0, PT, R7, UR4, !P5 ;  /* 0x0000000407007c0c */ /* 0x000fda000ef01270 */
[----:B------:R1:W-:Y:S01]  /*3d580*/  @P0 STG.E.U16 desc[UR6][R92.64], R233 ;  /* 0x000000e95c000986 */ /* 0x0003e2000c101506 */
[----:B------:R-:W-:Y:S01]  /*3d590*/  ISETP.LT.AND P0, PT, R8, UR4, !P5 ;  /* 0x0000000408007c0c */ /* 0x000fe2000ef01270 */
[----:B------:R-:W-:Y:S01]  /*3d5a0*/  IMAD.WIDE R96, R112, 0x2, R246 ;  /* 0x0000000270607825 */ /* 0x000fe200078e02f6 */
[----:B0-----:R-:W-:-:S03]  /*3d5b0*/  PRMT R0, R234, 0x7632, R0 ;  /* 0x00007632ea007816 */ /* 0x001fc60000000000 */
[----:B------:R-:W-:Y:S01]  /*3d5c0*/  IMAD.WIDE R84, R112, 0x2, R244 ;  /* 0x0000000270547825 */ /* 0x000fe200078e02f4 */
[----:B-1----:R-:W3:Y:S07]  /*3d5d0*/  LDL.LU R233, [R1+0x380] ;  /* 0x0003800001e97983 */ /* 0x002eee0000300800 */
[----:B------:R0:W-:Y:S01]  /*3d5e0*/  @P0 STG.E.U16 desc[UR6][R94.64], R9 ;  /* 0x000000095e000986 */ /* 0x0001e2000c101506 */
[----:B------:R-:W-:-:S13]  /*3d5f0*/  ISETP.LT.AND P0, PT, R5, UR4, !P6 ;  /* 0x0000000405007c0c */ /* 0x000fda000f701270 */
[----:B------:R1:W-:Y:S01]  /*3d600*/  @P0 STG.E.U16 desc[UR6][R96.64], R234 ;  /* 0x000000ea60000986 */ /* 0x0003e2000c101506 */
[----:B------:R-:W-:Y:S01]  /*3d610*/  ISETP.LT.AND P0, PT, R6, UR4, !P6 ;  /* 0x0000000406007c0c */ /* 0x000fe2000f701270 */
[----:B------:R-:W-:Y:S01]  /*3d620*/  IMAD.WIDE R92, R112, 0x2, R10 ;  /* 0x00000002705c7825 */ /* 0x000fe200078e020a */
[----:B0-----:R-:W-:-:S03]  /*3d630*/  PRMT R9, R235, 0x7632, R9 ;  /* 0x00007632eb097816 */ /* 0x001fc60000000009 */
[----:B------:R-:W-:Y:S01]  /*3d640*/  IMAD.WIDE R94, R112, 0x2, R2 ;  /* 0x00000002705e7825 */ /* 0x000fe200078e0202 */
[----:B------:R-:W-:Y:S01]  /*3d650*/  LOP3.LUT P5, RZ, R4, 0x1, RZ, 0xc0, !PT ;  /* 0x0000000104ff7812 */ /* 0x000fe200078ac0ff */
[----:B-1----:R-:W3:Y:S06]  /*3d660*/  LDL.LU R234, [R1+0x330] ;  /* 0x0003300001ea7983 */ /* 0x002eec0000300800 */
        /* <DEDUP_REMOVED lines=13> */
[----:B----4-:R-:W-:-:S03]  /*3d740*/  PRMT R9, R237, 0x7632, R9 ;  /* 0x00007632ed097816 */ /* 0x010fc60000000009 */
[----:B------:R-:W-:Y:S01]  /*3d750*/  IMAD.WIDE R94, R113, 0x2, R2 ;  /* 0x00000002715e7825 */ /* 0x000fe200078e0202 */
[----:B------:R-:W-:Y:S01]  /*3d760*/  LOP3.LUT P6, RZ, R4, 0x2, RZ, 0xc0, !PT ;  /* 0x0000000204ff7812 */ /* 0x000fe200078cc0ff */
[----:B0-----:R-:W4:Y:S06]  /*3d770*/  LDL.LU R236, [R1+0x394] ;  /* 0x0003940001ec7983 */ /* 0x001f2c0000300800 */
[----:B------:R0:W-:Y:S01]  /*3d780*/  @P0 STG.E.U16 desc[UR6][R84.64], R0 ;  /* 0x0000000054000986 */ /* 0x0001e2000c101506 */
[----:B------:R-:W-:-:S13]  /*3d790*/  ISETP.LT.AND P0, PT, R7, UR4, !P4 ;  /* 0x0000000407007c0c */ /* 0x000fda000e701270 */
[----:B------:R1:W-:Y:S01]  /*3d7a0*/  @P0 STG.E.U16 desc[UR6][R92.64], R237 ;  /* 0x000000ed5c000986 */ /* 0x0003e2000c101506 */
[----:B------:R-:W-:Y:S01]  /*3d7b0*/  ISETP.LT.AND P0, PT, R8, UR4, !P4 ;  /* 0x0000000408007c0c */ /* 0x000fe2000e701270 */
[----:B------:R-:W-:Y:S01]  /*3d7c0*/  IMAD.WIDE R96, R114, 0x2, R246 ;  /* 0x0000000272607825 */ /* 0x000fe200078e02f6 */
[----:B0-----:R-:W-:-:S03]  /*3d7d0*/  PRMT R0, R238, 0x7632, R0 ;  /* 0x00007632ee007816 */ /* 0x001fc60000000000 */
[----:B------:R-:W-:Y:S01]  /*3d7e0*/  IMAD.WIDE R84, R114, 0x2, R244 ;  /* 0x0000000272547825 */ /* 0x000fe200078e02f4 */
[----:B-1----:R-:W4:Y:S07]  /*3d7f0*/  LDL.LU R237, [R1+0x384] ;  /* 0x0003840001ed7983 */ /* 0x002f2e0000300800 */
        /* <DEDUP_REMOVED lines=8> */
[----:B-1----:R-:W4:Y:S06]  /*3d880*/  LDL.LU R238, [R1+0x334] ;  /* 0x0003340001ee7983 */ /* 0x002f2c0000300800 */
        /* <DEDUP_REMOVED lines=39> */
[----:B--2---:R-:W-:-:S03]  /*3db00*/  PRMT R0, R248, 0x7632, R0 ;  /* 0x00007632f8007816 */ /* 0x004fc60000000000 */
[----:B------:R-:W-:Y:S01]  /*3db10*/  IMAD.WIDE R84, R117, 0x2, R244 ;  /* 0x0000000275547825 */ /* 0x000fe200078e02f4 */
[----:B0-----:R-:W2:Y:S07]  /*3db20*/  LDL.LU R243, [R1+0x328] ;  /* 0x0003280001f37983 */ /* 0x001eae0000300800 */
        /* <DEDUP_REMOVED lines=8> */
[----:B-1----:R-:W2:Y:S06]  /*3dbb0*/  LDL.LU R248, [R1+0x39c] ;  /* 0x00039c0001f87983 */ /* 0x002eac0000300800 */
[----:B------:R0:W-:Y:S01]  /*3dbc0*/  @P0 STG.E.U16 desc[UR6][R84.64], R0 ;  /* 0x0000000054000986 */ /* 0x0001e2000c101506 */
[----:B------:R-:W-:-:S13]  /*3dbd0*/  ISETP.LT.AND P0, PT, R7, UR4, !P5 ;  /* 0x0000000407007c0c */ /* 0x000fda000ef01270 */
[----:B------:R1:W-:Y:S01]  /*3dbe0*/  @P0 STG.E.U16 desc[UR6][R92.64], R249 ;  /* 0x000000f95c000986 */ /* 0x0003e2000c101506 */
[----:B------:R-:W-:Y:S01]  /*3dbf0*/  ISETP.LT.AND P0, PT, R8, UR4, !P5 ;  /* 0x0000000408007c0c */ /* 0x000fe2000ef01270 */
[----:B------:R-:W-:Y:S01]  /*3dc00*/  IMAD.WIDE R96, R118, 0x2, R246 ;  /* 0x0000000276607825 */ /* 0x000fe200078e02f6 */
[----:B0-----:R-:W-:-:S03]  /*3dc10*/  PRMT R0, R250, 0x7632, R0 ;  /* 0x00007632fa007816 */ /* 0x001fc60000000000 */
[----:B------:R-:W-:Y:S01]  /*3dc20*/  IMAD.WIDE R84, R118, 0x2, R244 ;  /* 0x0000000276547825 */ /* 0x000fe200078e02f4 */
[----:B-1----:R-:W2:Y:S07]  /*3dc30*/  LDL.LU R249, [R1+0x38c] ;  /* 0x00038c0001f97983 */ /* 0x002eae0000300800 */
        /* <DEDUP_REMOVED lines=21> */
[----:B------:R-:W-:-:S12]  /*3dd90*/  IMAD.WIDE R92, R119, 0x2, R10 ;  /* 0x00000002775c7825 */ /* 0x000fd800078e020a */
[----:B------:R1:W-:Y:S01]  /*3dda0*/  @P0 STG.E.U16 desc[UR6][R84.64], R0 ;  /* 0x0000000054000986 */ /* 0x0003e2000c101506 */
[----:B------:R-:W-:Y:S01]  /*3ddb0*/  ISETP.LT.AND P0, PT, R7, UR4, !P4 ;  /* 0x0000000407007c0c */ /* 0x000fe2000e701270 */
[----:B0-----:R-:W-:Y:S01]  /*3ddc0*/  IMAD.WIDE R94, R119, 0x2, R2 ;  /* 0x00000002775e7825 */ /* 0x001fe200078e0202 */
[----:B------:R-:W-:-:S11]  /*3ddd0*/  PRMT R9, R233, 0x7632, R9 ;  /* 0x00007632e9097816 */ /* 0x000fd60000000009 */
[----:B------:R0:W-:Y:S01]  /*3dde0*/  @P0 STG.E.U16 desc[UR6][R92.64], R233 ;  /* 0x000000e95c000986 */ /* 0x0001e2000c101506 */
[----:B------:R-:W-:Y:S01]  /*3ddf0*/  ISETP.LT.AND P0, PT, R8, UR4, !P4 ;  /* 0x0000000408007c0c */ /* 0x000fe2000e701270 */
[----:B-1----:R-:W-:-:S12]  /*3de00*/  IMAD.WIDE R96, R120, 0x2, R246 ;  /* 0x0000000278607825 */ /* 0x002fd800078e02f6 */
[----:B------:R1:W-:Y:S01]  /*3de10*/  @P0 STG.E.U16 desc[UR6][R94.64], R9 ;  /* 0x000000095e000986 */ /* 0x0003e2000c101506 */
[----:B------:R-:W-:Y:S01]  /*3de20*/  ISETP.LT.AND P0, PT, R5, UR4, !P5 ;  /* 0x0000000405007c0c */ /* 0x000fe2000ef01270 */
[----:B------:R-:W-:Y:S01]  /*3de30*/  IMAD.WIDE R84, R120, 0x2, R244 ;  /* 0x0000000278547825 */ /* 0x000fe200078e02f4 */
[----:B------:R-:W-:-:S11]  /*3de40*/  PRMT R0, R234, 0x7632, R0 ;  /* 0x00007632ea007816 */ /* 0x000fd60000000000 */
[----:B------:R1:W-:Y:S01]  /*3de50*/  @P0 STG.E.U16 desc[UR6][R96.64], R234 ;  /* 0x000000ea60000986 */ /* 0x0003e2000c101506 */
[----:B------:R-:W-:Y:S01]  /*3de60*/  ISETP.LT.AND P0, PT, R6, UR4, !P5 ;  /* 0x0000000406007c0c */ /* 0x000fe2000ef01270 */
[----:B0-----:R-:W-:-:S12]  /*3de70*/  IMAD.WIDE R92, R120, 0x2, R10 ;  /* 0x00000002785c7825 */ /* 0x001fd800078e020a */
[----:B------:R0:W-:Y:S01]  /*3de80*/  @P0 STG.E.U16 desc[UR6][R84.64], R0 ;  /* 0x0000000054000986 */ /* 0x0001e2000c101506 */
[----:B------:R-:W-:Y:S01]  /*3de90*/  ISETP.LT.AND P0, PT, R7, UR4, !P5 ;  /* 0x0000000407007c0c */ /* 0x000fe2000ef01270 */
[----:B-1----:R-:W-:Y:S01]  /*3dea0*/  IMAD.WIDE R94, R120, 0x2, R2 ;  /* 0x00000002785e7825 */ /* 0x002fe200078e0202 */
[----:B------:R-:W-:-:S11]  /*3deb0*/  PRMT R9, R235, 0x7632, R9 ;  /* 0x00007632eb097816 */ /* 0x000fd60000000009 */
[----:B------:R1:W-:Y:S01]  /*3dec0*/  @P0 STG.E.U16 desc[UR6][R92.64], R235 ;  /* 0x000000eb5c000986 */ /* 0x0003e2000c101506 */
[----:B------:R-:W-:Y:S02]  /*3ded0*/  ISETP.LT.AND P0, PT, R8, UR4, !P5 ;  /* 0x0000000408007c0c */ /* 0x000fe4000ef01270 */
[----:B------:R-:W-:Y:S01]  /*3dee0*/  LOP3.LUT P6, RZ, R4, 0x80, RZ, 0xc0, !PT ;  /* 0x0000008004ff7812 */ /* 0x000fe200078cc0ff */
[----:B------:R-:W-:-:S10]  /*3def0*/  IMAD.WIDE R96, R121, 0x2, R246 ;  /* 0x0000000279607825 */ /* 0x000fd400078e02f6 */
[----:B------:R1:W-:Y:S01]  /*3df00*/  @P0 STG.E.U16 desc[UR6][R94.64], R9 ;  /* 0x000000095e000986 */ /* 0x0003e2000c101506 */
[----:B------:R-:W-:Y:S01]  /*3df10*/  ISETP.LT.AND P0, PT, R5, UR4, !P6 ;  /* 0x0000000405007c0c */ /* 0x000fe2000f701270 */
[----:B0-----:R-:W-:Y:S01]  /*3df20*/  IMAD.WIDE R84, R121, 0x2, R244 ;  /* 0x0000000279547825 */ /* 0x001fe200078e02f4 */
[----:B----4-:R-:W-:-:S11]  /*3df30*/  PRMT R0, R236, 0x7632, R0 ;  /* 0x00007632ec007816 */ /* 0x010fd60000000000 */
        /* <DEDUP_REMOVED lines=8> */
[----:B------:R-:W-:Y:S02]  /*3dfc0*/  ISETP.LT.AND P0, PT, R8, UR4, !P6 ;  /* 0x0000000408007c0c */ /* 0x000fe4000f701270 */
[----:B------:R-:W-:Y:S01]  /*3dfd0*/  LOP3.LUT P4, RZ, R4, 0x100, RZ, 0xc0, !PT ;  /* 0x0000010004ff7812 */ /* 0x000fe2000788c0ff */
[----:B0-----:R-:W-:-:S10]  /*3dfe0*/  IMAD.WIDE R96, R122, 0x2, R246 ;  /* 0x000000027a607825 */ /* 0x001fd400078e02f6 */
[----:B------:R0:W-:Y:S01]  /*3dff0*/  @P0 STG.E.U16 desc[UR6][R94.64], R9 ;  /* 0x000000095e000986 */ /* 0x0001e2000c101506 */
[----:B------:R-:W-:Y:S01]  /*3e000*/  ISETP.LT.AND P0, PT, R5, UR4, !P4 ;  /* 0x0000000405007c0c */ /* 0x000fe2000e701270 */
[----:B-1----:R-:W-:Y:S01]  /*3e010*/  IMAD.WIDE R84, R122, 0x2, R244 ;  /* 0x000000027a547825 */ /* 0x002fe200078e02f4 */
[----:B------:R-:W-:-:S11]  /*3e020*/  PRMT R0, R238, 0x7632, R0 ;  /* 0x00007632ee007816 */ /* 0x000fd60000000000 */
[----:B------:R1:W-:Y:S01]  /*3e030*/  @P0 STG.E.U16 desc[UR6][R96.64], R238 ;  /* 0x000000ee60000986 */ /* 0x0003e2000c101506 */
[----:B------:R-:W-:Y:S01]  /*3e040*/  ISETP.LT.AND P0, PT, R6, UR4, !P4 ;  /* 0x0000000406007c0c */ /* 0x000fe2000e701270 */
[----:B----4-:R-:W-:-:S12]  /*3e050*/  IMAD.WIDE R92, R122, 0x2, R10 ;  /* 0x000000027a5c7825 */ /* 0x010fd800078e020a */
[----:B------:R4:W-:Y:S01]  /*3e060*/  @P0 STG.E.U16 desc[UR6][R84.64], R0 ;  /* 0x0000000054000986 */ /* 0x0009e2000c101506 */
[----:B------:R-:W-:Y:S01]  /*3e070*/  ISETP.LT.AND P0, PT, R7, UR4, !P4 ;  /* 0x0000000407007c0c */ /* 0x000fe2000e701270 */
[----:B0-----:R-:W-:Y:S01]  /*3e080*/  IMAD.WIDE R94, R122, 0x2, R2 ;  /* 0x000000027a5e7825 */ /* 0x001fe200078e0202 */
[----:B------:R-:W-:-:S11]  /*3e090*/  PRMT R9, R239, 0x7632, R9 ;  /* 0x00007632ef097816 */ /* 0x000fd60000000009 */
[----:B------:R0:W-:Y:S01]  /*3e0a0*/  @P0 STG.E.U16 desc[UR6][R92.64], R239 ;  /* 0x000000ef5c000986 */ /* 0x0001e2000c101506 */
[----:B------:R-:W-:Y:S02]  /*3e0b0*/  ISETP.LT.AND P0, PT, R8, UR4, !P4 ;  /* 0x0000000408007c0c */ /* 0x000fe4000e701270 */
[----:B------:R-:W-:Y:S01]  /*3e0c0*/  LOP3.LUT P5, RZ, R4, 0x200, RZ, 0xc0, !PT ;  /* 0x0000020004ff7812 */ /* 0x000fe200078ac0ff */
[----:B-1----:R-:W-:-:S10]  /*3e0d0*/  IMAD.WIDE R96, R123, 0x2, R246 ;  /* 0x000000027b607825 */ /* 0x002fd400078e02f6 */
[----:B------:R1:W-:Y:S01]  /*3e0e0*/  @P0 STG.E.U16 desc[UR6][R94.64], R9 ;  /* 0x000000095e000986 */ /* 0x0003e2000c101506 */
[----:B------:R-:W-:Y:S01]  /*3e0f0*/  ISETP.LT.AND P0, PT, R5, UR4, !P5 ;  /* 0x0000000405007c0c */ /* 0x000fe2000ef01270 */
[----:B----4-:R-:W-:Y:S01]  /*3e100*/  IMAD.WIDE R84, R123, 0x2, R244 ;  /* 0x000000027b547825 */ /* 0x010fe200078e02f4 */
        /* <DEDUP_REMOVED lines=11> */
[----:B----4-:R-:W-:-:S10]  /*3e1c0*/  IMAD.WIDE R96, R124, 0x2, R246 ;  /* 0x000000027c607825 */ /* 0x010fd400078e02f6 */
        /* <DEDUP_REMOVED lines=9> */
[----:B----4-:R-:W-:Y:S01]  /*3e260*/  IMAD.WIDE R94, R124, 0x2, R2 ;  /* 0x000000027c5e7825 */ /* 0x010fe200078e0202 */
[----:B--2---:R-:W-:-:S11]  /*3e270*/  PRMT R9, R243, 0x7632, R9 ;  /* 0x00007632f3097816 */ /* 0x004fd60000000009 */
[----:B------:R-:W-:Y:S01]  /*3e280*/  @P0 STG.E.U16 desc[UR6][R92.64], R243 ;  /* 0x000000f35c000986 */ /* 0x000fe2000c101506 */
[----:B------:R-:W-:Y:S02]  /*3e290*/  ISETP.LT.AND P0, PT, R8, UR4, !P6 ;  /* 0x0000000408007c0c */ /* 0x000fe4000f701270 */
[----:B------:R-:W-:Y:S01]  /*3e2a0*/  LOP3.LUT P4, RZ, R4, 0x800, RZ, 0xc0, !PT ;  /* 0x0000080004ff7812 */ /* 0x000fe2000788c0ff */
[----:B0-----:R-:W-:-:S10]  /*3e2b0*/  IMAD.WIDE R96, R125, 0x2, R246 ;  /* 0x000000027d607825 */ /* 0x001fd400078e02f6 */
[----:B------:R-:W-:Y:S01]  /*3e2c0*/  @P0 STG.E.U16 desc[UR6][R94.64], R9 ;  /* 0x000000095e000986 */ /* 0x000fe2000c101506 */
[----:B------:R-:W-:Y:S02]  /*3e2d0*/  ISETP.LT.AND P0, PT, R5, UR4, !P4 ;  /* 0x0000000405007c0c */ /* 0x000fe4000e701270 */
[----:B-1----:R-:W-:-:S11]  /*3e2e0*/  PRMT R0, R248, 0x7632, R0 ;  /* 0x00007632f8007816 */ /* 0x002fd60000000000 */
[----:B------:R0:W-:Y:S04]  /*3e2f0*/  @P0 STG.E.U16 desc[UR6][R96.64], R248 ;  /* 0x000000f860000986 */ /* 0x0001e8000c101506 */
[----:B0-----:R-:W2:Y:S01]  /*3e300*/  LDL.LU R248, [R1+0x310] ;  /* 0x0003100001f87983 */ /* 0x001ea20000300800 */
[----:B------:R-:W-:Y:S01]  /*3e310*/  ISETP.LT.AND P0, PT, R6, UR4, !P4 ;  /* 0x0000000406007c0c */ /* 0x000fe2000e701270 */
[----:B------:R-:W-:-:S12]  /*3e320*/  IMAD.WIDE R84, R125, 0x2, R244 ;  /* 0x000000027d547825 */ /* 0x000fd800078e02f4 */
[----:B------:R-:W-:Y:S01]  /*3e330*/  @P0 STG.E.U16 desc[UR6][R84.64], R0 ;  /* 0x0000000054000986 */ /* 0x000fe2000c101506 */
[----:B------:R-:W-:Y:S01]  /*3e340*/  ISETP.LT.AND P0, PT, R7, UR4, !P4 ;  /* 0x0000000407007c0c */ /* 0x000fe2000e701270 */
[----:B------:R-:W-:Y:S01]  /*3e350*/  IMAD.WIDE R92, R125, 0x2, R10 ;  /* 0x000000027d5c7825 */ /* 0x000fe200078e020a */
[----:B------:R-:W-:-:S11]  /*3e360*/  PRMT R9, R249, 0x7632, R9 ;  /* 0x00007632f9097816 */ /* 0x000fd60000000009 */
[----:B------:R0:W-:Y:S04]  /*3e370*/  @P0 STG.E.U16 desc[UR6][R92.64], R249 ;  /* 0x000000f95c000986 */ /* 0x0001e8000c101506 */
[----:B0-----:R-:W4:Y:S01]  /*3e380*/  LDL.LU R249, [R1+0x314] ;  /* 0x0003140001f97983 */ /* 0x001f220000300800 */
[----:B------:R-:W-:Y:S01]  /*3e390*/  ISETP.LT.AND P0, PT, R8, UR4, !P4 ;  /* 0x0000000408007c0c */ /* 0x000fe2000e701270 */
[----:B------:R-:W-:Y:S01]  /*3e3a0*/  IMAD.WIDE R94, R125, 0x2, R2 ;  /* 0x000000027d5e7825 */ /* 0x000fe200078e0202 */
[----:B------:R-:W-:-:S11]  /*3e3b0*/  LOP3.LUT P5, RZ, R4, 0x1000, RZ, 0xc0, !PT ;  /* 0x0000100004ff7812 */ /* 0x000fd600078ac0ff */
[----:B------:R-:W-:Y:S01]  /*3e3c0*/  @P0 STG.E.U16 desc[UR6][R94.64], R9 ;  /* 0x000000095e000986 */ /* 0x000fe2000c101506 */
[----:B------:R-:W-:Y:S01]  /*3e3d0*/  ISETP.LT.AND P0, PT, R5, UR4, !P5 ;  /* 0x0000000405007c0c */ /* 0x000fe2000ef01270 */
[----:B------:R-:W-:Y:S01]  /*3e3e0*/  IMAD.WIDE R96, R126, 0x2, R246 ;  /* 0x000000027e607825 */ /* 0x000fe200078e02f6 */
[----:B------:R-:W-:-:S11]  /*3e3f0*/  PRMT R0, R250, 0x7632, R0 ;  /* 0x00007632fa007816 */ /* 0x000fd60000000000 */
[----:B------:R0:W-:Y:S04]  /*3e400*/  @P0 STG.E.U16 desc[UR6][R96.64], R250 ;  /* 0x000000fa60000986 */ /* 0x0001e8000c101506 */
[----:B0-----:R-:W4:Y:S01]  /*3e410*/  LDL.LU R250, [R1+0x318] ;  /* 0x0003180001fa7983 */ /* 0x001f220000300800 */
[----:B------:R-:W-:Y:S01]  /*3e420*/  ISETP.LT.AND P0, PT, R6, UR4, !P5 ;  /* 0x0000000406007c0c */ /* 0x000fe2000ef01270 */
[----:B------:R-:W-:-:S12]  /*3e430*/  IMAD.WIDE R84, R126, 0x2, R244 ;  /* 0x000000027e547825 */ /* 0x000fd800078e02f4 */
[----:B------:R0:W-:Y:S01]  /*3e440*/  @P0 STG.E.U16 desc[UR6][R84.64], R0 ;  /* 0x0000000054000986 */ /* 0x0001e2000c101506 */
[----:B------:R-:W-:Y:S01]  /*3e450*/  ISETP.LT.AND P0, PT, R7, UR4, !P5 ;  /* 0x0000000407007c0c */ /* 0x000fe2000ef01270 */
[----:B------:R-:W-:Y:S01]  /*3e460*/  IMAD.WIDE R92, R126, 0x2, R10 ;  /* 0x000000027e5c7825 */ /* 0x000fe200078e020a */
[----:B---3--:R-:W-:-:S11]  /*3e470*/  PRMT R9, R171, 0x7632, R9 ;  /* 0x00007632ab097816 */ /* 0x008fd60000000009 */
[----:B------:R1:W-:Y:S01]  /*3e480*/  @P0 STG.E.U16 desc[UR6][R92.64], R171 ;  /* 0x000000ab5c000986 */ /* 0x0003e2000c101506 */
[----:B------:R-:W-:Y:S01]  /*3e490*/  ISETP.LT.AND P0, PT, R8, UR4, !P5 ;  /* 0x0000000408007c0c */ /* 0x000fe2000ef01270 */
[----:B------:R-:W-:Y:S01]  /*3e4a0*/  IMAD.WIDE R94, R126, 0x2, R2 ;  /* 0x000000027e5e7825 */ /* 0x000fe200078e0202 */
[----:B------:R-:W-:-:S03]  /*3e4b0*/  LOP3.LUT P6, RZ, R4, 0x2000, RZ, 0xc0, !PT ;  /* 0x0000200004ff7812 */ /* 0x000fc600078cc0ff */
[----:B------:R-:W-:-:S04]  /*3e4c0*/  IMAD.WIDE R96, R127, 0x2, R246 ;  /* 0x000000027f607825 */ /* 0x000fc800078e02f6 */
[----:B0-----:R-:W-:Y:S01]  /*3e4d0*/  IMAD.WIDE R84, R127, 0x2, R244 ;  /* 0x000000027f547825 */ /* 0x001fe200078e02f4 */
[----:B-1----:R-:W3:Y:S04]  /*3e4e0*/  LDL.LU R171, [R1+0x31c] ;  /* 0x00031c0001ab7983 */ /* 0x002ee80000300800 */
[----:B------:R0:W-:Y:S01]  /*3e4f0*/  @P0 STG.E.U16 desc[UR6][R94.64], R9 ;  /* 0x000000095e000986 */ /* 0x0001e2000c101506 */
[----:B------:R-:W-:Y:S01]  /*3e500*/  ISETP.LT.AND P0, PT, R5, UR4, !P6 ;  /* 0x0000000405007c0c */ /* 0x000fe2000f701270 */
[C---:B------:R-:W-:Y:S01]  /*3e510*/  IMAD.WIDE R92, R127.reuse, 0x2, R10 ;  /* 0x000000027f5c7825 */ /* 0x040fe200078e020a */
[----:B------:R-:W-:Y:S02]  /*3e520*/  LOP3.LUT P4, RZ, R4, 0x4000, RZ, 0xc0, !PT ;  /* 0x0000400004ff7812 */ /* 0x000fe4000788c0ff */
[----:B0-----:R-:W-:Y:S01]  /*3e530*/  PRMT R9, R80, 0x7632, R9 ;  /* 0x0000763250097816 */ /* 0x001fe20000000009 */
[----:B------:R-:W-:Y:S01]  /*3e540*/  IMAD.WIDE R94, R127, 0x2, R2 ;  /* 0x000000027f5e7825 */ /* 0x000fe200078e0202 */
[----:B------:R-:W-:-:S07]  /*3e550*/  LOP3.LUT P5, RZ, R4, 0x8000, RZ, 0xc0, !PT ;  /* 0x0000800004ff7812 */ /* 0x000fce00078ac0ff */
[----:B--2---:R0:W-:Y:S01]  /*3e560*/  @P0 STG.E.U16 desc[UR6][R96.64], R248 ;  /* 0x000000f860000986 */ /* 0x0041e2000c101506 */
[----:B------:R-:W-:Y:S02]  /*3e570*/  ISETP.LT.AND P0, PT, R6, UR4, !P6 ;  /* 0x0000000406007c0c */ /* 0x000fe4000f701270 */
[----:B------:R-:W-:-:S11]  /*3e580*/  PRMT R0, R248, 0x7632, R0 ;  /* 0x00007632f8007816 */ /* 0x000fd60000000000 */
[----:B------:R1:W-:Y:S01]  /*3e590*/  @P0 STG.E.U16 desc[UR6][R84.64], R0 ;  /* 0x0000000054000986 */ /* 0x0003e2000c101506 */
[----:B------:R-:W-:-:S13]  /*3e5a0*/  ISETP.LT.AND P0, PT, R7, UR4, !P6 ;  /* 0x0000000407007c0c */ /* 0x000fda000f701270 */
        /* <DEDUP_REMOVED lines=8> */
[----:B------:R-:W-:Y:S01]  /*3e630*/  ISETP.LT.AND P0, PT, R6, UR4, !P4 ;  /* 0x0000000406007c0c */ /* 0x000fe2000e701270 */
[----:B--2---:R-:W-:-:S12]  /*3e640*/  IMAD.WIDE R92, R128, 0x2, R10 ;  /* 0x00000002805c7825 */ /* 0x004fd800078e020a */
        /* <DEDUP_REMOVED lines=9> */
[----:B--2---:R-:W-:Y:S01]  /*3e6e0*/  IMAD.WIDE R84, R129, 0x2, R244 ;  /* 0x0000000281547825 */ /* 0x004fe200078e02f4 */
[----:B----4-:R-:W-:-:S11]  /*3e6f0*/  PRMT R0, R249, 0x7632, R0 ;  /* 0x00007632f9007816 */ /* 0x010fd60000000000 */
        /* <DEDUP_REMOVED lines=10> */
[----:B--2---:R-:W-:-:S10]  /*3e7a0*/  IMAD.WIDE R96, R130, 0x2, R246 ;  /* 0x0000000282607825 */ /* 0x004fd400078e02f6 */
        /* <DEDUP_REMOVED lines=10> */
[----:B--2---:R-:W-:-:S11]  /*3e850*/  PRMT R9, R73, 0x7632, R9 ;  /* 0x0000763249097816 */ /* 0x004fd60000000009 */
        /* <DEDUP_REMOVED lines=13> */
[----:B------:R-:W-:Y:S01]  /*3e930*/  IMAD.WIDE R80, R131, 0x2, R2 ;  /* 0x0000000283507825 */ /* 0x000fe200078e0202 */
[----:B0-----:R-:W-:-:S11]  /*3e940*/  PRMT R9, R82, 0x7632, R9 ;  /* 0x0000763252097816 */ /* 0x001fd60000000009 */
[----:B------:R0:W-:Y:S01]  /*3e950*/  @P0 STG.E.U16 desc[UR6][R72.64], R82 ;  /* 0x0000005248000986 */ /* 0x0001e2000c101506 */
[----:B------:R-:W-:Y:S02]  /*3e960*/  ISETP.LT.AND P0, PT, R8, UR4, !P4 ;  /* 0x0000000408007c0c */ /* 0x000fe4000e701270 */
[----:B------:R-:W-:Y:S01]  /*3e970*/  LOP3.LUT P5, RZ, R4, 0x40000, RZ, 0xc0, !PT ;  /* 0x0004000004ff7812 */ /* 0x000fe200078ac0ff */
[----:B-1----:R-:W-:-:S10]  /*3e980*/  IMAD.WIDE R76, R132, 0x2, R246 ;  /* 0x00000002844c7825 */ /* 0x002fd400078e02f6 */
[----:B------:R1:W-:Y:S01]  /*3e990*/  @P0 STG.E.U16 desc[UR6][R80.64], R9 ;  /* 0x0000000950000986 */ /* 0x0003e2000c101506 */
[----:B------:R-:W-:Y:S01]  /*3e9a0*/  ISETP.LT.AND P0, PT, R5, UR4, !P5 ;  /* 0x0000000405007c0c */ /* 0x000fe2000ef01270 */
[----:B--2---:R-:W-:Y:S01]  /*3e9b0*/  IMAD.WIDE R84, R132, 0x2, R244 ;  /* 0x0000000284547825 */ /* 0x004fe200078e02f4 */
        /* <DEDUP_REMOVED lines=15> */
[----:B---3--:R-:W-:-:S11]  /*3eab0*/  PRMT R0, R171, 0x7632, R0 ;  /* 0x00007632ab007816 */ /* 0x008fd60000000000 */
[----:B------:R0:W-:Y:S01]  /*3eac0*/  @P0 STG.E.U16 desc[UR6][R76.64], R171 ;  /* 0x000000ab4c000986 */ /* 0x0001e2000c101506 */
[----:B------:R-:W-:Y:S01]  /*3ead0*/  ISETP.LT.AND P0, PT, R6, UR4, !P6 ;  /* 0x0000000406007c0c */ /* 0x000fe2000f701270 */
[----:B-1----:R-:W-:Y:S01]  /*3eae0*/  IMAD.WIDE R72, R133, 0x2, R10 ;  /* 0x0000000285487825 */ /* 0x002fe200078e020a */
[----:B--2---:R-:W-:-:S03]  /*3eaf0*/  PRMT R9, R83, 0x7632, R9 ;  /* 0x0000763253097816 */ /* 0x004fc60000000009 */
[----:B------:R-:W-:Y:S01]  /*3eb00*/  IMAD.WIDE R80, R133, 0x2, R2 ;  /* 0x0000000285507825 */ /* 0x000fe200078e0202 */
[C---:B------:R-:W-:Y:S02]  /*3eb10*/  LOP3.LUT P4, RZ, R4.reuse, 0x100000, RZ, 0xc0, !PT ;  /* 0x0010000004ff7812 */ /* 0x040fe4000788c0ff */
[----:B------:R-:W-:Y:S01]  /*3eb20*/  LOP3.LUT P5, RZ, R4, 0x200000, RZ, 0xc0, !PT ;  /* 0x0020000004ff7812 */ /* 0x000fe200078ac0ff */
[----:B0-----:R-:W2:Y:S04]  /*3eb30*/  LDL.LU R171, [R1+0x400] ;  /* 0x0004000001ab7983 */ /* 0x001ea80000300800 */
        /* <DEDUP_REMOVED lines=14> */
[----:B---3--:R-:W-:Y:S01]  /*3ec20*/  IMAD.WIDE R80, R134, 0x2, R2 ;  /* 0x0000000286507825 */ /* 0x008fe200078e0202 */
[----:B------:R-:W-:-:S11]  /*3ec30*/  PRMT R9, R75, 0x7632, R9 ;  /* 0x000076324b097816 */ /* 0x000fd60000000009 */
[----:B------:R3:W-:Y:S01]  /*3ec40*/  @P0 STG.E.U16 desc[UR6][R72.64], R75 ;  /* 0x0000004b48000986 */ /* 0x0007e2000c101506 */
[----:B------:R-:W-:Y:S01]  /*3ec50*/  ISETP.LT.AND P0, PT, R8, UR4, !P4 ;  /* 0x0000000408007c0c */ /* 0x000fe2000e701270 */
[----:B0-----:R-:W-:-:S12]  /*3ec60*/  IMAD.WIDE R76, R135, 0x2, R246 ;  /* 0x00000002874c7825 */ /* 0x001fd800078e02f6 */
[----:B------:R0:W-:Y:S01]  /*3ec70*/  @P0 STG.E.U16 desc[UR6][R80.64], R9 ;  /* 0x0000000950000986 */ /* 0x0001e2000c101506 */
[----:B------:R-:W-:Y:S01]  /*3ec80*/  ISETP.LT.AND P0, PT, R5, UR4, !P5 ;  /* 0x0000000405007c0c */ /* 0x000fe2000ef01270 */
[----:B------:R-:W-:Y:S01]  /*3ec90*/  IMAD.WIDE R78, R135, 0x2, R244 ;  /* 0x00000002874e7825 */ /* 0x000fe200078e02f4 */
[----:B-1----:R-:W-:-:S11]  /*3eca0*/  PRMT R0, R68, 0x7632, R0 ;  /* 0x0000763244007816 */ /* 0x002fd60000000000 */
[----:B------:R1:W-:Y:S01]  /*3ecb0*/  @P0 STG.E.U16 desc[UR6][R76.64], R68 ;  /* 0x000000444c000986 */ /* 0x0003e2000c101506 */
[----:B------:R-:W-:Y:S01]  /*3ecc0*/  ISETP.LT.AND P0, PT, R6, UR4, !P5 ;  /* 0x0000000406007c0c */ /* 0x000fe2000ef01270 */
[----:B---3--:R-:W-:-:S12]  /*3ecd0*/  IMAD.WIDE R72, R135, 0x2, R10 ;  /* 0x0000000287487825 */ /* 0x008fd800078e020a */
        /* <DEDUP_REMOVED lines=22> */
[----:B---3--:R-:W-:-:S10]  /*3ee40*/  IMAD.WIDE R76, R137, 0x2, R246 ;  /* 0x00000002894c7825 */ /* 0x008fd400078e02f6 */
        /* <DEDUP_REMOVED lines=12> */
[----:B------:R-:W-:Y:S02]  /*3ef10*/  ISETP.LT.AND P0, PT, R8, UR4, !P4 ;  /* 0x0000000408007c0c */ /* 0x000fe4000e701270 */
[----:B------:R-:W-:Y:S01]  /*3ef20*/  LOP3.LUT P5, RZ, R4, 0x1000000, RZ, 0xc0, !PT ;  /* 0x0100000004ff7812 */ /* 0x000fe200078ac0ff */
[----:B0-----:R-:W-:-:S10]  /*3ef30*/  IMAD.WIDE R68, R138, 0x2, R246 ;  /* 0x000000028a447825 */ /* 0x001fd400078e02f6 */
        /* <DEDUP_REMOVED lines=17> */
[----:B------:R-:W-:Y:S01]  /*3f050*/  IMAD.WIDE R68, R139, 0x2, R244 ;  /* 0x000000028b447825 */ /* 0x000fe200078e02f4 */
[----:B---3--:R-:W-:-:S11]  /*3f060*/  PRMT R0, R70, 0x7632, R0 ;  /* 0x0000763246007816 */ /* 0x008fd60000000000 */
        /* <DEDUP_REMOVED lines=32> */
[----:B---3--:R-:W-:-:S12]  /*3f270*/  IMAD.WIDE R56, R141, 0x2, R10 ;  /* 0x000000028d387825 */ /* 0x008fd800078e020a */
        /* <DEDUP_REMOVED lines=18> */
[C---:B------:R-:W-:Y:S02]  /*3f3a0*/  LOP3.LUT P4, RZ, R4.reuse, 0x20000000, RZ, 0xc0, !PT ;  /* 0x2000000004ff7812 */ /* 0x040fe4000788c0ff */
[----:B------:R-:W-:-:S09]  /*3f3b0*/  LOP3.LUT P5, RZ, R4, 0x40000000, RZ, 0xc0, !PT ;  /* 0x4000000004ff7812 */ /* 0x000fd200078ac0ff */
[----:B------:R1:W-:Y:S01]  /*3f3c0*/  @P0 STG.E.U16 desc[UR6][R56.64], R59 ;  /* 0x0000003b38000986 */ /* 0x0003e2000c101506 */
[----:B------:R-:W-:Y:S02]  /*3f3d0*/  ISETP.LT.AND P0, PT, R8, UR4, !P6 ;  /* 0x0000000408007c0c */ /* 0x000fe4000f701270 */
[----:B------:R-:W-:Y:S02]  /*3f3e0*/  LOP3.LUT P6, RZ, R4, 0x80000000, RZ, 0xc0, !PT ;  /* 0x8000000004ff7812 */ /* 0x000fe400078cc0ff */
[----:B------:R-:W-:-:S09]  /*3f3f0*/  PRMT R4, R59, 0x7632, R4 ;  /* 0x000076323b047816 */ /* 0x000fd20000000004 */
[----:B------:R4:W-:Y:S01]  /*3f400*/  @P0 STG.E.U16 desc[UR6][R64.64], R4 ;  /* 0x0000000440000986 */ /* 0x0009e2000c101506 */
[----:B------:R-:W-:Y:S01]  /*3f410*/  ISETP.LT.AND P0, PT, R5, UR4, !P4 ;  /* 0x0000000405007c0c */ /* 0x000fe2000e701270 */
[----:B---3--:R-:W-:Y:S01]  /*3f420*/  IMAD.WIDE R60, R143, 0x2, R246 ;  /* 0x000000028f3c7825 */ /* 0x008fe200078e02f6 */
[----:B0-----:R-:W-:-:S11]  /*3f430*/  PRMT R0, R52, 0x7632, R0 ;  /* 0x0000763234007816 */ /* 0x001fd60000000000 */
[----:B------:R0:W-:Y:S01]  /*3f440*/  @P0 STG.E.U16 desc[UR6][R60.64], R52 ;  /* 0x000000343c000986 */ /* 0x0001e2000c101506 */
[----:B------:R-:W-:Y:S01]  /*3f450*/  ISETP.LT.AND P0, PT, R6, UR4, !P4 ;  /* 0x0000000406007c0c */ /* 0x000fe2000e701270 */
[----:B------:R-:W-:-:S12]  /*3f460*/  IMAD.WIDE R62, R143, 0x2, R244 ;  /* 0x000000028f3e7825 */ /* 0x000fd800078e02f4 */
[----:B------:R3:W-:Y:S01]  /*3f470*/  @P0 STG.E.U16 desc[UR6][R62.64], R0 ;  /* 0x000000003e000986 */ /* 0x0007e2000c101506 */
[----:B------:R-:W-:Y:S01]  /*3f480*/  ISETP.LT.AND P0, PT, R7, UR4, !P4 ;  /* 0x0000000407007c0c */ /* 0x000fe2000e701270 */
[----:B-1----:R-:W-:Y:S01]  /*3f490*/  IMAD.WIDE R56, R143, 0x2, R10 ;  /* 0x000000028f387825 */ /* 0x002fe200078e020a */
[----:B----4-:R-:W-:-:S11]  /*3f4a0*/  PRMT R4, R48, 0x7632, R4 ;  /* 0x0000763230047816 */ /* 0x010fd60000000004 */
[----:B------:R1:W-:Y:S01]  /*3f4b0*/  @P0 STG.E.U16 desc[UR6][R56.64], R48 ;  /* 0x0000003038000986 */ /* 0x0003e2000c101506 */
[----:B------:R-:W-:Y:S01]  /*3f4c0*/  ISETP.LT.AND P0, PT, R8, UR4, !P4 ;  /* 0x0000000408007c0c */ /* 0x000fe2000e701270 */
[----:B------:R-:W-:-:S12]  /*3f4d0*/  IMAD.WIDE R58, R143, 0x2, R2 ;  /* 0x000000028f3a7825 */ /* 0x000fd800078e0202 */
[----:B------:R4:W-:Y:S01]  /*3f4e0*/  @P0 STG.E.U16 desc[UR6][R58.64], R4 ;  /* 0x000000043a000986 */ /* 0x0009e2000c101506 */
[----:B------:R-:W-:Y:S01]  /*3f4f0*/  ISETP.LT.AND P0, PT, R5, UR4, !P5 ;  /* 0x0000000405007c0c */ /* 0x000fe2000ef01270 */
[----:B0-----:R-:W-:Y:S01]  /*3f500*/  IMAD.WIDE R60, R144, 0x2, R246 ;  /* 0x00000002903c7825 */ /* 0x001fe200078e02f6 */
[----:B---3--:R-:W-:-:S11]  /*3f510*/  PRMT R0, R44, 0x7632, R0 ;  /* 0x000076322c007816 */ /* 0x008fd60000000000 */
        /* <DEDUP_REMOVED lines=23> */
[----:B------:R-:W-:Y:S01]  /*3f690*/  IMAD.WIDE R58, R145, 0x2, R2 ;  /* 0x00000002913a7825 */ /* 0x000fe200078e0202 */
[----:B------:R-:W-:-:S11]  /*3f6a0*/  LOP3.LUT P4, RZ, R252, 0x1, RZ, 0xc0, !PT ;  /* 0x00000001fcff7812 */ /* 0x000fd6000788c0ff */
        /* <DEDUP_REMOVED lines=197> */
[C---:B0-----:R-:W-:Y:S01]  /*40300*/  IMAD.WIDE R28, R159.reuse, 0x2, R246 ;  /* 0x000000029f1c7825 */ /* 0x041fe200078e02f6 */
[----:B---3--:R-:W-:Y:S01]  /*40310*/  PRMT R0, R20, 0x7632, R0 ;  /* 0x0000763214007816 */ /* 0x008fe20000000000 */
[----:B--2---:R-:W0:Y:S10]  /*40320*/  LDS.128 R32, [R171] ;  /* 0x00000000ab207984 */ /* 0x004e340000000c00 */
        /* <DEDUP_REMOVED lines=13> */
[----:B--2---:R-:W-:Y:S01]  /*40400*/  IMAD.WIDE R28, R91, 0x2, R246 ;  /* 0x000000025b1c7825 */ /* 0x004fe200078e02f6 */
[----:B---3--:R-:W-:-:S11]  /*40410*/  PRMT R0, R12, 0x7632, R0 ;  /* 0x000076320c007816 */ /* 0x008fd60000000000 */
[----:B------:R2:W-:Y:S01]  /*40420*/  @P0 STG.E.U16 desc[UR6][R28.64], R12 ;  /* 0x0000000c1c000986 */ /* 0x0005e2000c101506 */
[----:B------:R-:W-:Y:S01]  /*40430*/  ISETP.LT.AND P0, PT, R6, UR4, !P6 ;  /* 0x0000000406007c0c */ /* 0x000fe2000f701270 */
[----:B------:R-:W-:-:S12]  /*40440*/  IMAD.WIDE R30, R91, 0x2, R244 ;  /* 0x000000025b1e7825 */ /* 0x000fd800078e02f4 */
[----:B------:R3:W-:Y:S01]  /*40450*/  @P0 STG.E.U16 desc[UR6][R30.64], R0 ;  /* 0x000000001e000986 */ /* 0x0007e2000c101506 */
[----:B------:R-:W-:Y:S01]  /*40460*/  ISETP.LT.AND P0, PT, R7, UR4, !P6 ;  /* 0x0000000407007c0c */ /* 0x000fe2000f701270 */
[----:B-1----:R-:W-:Y:S01]  /*40470*/  IMAD.WIDE R24, R91, 0x2, R10 ;  /* 0x000000025b187825 */ /* 0x002fe200078e020a */
[----:B0-----:R-:W-:-:S11]  /*40480*/  PRMT R4, R32, 0x7632, R4 ;  /* 0x0000763220047816 */ /* 0x001fd60000000004 */
[----:B------:R0:W-:Y:S01]  /*40490*/  @P0 STG.E.U16 desc[UR6][R24.64], R32 ;  /* 0x0000002018000986 */ /* 0x0001e2000c101506 */
[----:B------:R-:W-:Y:S01]  /*404a0*/  ISETP.LT.AND P0, PT, R8, UR4, !P6 ;  /* 0x0000000408007c0c */ /* 0x000fe2000f701270 */
[----:B------:R-:W-:-:S12]  /*404b0*/  IMAD.WIDE R26, R91, 0x2, R2 ;  /* 0x000000025b1a7825 */ /* 0x000fd800078e0202 */
[----:B------:R-:W-:Y:S01]  /*404c0*/  @P0 STG.E.U16 desc[UR6][R26.64], R4 ;  /* 0x000000041a000986 */ /* 0x000fe2000c101506 */
[----:B------:R-:W-:Y:S01]  /*404d0*/  ISETP.LT.AND P0, PT, R5, UR4, !P1 ;  /* 0x0000000405007c0c */ /* 0x000fe2000cf01270 */
[----:B--2---:R-:W-:Y:S01]  /*404e0*/  IMAD.WIDE R28, R90, 0x2, R246 ;  /* 0x000000025a1c7825 */ /* 0x004fe200078e02f6 */
[----:B---3--:R-:W-:-:S11]  /*404f0*/  PRMT R0, R21, 0x7632, R0 ;  /* 0x0000763215007816 */ /* 0x008fd60000000000 */
[----:B------:R1:W-:Y:S01]  /*40500*/  @P0 STG.E.U16 desc[UR6][R28.64], R21 ;  /* 0x000000151c000986 */ /* 0x0003e2000c101506 */
[----:B------:R-:W-:Y:S01]  /*40510*/  ISETP.LT.AND P0, PT, R6, UR4, !P1 ;  /* 0x0000000406007c0c */ /* 0x000fe2000cf01270 */
[----:B------:R-:W-:-:S12]  /*40520*/  IMAD.WIDE R30, R90, 0x2, R244 ;  /* 0x000000025a1e7825 */ /* 0x000fd800078e02f4 */
[----:B------:R-:W-:Y:S01]  /*40530*/  @P0 STG.E.U16 desc[UR6][R30.64], R0 ;  /* 0x000000001e000986 */ /* 0x000fe2000c101506 */
[----:B------:R-:W-:Y:S01]  /*40540*/  ISETP.LT.AND P0, PT, R7, UR4, !P1 ;  /* 0x0000000407007c0c */ /* 0x000fe2000cf01270 */
[----:B0-----:R-:W-:Y:S01]  /*40550*/  IMAD.WIDE R24, R90, 0x2, R10 ;  /* 0x000000025a187825 */ /* 0x001fe200078e020a */
[----:B------:R-:W-:Y:S02]  /*40560*/  ISETP.LT.AND P1, PT, R8, UR4, !P1 ;  /* 0x0000000408007c0c */ /* 0x000fe4000cf21270 */
[----:B------:R-:W-:Y:S01]  /*40570*/  PRMT R45, R17, 0x7632, R45 ;  /* 0x00007632112d7816 */ /* 0x000fe2000000002d */
[----:B------:R-:W-:-:S08]  /*40580*/  IMAD.WIDE R90, R90, 0x2, R2 ;  /* 0x000000025a5a7825 */ /* 0x000fd000078e0202 */
[----:B------:R0:W-:Y:S01]  /*40590*/  @P0 STG.E.U16 desc[UR6][R24.64], R17 ;  /* 0x0000001118000986 */ /* 0x0001e2000c101506 */
[----:B------:R-:W-:Y:S01]  /*405a0*/  ISETP.LT.AND P0, PT, R5, UR4, !P2 ;  /* 0x0000000405007c0c */ /* 0x000fe2000d701270 */
[C---:B-1----:R-:W-:Y:S02]  /*405b0*/  IMAD.WIDE R20, R89.reuse, 0x2, R246 ;  /* 0x0000000259147825 */ /* 0x042fe400078e02f6 */
[----:B------:R-:W-:Y:S01]  /*405c0*/  @P1 STG.E.U16 desc[UR6][R90.64], R45 ;  /* 0x0000002d5a001986 */ /* 0x000fe2000c101506 */
[----:B------:R-:W-:Y:S01]  /*405d0*/  ISETP.LT.AND P1, PT, R6, UR4, !P2 ;  /* 0x0000000406007c0c */ /* 0x000fe2000d721270 */
[----:B------:R-:W-:-:S08]  /*405e0*/  IMAD.WIDE R26, R89, 0x2, R244 ;  /* 0x00000002591a7825 */ /* 0x000fd000078e02f4 */
[----:B------:R1:W-:Y:S01]  /*405f0*/  @P0 STG.E.U16 desc[UR6][R20.64], R13 ;  /* 0x0000000d14000986 */ /* 0x0003e2000c101506 */
[----:B------:R-:W-:Y:S02]  /*40600*/  ISETP.LT.AND P0, PT, R7, UR4, !P2 ;  /* 0x0000000407007c0c */ /* 0x000fe4000d701270 */
[----:B------:R-:W-:Y:S01]  /*40610*/  ISETP.LT.AND P2, PT, R8, UR4, !P2 ;  /* 0x0000000408007c0c */ /* 0x000fe2000d741270 */
[----:B0-----:R-:W-:Y:S01]  /*40620*/  IMAD.WIDE R16, R89, 0x2, R10 ;  /* 0x0000000259107825 */ /* 0x001fe200078e020a */
[----:B------:R-:W-:Y:S02]  /*40630*/  PRMT R0, R13, 0x7632, R0 ;  /* 0x000076320d007816 */ /* 0x000fe40000000000 */
[----:B------:R-:W-:Y:S01]  /*40640*/  LOP3.LUT P3, RZ, R252, 0x40000, RZ, 0xc0, !PT ;  /* 0x00040000fcff7812 */ /* 0x000fe2000786c0ff */
[----:B------:R-:W-:Y:S02]  /*40650*/  IMAD.WIDE R24, R89, 0x2, R2 ;  /* 0x0000000259187825 */ /* 0x000fe400078e0202 */
[----:B------:R-:W-:Y:S01]  /*40660*/  @P1 STG.E.U16 desc[UR6][R26.64], R0 ;  /* 0x000000001a001986 */ /* 0x000fe2000c101506 */
[----:B------:R-:W-:-:S03]  /*40670*/  PRMT R4, R33, 0x7632, R4 ;  /* 0x0000763221047816 */ /* 0x000fc60000000004 */
[----:B------:R0:W-:Y:S01]  /*40680*/  @P0 STG.E.U16 desc[UR6][R16.64], R33 ;  /* 0x0000002110000986 */ /* 0x0001e2000c101506 */
[----:B------:R-:W-:Y:S02]  /*40690*/  ISETP.LT.AND P0, PT, R5, UR4, !P3 ;  /* 0x0000000405007c0c */ /* 0x000fe4000df01270 */
[----:B------:R-:W-:Y:S01]  /*406a0*/  ISETP.LT.AND P1, PT, R6, UR4, !P3 ;  /* 0x0000000406007c0c */ /* 0x000fe2000df21270 */
[----:B------:R2:W-:Y:S01]  /*406b0*/  @P2 STG.E.U16 desc[UR6][R24.64], R4 ;  /* 0x0000000418002986 */ /* 0x0005e2000c101506 */
[----:B------:R-:W-:Y:S01]  /*406c0*/  ISETP.LT.AND P2, PT, R7, UR4, !P3 ;  /* 0x0000000407007c0c */ /* 0x000fe2000df41270 */
[----:B-1----:R-:W-:Y:S01]  /*406d0*/  IMAD.WIDE R12, R88, 0x2, R246 ;  /* 0x00000002580c7825 */ /* 0x002fe200078e02f6 */
[----:B------:R-:W-:Y:S02]  /*406e0*/  LOP3.LUT P4, RZ, R252, 0x20000, RZ, 0xc0, !PT ;  /* 0x00020000fcff7812 */ /* 0x000fe4000788c0ff */
[----:B------:R-:W-:Y:S01]  /*406f0*/  ISETP.LT.AND P3, PT, R8, UR4, !P3 ;  /* 0x0000000408007c0c */ /* 0x000fe2000df61270 */
[----:B------:R-:W-:Y:S01]  /*40700*/  IMAD.WIDE R20, R88, 0x2, R244 ;  /* 0x0000000258147825 */ /* 0x000fe200078e02f4 */
[----:B------:R-:W-:-:S03]  /*40710*/  PRMT R9, R22, 0x7632, R9 ;  /* 0x0000763216097816 */ /* 0x000fc60000000009 */
[----:B------:R1:W-:Y:S01]  /*40720*/  @P0 STG.E.U16 desc[UR6][R12.64], R22 ;  /* 0x000000160c000986 */ /* 0x0003e2000c101506 */
[C---:B0-----:R-:W-:Y:S01]  /*40730*/  IMAD.WIDE R16, R88.reuse, 0x2, R10 ;  /* 0x0000000258107825 */ /* 0x041fe200078e020a */
[----:B------:R-:W-:Y:S02]  /*40740*/  ISETP.LT.AND P0, PT, R5, UR4, !P4 ;  /* 0x0000000405007c0c */ /* 0x000fe4000e701270 */
[----:B------:R0:W-:Y:S01]  /*40750*/  @P1 STG.E.U16 desc[UR6][R20.64], R9 ;  /* 0x0000000914001986 */ /* 0x0001e2000c101506 */
[----:B------:R-:W-:Y:S01]  /*40760*/  IMAD.WIDE R88, R88, 0x2, R2 ;  /* 0x0000000258587825 */ /* 0x000fe200078e0202 */
[----:B------:R-:W-:Y:S02]  /*40770*/  PRMT R44, R18, 0x7632, R44 ;  /* 0x00007632122c7816 */ /* 0x000fe4000000002c */
[----:B------:R-:W-:Y:S01]  /*40780*/  ISETP.LT.AND P1, PT, R6, UR4, !P4 ;  /* 0x0000000406007c0c */ /* 0x000fe2000e721270 */
[----:B------:R3:W-:Y:S01]  /*40790*/  @P2 STG.E.U16 desc[UR6][R16.64], R18 ;  /* 0x0000001210002986 */ /* 0x0007e2000c101506 */
[----:B------:R-:W-:Y:S01]  /*407a0*/  ISETP.LT.AND P2, PT, R7, UR4, !P4 ;  /* 0x0000000407007c0c */ /* 0x000fe2000e741270 */
[----:B--2---:R-:W-:Y:S01]  /*407b0*/  IMAD.WIDE R24, R87, 0x2, R246 ;  /* 0x0000000257187825 */ /* 0x004fe200078e02f6 */
[----:B------:R-:W-:-:S02]  /*407c0*/  LOP3.LUT P5, RZ, R252, 0x10000, RZ, 0xc0, !PT ;  /* 0x00010000fcff7812 */ /* 0x000fc400078ac0ff */
[----:B------:R-:W-:Y:S01]  /*407d0*/  ISETP.LT.AND P4, PT, R8, UR4, !P4 ;  /* 0x0000000408007c0c */ /* 0x000fe2000e781270 */
[----:B------:R-:W-:Y:S01]  /*407e0*/  @P3 STG.E.U16 desc[UR6][R88.64], R44 ;  /* 0x0000002c58003986 */ /* 0x000fe2000c101506 */
[----:B------:R-:W-:Y:S02]  /*407f0*/  LOP3.LUT P6, RZ, R252, 0x8000, RZ, 0xc0, !PT ;  /* 0x00008000fcff7812 */ /* 0x000fe400078cc0ff */
[----:B------:R-:W-:Y:S01]  /*40800*/  ISETP.LT.AND P3, PT, R5, UR4, !P5 ;  /* 0x0000000405007c0c */ /* 0x000fe2000ef61270 */
[----:B-1----:R-:W-:Y:S01]  /*40810*/  IMAD.WIDE R12, R87, 0x2, R244 ;  /* 0x00000002570c7825 */ /* 0x002fe200078e02f4 */
[----:B------:R-:W-:Y:S01]  /*40820*/  PRMT R0, R14, 0x7632, R0 ;  /* 0x000076320e007816 */ /* 0x000fe20000000000 */
[----:B------:R-:W-:Y:S01]  /*40830*/  @P0 STG.E.U16 desc[UR6][R24.64], R14 ;  /* 0x0000000e18000986 */ /* 0x000fe2000c101506 */
[----:B------:R-:W-:Y:S01]  /*40840*/  ISETP.LT.AND P0, PT, R5, UR4, !P6 ;  /* 0x0000000405007c0c */ /* 0x000fe2000f701270 */
[----:B0-----:R-:W-:Y:S01]  /*40850*/  IMAD.WIDE R20, R87, 0x2, R10 ;  /* 0x0000000257147825 */ /* 0x001fe200078e020a */
[----:B------:R-:W-:-:S03]  /*40860*/  PRMT R9, R34, 0x7632, R9 ;  /* 0x0000763222097816 */ /* 0x000fc60000000009 */
[----:B------:R-:W-:Y:S01]  /*40870*/  IMAD.WIDE R4, R87, 0x2, R2 ;  /* 0x0000000257047825 */ /* 0x000fe200078e0202 */
[----:B------:R-:W-:Y:S01]  /*40880*/  @P1 STG.E.U16 desc[UR6][R12.64], R0 ;  /* 0x000000000c001986 */ /* 0x000fe2000c101506 */
[----:B------:R-:W-:Y:S02]  /*40890*/  ISETP.LT.AND P1, PT, R6, UR4, !P5 ;  /* 0x0000000406007c0c */ /* 0x000fe4000ef21270 */
[----:B---3--:R-:W-:Y:S01]  /*408a0*/  IMAD.WIDE R16, R86, 0x2, R246 ;  /* 0x0000000256107825 */ /* 0x008fe200078e02f6 */
[----:B------:R-:W-:Y:S04]  /*408b0*/  @P2 STG.E.U16 desc[UR6][R20.64], R34 ;  /* 0x0000002214002986 */ /* 0x000fe8000c101506 */
[----:B------:R0:W-:Y:S01]  /*408c0*/  @P4 STG.E.U16 desc[UR6][R4.64], R9 ;  /* 0x0000000904004986 */ /* 0x0001e2000c101506 */
[----:B------:R-:W-:-:S02]  /*408d0*/  ISETP.LT.AND P4, PT, R7, UR4, !P5 ;  /* 0x0000000407007c0c */ /* 0x000fc4000ef81270 */
[----:B------:R-:W-:Y:S01]  /*408e0*/  ISETP.LT.AND P5, PT, R8, UR4, !P5 ;  /* 0x0000000408007c0c */ /* 0x000fe2000efa1270 */
[----:B------:R1:W-:Y:S01]  /*408f0*/  @P3 STG.E.U16 desc[UR6][R16.64], R23 ;  /* 0x0000001710003986 */ /* 0x0003e2000c101506 */
[----:B------:R-:W-:Y:S02]  /*40900*/  ISETP.LT.AND P2, PT, R6, UR4, !P6 ;  /* 0x0000000406007c0c */ /* 0x000fe4000f741270 */
[----:B------:R-:W-:Y:S02]  /*40910*/  ISETP.LT.AND P3, PT, R7, UR4, !P6 ;  /* 0x0000000407007c0c */ /* 0x000fe4000f761270 */
[----:B------:R-:W-:Y:S01]  /*40920*/  ISETP.LT.AND P6, PT, R8, UR4, !P6 ;  /* 0x0000000408007c0c */ /* 0x000fe2000f7c1270 */
[----:B------:R-:W-:Y:S01]  /*40930*/  IMAD.WIDE R6, R86, 0x2, R244 ;  /* 0x0000000256067825 */ /* 0x000fe200078e02f4 */
[----:B0-----:R-:W-:-:S03]  /*40940*/  PRMT R5, R23, 0x7632, R5 ;  /* 0x0000763217057816 */ /* 0x001fc60000000005 */
[----:B------:R-:W-:Y:S01]  /*40950*/  IMAD.WIDE R12, R86, 0x2, R10 ;  /* 0x00000002560c7825 */ /* 0x000fe200078e020a */
[----:B------:R-:W-:-:S03]  /*40960*/  PRMT R43, R19, 0x7632, R43 ;  /* 0x00007632132b7816 */ /* 0x000fc6000000002b */
[----:B------:R-:W-:Y:S01]  /*40970*/  IMAD.WIDE R86, R86, 0x2, R2 ;  /* 0x0000000256567825 */ /* 0x000fe200078e0202 */
[----:B------:R-:W-:Y:S01]  /*40980*/  PRMT R122, R15, 0x7632, R122 ;  /* 0x000076320f7a7816 */ /* 0x000fe2000000007a */
[----:B------:R1:W-:Y:S02]  /*40990*/  @P1 STG.E.U16 desc[UR6][R6.64], R5 ;  /* 0x0000000506001986 */ /* 0x0003e4000c101506 */
[C---:B------:R-:W-:Y:S02]  /*409a0*/  IMAD.WIDE R246, R162.reuse, 0x2, R246 ;  /* 0x00000002a2f67825 */ /* 0x040fe400078e02f6 */
[----:B------:R1:W-:Y:S02]  /*409b0*/  @P4 STG.E.U16 desc[UR6][R12.64], R19 ;  /* 0x000000130c004986 */ /* 0x0003e4000c101506 */
[C---:B------:R-:W-:Y:S02]  /*409c0*/  IMAD.WIDE R244, R162.reuse, 0x2, R244 ;  /* 0x00000002a2f47825 */ /* 0x040fe400078e02f4 */
[----:B------:R1:W-:Y:S02]  /*409d0*/  @P5 STG.E.U16 desc[UR6][R86.64], R43 ;  /* 0x0000002b56005986 */ /* 0x0003e4000c101506 */
[----:B------:R-:W-:-:S02]  /*409e0*/  IMAD.WIDE R10, R162, 0x2, R10 ;  /* 0x00000002a20a7825 */ /* 0x000fc400078e020a */
[----:B------:R1:W-:Y:S04]  /*409f0*/  @P0 STG.E.U16 desc[UR6][R246.64], R15 ;  /* 0x0000000ff6000986 */ /* 0x0003e8000c101506 */
[----:B------:R1:W-:Y:S01]  /*40a00*/  @P2 STG.E.U16 desc[UR6][R244.64], R122 ;  /* 0x0000007af4002986 */ /* 0x0003e2000c101506 */
[----:B------:R-:W-:-:S03]  /*40a10*/  IMAD.WIDE R2, R162, 0x2, R2 ;  /* 0x00000002a2027825 */ /* 0x000fc600078e0202 */
[----:B------:R1:W-:Y:S01]  /*40a20*/  @P3 STG.E.U16 desc[UR6][R10.64], R35 ;  /* 0x000000230a003986 */ /* 0x0003e2000c101506 */
[----:B------:R-:W-:Y:S05]  /*40a30*/  @!P6 EXIT ;  /* 0x000000000000e94d */ /* 0x000fea0003800000 */
[----:B-1----:R-:W-:-:S05]  /*40a40*/  PRMT R35, R35, 0x7632, R35 ;  /* 0x0000763223237816 */ /* 0x002fca0000000023 */
[----:B------:R-:W-:Y:S01]  /*40a50*/  STG.E.U16 desc[UR6][R2.64], R35 ;  /* 0x0000002302007986 */ /* 0x000fe2000c101506 */
[----:B------:R-:W-:Y:S05]  /*40a60*/  EXIT ;  /* 0x000000000000794d */ /* 0x000fea0003800000 */
.L_x_2:
[----:B------:R-:W-:-:S00]  /*40a70*/  BRA `(.L_x_2) ;  /* 0xfffffffc00fc7947 */ /* 0x000fc0000383ffff */
[----:B------:R-:W-:-:S00]  /*40a80*/  NOP ;  /* 0x0000000000007918 */ /* 0x000fc00000000000 */
[----:B------:R-:W-:-:S00]  /*40a90*/  NOP ;  /* 0x0000000000007918 */ /* 0x000fc00000000000 */
[----:B------:R-:W-:-:S00]  /*40aa0*/  NOP ;  /* 0x0000000000007918 */ /* 0x000fc00000000000 */
[----:B------:R-:W-:-:S00]  /*40ab0*/  NOP ;  /* 0x0000000000007918 */ /* 0x000fc00000000000 */
[----:B------:R-:W-:-:S00]  /*40ac0*/  NOP ;  /* 0x0000000000007918 */ /* 0x000fc00000000000 */
[----:B------:R-:W-:-:S00]  /*40ad0*/  NOP ;  /* 0x0000000000007918 */ /* 0x000fc00000000000 */
[----:B------:R-:W-:-:S00]  /*40ae0*/  NOP ;  /* 0x0000000000007918 */ /* 0x000fc00000000000 */
[----:B------:R-:W-:-:S00]  /*40af0*/  NOP ;  /* 0x0000000000007918 */ /* 0x000fc00000000000 */
.L_x_3:


//--------------------- .nv.shared.matmul_kernel  --------------------------
	.section	.nv.shared.matmul_kernel,"aw",@nobits
	.sectionflags	@""
	.align	16
	.zero		1024


//--------------------- .nv.shared.reserved.0     --------------------------
	.section	.nv.shared.reserved.0,"aw",@nobits
	.weak		__nv_reservedSMEM_offset_0_alias
	.size		__nv_reservedSMEM_offset_0_alias, 0, 0
	.other		__nv_reservedSMEM_offset_0_alias,@"STO_CUDA_RESERVED_SHARED STV_DEFAULT"
__nv_reservedSMEM_offset_0_alias:
	.zero		0


//--------------------- .nv.constant0.matmul_kernel --------------------------
	.section	.nv.constant0.matmul_kernel,"a",@progbits
	.sectionflags	@""
	.align	4
.nv.constant0.matmul_kernel:
	.zero		608


//--------------------- SYMBOLS --------------------------

	.type		.nv.reservedSmem.offset0,@object
	.size		.nv.reservedSmem.offset0,0x4
